def attn_fwd(
    Q,
    K,
    V,
    Out,
    Lse,
    sm_scale,
    stride_qz,
    stride_qh,
    stride_qm,
    stride_qk,
    stride_kz,
    stride_kh,
    stride_kn,
    stride_kk,
    stride_vz,
    stride_vh,
    stride_vn,
    stride_vk,
    stride_oz,
    stride_oh,
    stride_om,
    stride_ok,
    seqlen_q,
    seqlen_k,
    BLOCK_M: tl.constexpr,
    BLOCK_N: tl.constexpr,
    HEAD_DIM: tl.constexpr,
    CAUSAL: tl.constexpr,
):
    start_m = tl.program_id(0)
    off_hz = tl.program_id(1)
    q_off = off_hz * stride_qh
    k_off = off_hz * stride_kh
    v_off = off_hz * stride_vh
    offs_m = start_m * BLOCK_M + tl.arange(0, BLOCK_M)
    offs_d = tl.arange(0, HEAD_DIM)
    offs_n = tl.arange(0, BLOCK_N)
    q_ptrs = Q + q_off + offs_m[:, None] * stride_qm + offs_d[None, :] * stride_qk
    k_ptrs = K + k_off + offs_d[:, None] * stride_kk + offs_n[None, :] * stride_kn
    v_ptrs = V + v_off + offs_n[:, None] * stride_vn + offs_d[None, :] * stride_vk
    m_i = tl.full([BLOCK_M], float("-inf"), dtype=tl.float32)
    l_i = tl.zeros([BLOCK_M], dtype=tl.float32) + 1.0
    acc = tl.zeros([BLOCK_M, HEAD_DIM], dtype=tl.float32)
    q = tl.load(q_ptrs)
    acc, l_i, m_i = _attn_fwd_inner(
        acc,
        l_i,
        m_i,
        q,
        k_ptrs,
        v_ptrs,
        sm_scale,
        stride_kn,
        stride_vn,
        start_m,
        seqlen_k,
        BLOCK_M,
        BLOCK_N,
        HEAD_DIM,
        CAUSAL,
    )
    acc = acc / l_i[:, None]
    lse = m_i + tl.math.log2(l_i) / 1.4426950408889634
    o_ptrs = (
        Out
        + off_hz * stride_oh
        + offs_m[:, None] * stride_om
        + offs_d[None, :] * stride_ok
    )
    tl.store(o_ptrs, acc.to(Out.dtype.element_ty))
    tl.store(Lse + off_hz * seqlen_q + offs_m, lse)

# config = {"BLOCK_M": 64, "BLOCK_N": 64, "HEAD_DIM": 256, "arch": "sm_100", "causal": true, "dtype": "bf16", "num_stages": 2, "num_warps": 4}
# arch = sm_100


// ===== COMPILED SASS (sm_100a) =====

	.target	sm_100a

	.elftype	@"ET_EXEC"


//--------------------- .note.nv.tkinfo           --------------------------
	.section	.note.nv.tkinfo,"",@"SHT_NOTE"
	.sectionflags	@"SHF_NOTE_NV_TKINFO"
	.tkinfo
        /*0018*/ 	.word	0x00000081
        /*0030*/ 	.string	""
        /*0030*/ 	.string	"ptxas-blackwell"
        /*0030*/ 	.string	"Cuda compilation tools, release 12.9, V12.9.86"
        /*0030*/ 	.string	"Build cuda_12.9.r12.9/compiler.36037853_0"
        /*0030*/ 	.string	"-v  -suppress-debug-info  -lineinfo  -arch sm_100a "



//--------------------- .note.nv.cuver            --------------------------
	.section	.note.nv.cuver,"",@"SHT_NOTE"
	.sectionflags	@"SHF_NOTE_NV_CUVER"
        /*0018*/ 	.short	0x0001
        /*001a*/ 	.short	0x0064
        /*001c*/ 	.short	0x0001
        /*001e*/ 	.short	0x0000
        /*0020*/ 	.short	0x0001
        /*0022*/ 	.short	0x0000


//--------------------- .nv.info                  --------------------------
	.section	.nv.info,"",@"SHT_CUDA_INFO"
	.align	4


	//----- nvinfo : EIATTR_REGCOUNT
	.align		4
        /*0000*/ 	.byte	0x04, 0x2f
        /*0002*/ 	.short	(.L_5 - .L_4)
	.align		4
.L_4:
        /*0004*/ 	.word	index@(attn_fwd)
        /*0008*/ 	.word	0x000000ff


	//----- nvinfo : EIATTR_FRAME_SIZE
	.align		4
.L_5:
        /*000c*/ 	.byte	0x04, 0x11
        /*000e*/ 	.short	(.L_7 - .L_6)
	.align		4
.L_6:
        /*0010*/ 	.word	index@($__internal_2_$__cuda_sm10x_tcgen05_guardrail_trap_unallocated_columns_being_dealloced)
        /*0014*/ 	.word	0x00000758


	//----- nvinfo : EIATTR_FRAME_SIZE
	.align		4
.L_7:
        /*0018*/ 	.byte	0x04, 0x11
        /*001a*/ 	.short	(.L_9 - .L_8)
	.align		4
.L_8:
        /*001c*/ 	.word	index@($__internal_1_$__cuda_sm10x_tcgen05_guardrail_trap_phase_invalid_during_alloc)
        /*0020*/ 	.word	0x00000758


	//----- nvinfo : EIATTR_FRAME_SIZE
	.align		4
.L_9:
        /*0024*/ 	.byte	0x04, 0x11
        /*0026*/ 	.short	(.L_11 - .L_10)
	.align		4
.L_10:
        /*0028*/ 	.word	index@($__internal_0_$__cuda_sm10x_tcgen05_guardrail_trap_col_being_dealloced_not_returned_by_alloc)
        /*002c*/ 	.word	0x00000758


	//----- nvinfo : EIATTR_FRAME_SIZE
	.align		4
.L_11:
        /*0030*/ 	.byte	0x04, 0x11
        /*0032*/ 	.short	(.L_13 - .L_12)
	.align		4
.L_12:
        /*0034*/ 	.word	index@(attn_fwd)
        /*0038*/ 	.word	0x00000758


	//----- nvinfo : EIATTR_MIN_STACK_SIZE
	.align		4
.L_13:
        /*003c*/ 	.byte	0x04, 0x12
        /*003e*/ 	.short	(.L_15 - .L_14)
	.align		4
.L_14:
        /*0040*/ 	.word	index@(attn_fwd)
        /*0044*/ 	.word	0x00000758
.L_15:


//--------------------- .nv.info.attn_fwd         --------------------------
	.section	.nv.info.attn_fwd,"",@"SHT_CUDA_INFO"
	.sectionflags	@""
	.align	4


	//----- nvinfo : EIATTR_CUDA_API_VERSION
	.align		4
        /*0000*/ 	.byte	0x04, 0x37
        /*0002*/ 	.short	(.L_17 - .L_16)
.L_16:
        /*0004*/ 	.word	0x00000081


	//----- nvinfo : EIATTR_KPARAM_INFO
	.align		4
.L_17:
        /*0008*/ 	.byte	0x04, 0x17
        /*000a*/ 	.short	(.L_19 - .L_18)
.L_18:
        /*000c*/ 	.word	0x00000000
        /*0010*/ 	.short	0x0019
        /*0012*/ 	.short	0x0080
        /*0014*/ 	.byte	0x00, 0xf4, 0x21, 0x00


	//----- nvinfo : EIATTR_KPARAM_INFO
	.align		4
.L_19:
        /*0018*/ 	.byte	0x04, 0x17
        /*001a*/ 	.short	(.L_21 - .L_20)
.L_20:
        /*001c*/ 	.word	0x00000000
        /*0020*/ 	.short	0x0018
        /*0022*/ 	.short	0x0078
        /*0024*/ 	.byte	0x00, 0xf4, 0x21, 0x00


	//----- nvinfo : EIATTR_KPARAM_INFO
	.align		4
.L_21:
        /*0028*/ 	.byte	0x04, 0x17
        /*002a*/ 	.short	(.L_23 - .L_22)
.L_22:
        /*002c*/ 	.word	0x00000000
        /*0030*/ 	.short	0x0017
        /*0032*/ 	.short	0x0070
        /*0034*/ 	.byte	0x00, 0xf0, 0x11, 0x00


	//----- nvinfo : EIATTR_KPARAM_INFO
	.align		4
.L_23:
        /*0038*/ 	.byte	0x04, 0x17
        /*003a*/ 	.short	(.L_25 - .L_24)
.L_24:
        /*003c*/ 	.word	0x00000000
        /*0040*/ 	.short	0x0016
        /*0042*/ 	.short	0x006c
        /*0044*/ 	.byte	0x00, 0xf0, 0x11, 0x00


	//----- nvinfo : EIATTR_KPARAM_INFO
	.align		4
.L_25:
        /*0048*/ 	.byte	0x04, 0x17
        /*004a*/ 	.short	(.L_27 - .L_26)
.L_26:
        /*004c*/ 	.word	0x00000000
        /*0050*/ 	.short	0x0015
        /*0052*/ 	.short	0x0068
        /*0054*/ 	.byte	0x00, 0xf0, 0x11, 0x00


	//----- nvinfo : EIATTR_KPARAM_INFO
	.align		4
.L_27:
        /*0058*/ 	.byte	0x04, 0x17
        /*005a*/ 	.short	(.L_29 - .L_28)
.L_28:
        /*005c*/ 	.word	0x00000000
        /*0060*/ 	.short	0x0014
        /*0062*/ 	.short	0x0064
        /*0064*/ 	.byte	0x00, 0xf0, 0x11, 0x00


	//----- nvinfo : EIATTR_KPARAM_INFO
	.align		4
.L_29:
        /*0068*/ 	.byte	0x04, 0x17
        /*006a*/ 	.short	(.L_31 - .L_30)
.L_30:
        /*006c*/ 	.word	0x00000000
        /*0070*/ 	.short	0x0013
        /*0072*/ 	.short	0x0060
        /*0074*/ 	.byte	0x00, 0xf0, 0x11, 0x00


	//----- nvinfo : EIATTR_KPARAM_INFO
	.align		4
.L_31:
        /*0078*/ 	.byte	0x04, 0x17
        /*007a*/ 	.short	(.L_33 - .L_32)
.L_32:
        /*007c*/ 	.word	0x00000000
        /*0080*/ 	.short	0x0012
        /*0082*/ 	.short	0x005c
        /*0084*/ 	.byte	0x00, 0xf0, 0x11, 0x00


	//----- nvinfo : EIATTR_KPARAM_INFO
	.align		4
.L_33:
        /*0088*/ 	.byte	0x04, 0x17
        /*008a*/ 	.short	(.L_35 - .L_34)
.L_34:
        /*008c*/ 	.word	0x00000000
        /*0090*/ 	.short	0x0011
        /*0092*/ 	.short	0x0058
        /*0094*/ 	.byte	0x00, 0xf0, 0x11, 0x00


	//----- nvinfo : EIATTR_KPARAM_INFO
	.align		4
.L_35:
        /*0098*/ 	.byte	0x04, 0x17
        /*009a*/ 	.short	(.L_37 - .L_36)
.L_36:
        /*009c*/ 	.word	0x00000000
        /*00a0*/ 	.short	0x0010
        /*00a2*/ 	.short	0x0054
        /*00a4*/ 	.byte	0x00, 0xf0, 0x11, 0x00


	//----- nvinfo : EIATTR_KPARAM_INFO
	.align		4
.L_37:
        /*00a8*/ 	.byte	0x04, 0x17
        /*00aa*/ 	.short	(.L_39 - .L_38)
.L_38:
        /*00ac*/ 	.word	0x00000000
        /*00b0*/ 	.short	0x000f
        /*00b2*/ 	.short	0x0050
        /*00b4*/ 	.byte	0x00, 0xf0, 0x11, 0x00


	//----- nvinfo : EIATTR_KPARAM_INFO
	.align		4
.L_39:
        /*00b8*/ 	.byte	0x04, 0x17
        /*00ba*/ 	.short	(.L_41 - .L_40)
.L_40:
        /*00bc*/ 	.word	0x00000000
        /*00c0*/ 	.short	0x000e
        /*00c2*/ 	.short	0x004c
        /*00c4*/ 	.byte	0x00, 0xf0, 0x11, 0x00


	//----- nvinfo : EIATTR_KPARAM_INFO
	.align		4
.L_41:
        /*00c8*/ 	.byte	0x04, 0x17
        /*00ca*/ 	.short	(.L_43 - .L_42)
.L_42:
        /*00cc*/ 	.word	0x00000000
        /*00d0*/ 	.short	0x000d
        /*00d2*/ 	.short	0x0048
        /*00d4*/ 	.byte	0x00, 0xf0, 0x11, 0x00


	//----- nvinfo : EIATTR_KPARAM_INFO
	.align		4
.L_43:
        /*00d8*/ 	.byte	0x04, 0x17
        /*00da*/ 	.short	(.L_45 - .L_44)
.L_44:
        /*00dc*/ 	.word	0x00000000
        /*00e0*/ 	.short	0x000c
        /*00e2*/ 	.short	0x0044
        /*00e4*/ 	.byte	0x00, 0xf0, 0x11, 0x00


	//----- nvinfo : EIATTR_KPARAM_INFO
	.align		4
.L_45:
        /*00e8*/ 	.byte	0x04, 0x17
        /*00ea*/ 	.short	(.L_47 - .L_46)
.L_46:
        /*00ec*/ 	.word	0x00000000
        /*00f0*/ 	.short	0x000b
        /*00f2*/ 	.short	0x0040
        /*00f4*/ 	.byte	0x00, 0xf0, 0x11, 0x00


	//----- nvinfo : EIATTR_KPARAM_INFO
	.align		4
.L_47:
        /*00f8*/ 	.byte	0x04, 0x17
        /*00fa*/ 	.short	(.L_49 - .L_48)
.L_48:
        /*00fc*/ 	.word	0x00000000
        /*0100*/ 	.short	0x000a
        /*0102*/ 	.short	0x003c
        /*0104*/ 	.byte	0x00, 0xf0, 0x11, 0x00


	//----- nvinfo : EIATTR_KPARAM_INFO
	.align		4
.L_49:
        /*0108*/ 	.byte	0x04, 0x17
        /*010a*/ 	.short	(.L_51 - .L_50)
.L_50:
        /*010c*/ 	.word	0x00000000
        /*0110*/ 	.short	0x0009
        /*0112*/ 	.short	0x0038
        /*0114*/ 	.byte	0x00, 0xf0, 0x11, 0x00


	//----- nvinfo : EIATTR_KPARAM_INFO
	.align		4
.L_51:
        /*0118*/ 	.byte	0x04, 0x17
        /*011a*/ 	.short	(.L_53 - .L_52)
.L_52:
        /*011c*/ 	.word	0x00000000
        /*0120*/ 	.short	0x0008
        /*0122*/ 	.short	0x0034
        /*0124*/ 	.byte	0x00, 0xf0, 0x11, 0x00


	//----- nvinfo : EIATTR_KPARAM_INFO
	.align		4
.L_53:
        /*0128*/ 	.byte	0x04, 0x17
        /*012a*/ 	.short	(.L_55 - .L_54)
.L_54:
        /*012c*/ 	.word	0x00000000
        /*0130*/ 	.short	0x0007
        /*0132*/ 	.short	0x0030
        /*0134*/ 	.byte	0x00, 0xf0, 0x11, 0x00


	//----- nvinfo : EIATTR_KPARAM_INFO
	.align		4
.L_55:
        /*0138*/ 	.byte	0x04, 0x17
        /*013a*/ 	.short	(.L_57 - .L_56)
.L_56:
        /*013c*/ 	.word	0x00000000
        /*0140*/ 	.short	0x0006
        /*0142*/ 	.short	0x002c
        /*0144*/ 	.byte	0x00, 0xf0, 0x11, 0x00


	//----- nvinfo : EIATTR_KPARAM_INFO
	.align		4
.L_57:
        /*0148*/ 	.byte	0x04, 0x17
        /*014a*/ 	.short	(.L_59 - .L_58)
.L_58:
        /*014c*/ 	.word	0x00000000
        /*0150*/ 	.short	0x0005
        /*0152*/ 	.short	0x0028
        /*0154*/ 	.byte	0x00, 0xf0, 0x11, 0x00


	//----- nvinfo : EIATTR_KPARAM_INFO
	.align		4
.L_59:
        /*0158*/ 	.byte	0x04, 0x17
        /*015a*/ 	.short	(.L_61 - .L_60)
.L_60:
        /*015c*/ 	.word	0x00000000
        /*0160*/ 	.short	0x0004
        /*0162*/ 	.short	0x0020
        /*0164*/ 	.byte	0x00, 0xf4, 0x21, 0x00


	//----- nvinfo : EIATTR_KPARAM_INFO
	.align		4
.L_61:
        /*0168*/ 	.byte	0x04, 0x17
        /*016a*/ 	.short	(.L_63 - .L_62)
.L_62:
        /*016c*/ 	.word	0x00000000
        /*0170*/ 	.short	0x0003
        /*0172*/ 	.short	0x0018
        /*0174*/ 	.byte	0x00, 0xf4, 0x21, 0x00


	//----- nvinfo : EIATTR_KPARAM_INFO
	.align		4
.L_63:
        /*0178*/ 	.byte	0x04, 0x17
        /*017a*/ 	.short	(.L_65 - .L_64)
.L_64:
        /*017c*/ 	.word	0x00000000
        /*0180*/ 	.short	0x0002
        /*0182*/ 	.short	0x0010
        /*0184*/ 	.byte	0x00, 0xf4, 0x21, 0x00


	//----- nvinfo : EIATTR_KPARAM_INFO
	.align		4
.L_65:
        /*0188*/ 	.byte	0x04, 0x17
        /*018a*/ 	.short	(.L_67 - .L_66)
.L_66:
        /*018c*/ 	.word	0x00000000
        /*0190*/ 	.short	0x0001
        /*0192*/ 	.short	0x0008
        /*0194*/ 	.byte	0x00, 0xf4, 0x21, 0x00


	//----- nvinfo : EIATTR_KPARAM_INFO
	.align		4
.L_67:
        /*0198*/ 	.byte	0x04, 0x17
        /*019a*/ 	.short	(.L_69 - .L_68)
.L_68:
        /*019c*/ 	.word	0x00000000
        /*01a0*/ 	.short	0x0000
        /*01a2*/ 	.short	0x0000
        /*01a4*/ 	.byte	0x00, 0xf4, 0x21, 0x00


	//----- nvinfo : EIATTR_AT_ENTRY_FRAGMENTS
	.align		4
.L_69:
        /*01a8*/ 	.byte	0x04, 0x4f
        /*01aa*/ 	.short	(.L_71 - .L_70)


	//   ....[0]....
.L_70:
        /*01ac*/ 	.word	0x00000004


	//----- nvinfo : EIATTR_RESERVED_SMEM_USED
	.align		4
.L_71:
        /*01b0*/ 	.byte	0x01, 0x41
	.zero		2


	//----- nvinfo : EIATTR_SPARSE_MMA_MASK
	.align		4
        /*01b4*/ 	.byte	0x03, 0x50
        /*01b6*/ 	.short	0x0000


	//----- nvinfo : EIATTR_TCGEN05_1CTA_USED
	.align		4
        /*01b8*/ 	.byte	0x01, 0x51
	.zero		2


	//----- nvinfo : EIATTR_MAXREG_COUNT
	.align		4
        /*01bc*/ 	.byte	0x03, 0x1b
        /*01be*/ 	.short	0x00ff


	//----- nvinfo : EIATTR_NUM_BARRIERS
	.align		4
        /*01c0*/ 	.byte	0x02, 0x4c
        /*01c2*/ 	.byte	0x01
	.zero		1


	//----- nvinfo : EIATTR_ANNOTATIONS
	.align		4
        /*01c4*/ 	.byte	0x04, 0x55
        /*01c6*/ 	.short	(.L_73 - .L_72)


	//   ....[0]....
.L_72:
        /*01c8*/ 	.word	0x00000001
        /*01cc*/ 	.byte	0x70, 0x3e, 0x00, 0x00, 0x01, 0x00, 0x00, 0x00, 0xf0, 0x3e, 0x00, 0x00, 0x01, 0x00, 0x00, 0x00
        /* <DEDUP_REMOVED lines=281> */
        /*136c*/ 	.byte	0xd0, 0x39, 0x01, 0x00, 0x01, 0x00, 0x00, 0x00, 0xe0, 0x39, 0x01, 0x00


	//----- nvinfo : EIATTR_INT_WARP_WIDE_INSTR_OFFSETS
	.align		4
.L_73:
        /*1378*/ 	.byte	0x04, 0x31
        /*137a*/ 	.short	(.L_75 - .L_74)


	//   ....[0]....
.L_74:
        /*137c*/ 	.word	0x000030e0


	//   ....[1]....
        /*1380*/ 	.word	0x000030f0


	//   ....[2]....
        /*1384*/ 	.word	0x000048a0


	//   ....[3]....
        /*1388*/ 	.word	0x00006c90


	//   ....[4]....
        /*138c*/ 	.word	0x0000f600


	//   ....[5]....
        /*1390*/ 	.word	0x00018840


	//   ....[6]....
        /*1394*/ 	.word	0x00018890


	//----- nvinfo : EIATTR_COOP_GROUP_MASK_REGIDS
	.align		4
.L_75:
        /*1398*/ 	.byte	0x04, 0x29
        /*139a*/ 	.short	(.L_77 - .L_76)


	//   ....[0]....
.L_76:
        /*139c*/ 	.word	0xffffffff


	//   ....[1]....
        /*13a0*/ 	.word	0xffffffff


	//   ....[2]....
        /*13a4*/ 	.word	0xffffffff


	//   ....[3]....
        /*13a8*/ 	.word	0xffffffff


	//   ....[4]....
        /*13ac*/ 	.word	0xffffffff


	//   ....[5]....
        /*13b0*/ 	.word	0xffffffff


	//   ....[6]....
        /*13b4*/ 	.word	0xffffffff


	//   ....[7]....
        /*13b8*/ 	.word	0xffffffff


	//----- nvinfo : EIATTR_COOP_GROUP_INSTR_OFFSETS
	.align		4
.L_77:
        /*13bc*/ 	.byte	0x04, 0x28
        /*13be*/ 	.short	(.L_79 - .L_78)


	//   ....[0]....
.L_78:
        /*13c0*/ 	.word	0x00000070


	//   ....[1]....
        /*13c4*/ 	.word	0x00000330


	//   ....[2]....
        /*13c8*/ 	.word	0x0000ad60


	//   ....[3]....
        /*13cc*/ 	.word	0x0000bc10


	//   ....[4]....
        /*13d0*/ 	.word	0x000109d0


	//   ....[5]....
        /*13d4*/ 	.word	0x000111f0


	//   ....[6]....
        /*13d8*/ 	.word	0x000186d0


	//   ....[7]....
        /*13dc*/ 	.word	0x00018940


	//----- nvinfo : EIATTR_VRC_CTA_INIT_COUNT
	.align		4
.L_79:
        /*13e0*/ 	.byte	0x02, 0x4a
        /*13e2*/ 	.byte	0x80
	.zero		1


	//----- nvinfo : EIATTR_MBARRIER_INSTR_OFFSETS
	.align		4
        /*13e4*/ 	.byte	0x04, 0x39
        /*13e6*/ 	.short	(.L_81 - .L_80)


	//   ....[0]....
.L_80:
        /*13e8*/ 	.word	0x00003950
        /*13ec*/ 	.word	0x000000ff
        /*13f0*/ 	.word	0x00000000
        /*13f4*/ 	.short	0x0100
        /*13f6*/ 	.byte	0x04
	.zero		1


	//   ....[1]....
        /*13f8*/ 	.word	0x00005a70
        /*13fc*/ 	.word	0x000000ff
        /*1400*/ 	.word	0x00020008
        /*1404*/ 	.short	0x0100
        /*1406*/ 	.byte	0x06
	.zero		1


	//   ....[2]....
        /*1408*/ 	.word	0x000072a0
        /*140c*/ 	.word	0x000000ff
        /*1410*/ 	.word	0x00010000
        /*1414*/ 	.short	0x0100
        /*1416*/ 	.byte	0x06
	.zero		1


	//   ....[3]....
        /*1418*/ 	.word	0x00008410
        /*141c*/ 	.word	0x000000ff
        /*1420*/ 	.word	0x00010000
        /*1424*/ 	.short	0x010a
        /*1426*/ 	.byte	0x06
	.zero		1


	//   ....[4]....
        /*1428*/ 	.word	0x000084a0
        /*142c*/ 	.word	0x000000ff
        /*1430*/ 	.word	0x00010000
        /*1434*/ 	.short	0x0108
        /*1436*/ 	.byte	0x06
	.zero		1


	//   ....[5]....
        /*1438*/ 	.word	0x0000f890
        /*143c*/ 	.word	0x000000ff
        /*1440*/ 	.word	0x00020010
        /*1444*/ 	.short	0x0100
        /*1446*/ 	.byte	0x06
	.zero		1


	//   ....[6]....
        /*1448*/ 	.word	0x0000fba0
        /*144c*/ 	.word	0x000000ff
        /*1450*/ 	.word	0x00020010
        /*1454*/ 	.short	0x010a
        /*1456*/ 	.byte	0x06
	.zero		1


	//   ....[7]....
        /*1458*/ 	.word	0x0000fc40
        /*145c*/ 	.word	0x000000ff
        /*1460*/ 	.word	0x00020010
        /*1464*/ 	.short	0x0108
        /*1466*/ 	.byte	0x06
	.zero		1


	//   ....[8]....
        /*1468*/ 	.word	0x000108e0
        /*146c*/ 	.word	0x000000ff
        /*1470*/ 	.word	0x00000000
        /*1474*/ 	.short	0x010a
        /*1476*/ 	.byte	0x04
	.zero		1


	//   ....[9]....
        /*1478*/ 	.word	0x00013f60
        /*147c*/ 	.word	0x000000ff
        /*1480*/ 	.word	0x00000000
        /*1484*/ 	.short	0x010a
        /*1486*/ 	.byte	0x04
	.zero		1


	//   ....[10]....
        /*1488*/ 	.word	0x000140c0
        /*148c*/ 	.word	0x000000ff
        /*1490*/ 	.word	0x00020000
        /*1494*/ 	.short	0x0108
        /*1496*/ 	.byte	0x06
	.zero		1


	//   ....[11]....
        /*1498*/ 	.word	0x000141d0
        /*149c*/ 	.word	0x000000ff
        /*14a0*/ 	.word	0x00020008
        /*14a4*/ 	.short	0x0108
        /*14a6*/ 	.byte	0x06
	.zero		1


	//   ....[12]....
        /*14a8*/ 	.word	0x00018960
        /*14ac*/ 	.word	0x000000ff
        /*14b0*/ 	.word	0x00010000
        /*14b4*/ 	.short	0x010a
        /*14b6*/ 	.byte	0x06
	.zero		1


	//   ....[13]....
        /*14b8*/ 	.word	0x00018990
        /*14bc*/ 	.word	0x000000ff
        /*14c0*/ 	.word	0x00020010
        /*14c4*/ 	.short	0x010a
        /*14c6*/ 	.byte	0x06
	.zero		1


	//   ....[14]....
        /*14c8*/ 	.word	0x000189c0
        /*14cc*/ 	.word	0x000000ff
        /*14d0*/ 	.word	0x00000000
        /*14d4*/ 	.short	0x010a
        /*14d6*/ 	.byte	0x04
	.zero		1


	//   ....[15]....
        /*14d8*/ 	.word	0x000189f0
        /*14dc*/ 	.word	0x000000ff
        /*14e0*/ 	.word	0x00000000
        /*14e4*/ 	.short	0x010a
        /*14e6*/ 	.byte	0x04
	.zero		1


	//----- nvinfo : EIATTR_NUM_MBARRIERS
	.align		4
.L_81:
        /*14e8*/ 	.byte	0x03, 0x38
        /*14ea*/ 	.short	0xffff


	//----- nvinfo : EIATTR_EXIT_INSTR_OFFSETS
	.align		4
        /*14ec*/ 	.byte	0x04, 0x1c
        /*14ee*/ 	.short	(.L_83 - .L_82)


	//   ....[0]....
.L_82:
        /*14f0*/ 	.word	0x00018950


	//----- nvinfo : EIATTR_REQNTID
	.align		4
.L_83:
        /*14f4*/ 	.byte	0x04, 0x10
        /*14f6*/ 	.short	(.L_85 - .L_84)
.L_84:
        /*14f8*/ 	.word	0x00000080
        /*14fc*/ 	.word	0x00000001
        /*1500*/ 	.word	0x00000001


	//----- nvinfo : EIATTR_CRS_STACK_SIZE
	.align		4
.L_85:
        /*1504*/ 	.byte	0x04, 0x1e
        /*1506*/ 	.short	(.L_87 - .L_86)
.L_86:
        /*1508*/ 	.word	0x00000000


	//----- nvinfo : EIATTR_CBANK_PARAM_SIZE
	.align		4
.L_87:
        /*150c*/ 	.byte	0x03, 0x19
        /*150e*/ 	.short	0x0088


	//----- nvinfo : EIATTR_PARAM_CBANK
	.align		4
        /*1510*/ 	.byte	0x04, 0x0a
        /*1512*/ 	.short	(.L_89 - .L_88)
	.align		4
.L_88:
        /*1514*/ 	.word	index@(.nv.constant0.attn_fwd)
        /*1518*/ 	.short	0x0380
        /*151a*/ 	.short	0x0088


	//----- nvinfo : EIATTR_SW_WAR
	.align		4
.L_89:
        /*151c*/ 	.byte	0x04, 0x36
        /*151e*/ 	.short	(.L_91 - .L_90)
.L_90:
        /*1520*/ 	.word	0x00000008
.L_91:


//--------------------- .nv.compat                --------------------------
	.section	.nv.compat,"",@"SHT_CUDA_COMPAT_INFO"
	.align	4
        /*0000*/ 	.byte	0x02, 0x02, 0x02, 0x00, 0x02, 0x05, 0x05, 0x00, 0x02, 0x03, 0x00, 0x00, 0x02, 0x06, 0x01, 0x00


//--------------------- .nv.callgraph             --------------------------
	.section	.nv.callgraph,"",@"SHT_CUDA_CALLGRAPH"
	.align	4
	.sectionentsize	8
	.align		4
        /*0000*/ 	.word	0x00000000
	.align		4
        /*0004*/ 	.word	0xffffffff
	.align		4
        /*0008*/ 	.word	0x00000000
	.align		4
        /*000c*/ 	.word	0xfffffffe
	.align		4
        /*0010*/ 	.word	0x00000000
	.align		4
        /*0014*/ 	.word	0xfffffffd
	.align		4
        /*0018*/ 	.word	0x00000000
	.align		4
        /*001c*/ 	.word	0xfffffffc


//--------------------- .nv.constant4             --------------------------
	.section	.nv.constant4,"a",@progbits
	.align	8
	.align		8
.nv.constant4:
        /*0000*/ 	.dword	_$_str


//--------------------- .text.attn_fwd            --------------------------
	.section	.text.attn_fwd,"ax",@progbits
	.align	128
        .global         attn_fwd
        .type           attn_fwd,@function
        .size           attn_fwd,(.L_x_28 - attn_fwd)
        .other          attn_fwd,@"STO_CUDA_ENTRY STV_DEFAULT"
attn_fwd:
.text.attn_fwd:
[----:B------:R-:W0:Y:S01]  /*0000*/  LDC R1, c[0x0][0x37c] ;  /* 0x0000df00ff017b82 */ /* 0x000e220000000800 */
[----:B------:R-:W1:Y:S01]  /*0010*/  S2R R0, SR_TID.X ;  /* 0x0000000000007919 */ /* 0x000e620000002100 */
[----:B0-----:R-:W-:Y:S01]  /*0020*/  VIADD R1, R1, 0xfffff8a8 ;  /* 0xfffff8a801017836 */ /* 0x001fe20000000000 */
[----:B-1----:R-:W-:-:S13]  /*0030*/  ISETP.GE.U32.AND P0, PT, R0, 0x20, PT ;  /* 0x000000200000780c */ /* 0x002fda0003f06070 */
[----:B------:R-:W-:Y:S02]  /*0040*/  VOTEU.ANY UP0, P0 ;  /* 0x0000000000ff7886 */ /* 0x000fe40000000100 */
[----:B------:R-:W-:Y:S05]  /*0050*/  BRA.U UP0, `(.L_x_0) ;  /* 0x0000000100b87547 */ /* 0x000fea000b800000 */
[----:B------:R-:W0:Y:S01]  /*0060*/  S2UR UR6, SR_CgaCtaId ;  /* 0x00000000000679c3 */ /* 0x000e220000008800 */
[----:B------:R-:W-:Y:S01]  /*0070*/  NOP ;  /* 0x0000000000007918 */ /* 0x000fe20000000000 */
[----:B------:R-:W-:Y:S02]  /*0080*/  UMOV UR4, 0x40 ;  /* 0x0000004000047882 */ /* 0x000fe40000000000 */
[----:B0-----:R-:W-:-:S09]  /*0090*/  ULEA UR4, UR6, UR4, 0x18 ;  /* 0x0000000406047291 */ /* 0x001fd2000f8ec0ff */
[----:B------:R-:W0:Y:S01]  /*00a0*/  LDS.U8 R0, [UR4] ;  /* 0x00000004ff007984 */ /* 0x000e220008000000 */
[----:B------:R-:W-:Y:S02]  /*00b0*/  UMOV UR4, 0x400 ;  /* 0x0000040000047882 */ /* 0x000fe40000000000 */
[----:B------:R-:W-:Y:S01]  /*00c0*/  ULEA UR4, UR6, UR4, 0x18 ;  /* 0x0000000406047291 */ /* 0x000fe2000f8ec0ff */
[----:B0-----:R-:W-:-:S13]  /*00d0*/  ISETP.NE.AND P0, PT, R0, RZ, PT ;  /* 0x000000ff0000720c */ /* 0x001fda0003f05270 */
[----:B------:R-:W-:Y:S05]  /*00e0*/  @P0 BRA `(.L_x_1) ;  /* 0x00000000007c0947 */ /* 0x000fea0003800000 */
[----:B------:R-:W-:-:S13]  /*00f0*/  ELECT P0, URZ, PT ;  /* 0x0000000000ff782f */ /* 0x000fda0003800000 */
[----:B------:R-:W-:Y:S05]  /*0100*/  @!P0 BRA `(.L_x_2) ;  /* 0x0000000000848947 */ /* 0x000fea0003800000 */
[----:B------:R-:W-:Y:S01]  /*0110*/  UMOV UR5, 0x10 ;  /* 0x0000001000057882 */ /* 0x000fe20000000000 */
[----:B------:R-:W-:Y:S02]  /*0120*/  IMAD.MOV.U32 R4, RZ, RZ, 0x1 ;  /* 0x00000001ff047424 */ /* 0x000fe400078e00ff */
[----:B------:R-:W-:Y:S02]  /*0130*/  IMAD.MOV.U32 R5, RZ, RZ, 0xffff ;  /* 0x0000ffffff057424 */ /* 0x000fe400078e00ff */
[----:B------:R-:W-:Y:S04]  /*0140*/  DEPBAR.LE SB0, 0x36 ;  /* 0x00008d800000791a */ /* 0x000fe80000000000 */
[----:B------:R-:W0:Y:S02]  /*0150*/  UTCATOMSWS.FIND_AND_SET.ALIGN UP1, UR5, UR5 ;  /* 0x00000005000575e3 */ /* 0x000e240008020800 */
[----:B0-----:R-:W-:-:S04]  /*0160*/  PLOP3.LUT P0, PT, PT, PT, UP1, 0x80, 0x8 ;  /* 0x000000000008781c */ /* 0x001fc80003f0f018 */
[----:B------:R-:W-:-:S04]  /*0170*/  SEL R0, RZ, 0xffffffff, !P0 ;  /* 0xffffffffff007807 */ /* 0x000fc80004000000 */
[----:B------:R-:W-:Y:S02]  /*0180*/  ISETP.NE.AND P0, PT, R0, RZ, PT ;  /* 0x000000ff0000720c */ /* 0x000fe40003f05270 */
[----:B------:R-:W-:-:S11]  /*0190*/  MOV R0, UR5 ;  /* 0x0000000500007c02 */ /* 0x000fd60008000f00 */
[----:B------:R-:W-:Y:S05]  /*01a0*/  @P0 BRA `(.L_x_3) ;  /* 0x0000000000240947 */ /* 0x000fea0003800000 */
.L_x_4:
[----:B------:R-:W-:Y:S05]  /*01b0*/  NANOSLEEP 0x64 ;  /* 0x000000640000795d */ /* 0x000fea0003800000 */
[----:B------:R-:W-:-:S05]  /*01c0*/  UMOV UR5, 0x10 ;  /* 0x0000001000057882 */ /* 0x000fca0000000000 */
[----:B------:R-:W-:Y:S04]  /*01d0*/  DEPBAR.LE SB0, 0x36 ;  /* 0x00008d800000791a */ /* 0x000fe80000000000 */
[----:B------:R-:W0:Y:S02]  /*01e0*/  UTCATOMSWS.FIND_AND_SET.ALIGN UP1, UR5, UR5 ;  /* 0x00000005000575e3 */ /* 0x000e240008020800 */
[----:B0-----:R-:W-:-:S04]  /*01f0*/  PLOP3.LUT P0, PT, PT, PT, UP1, 0x80, 0x8 ;  /* 0x000000000008781c */ /* 0x001fc80003f0f018 */
[----:B------:R-:W-:-:S04]  /*0200*/  SEL R0, RZ, 0xffffffff, !P0 ;  /* 0xffffffffff007807 */ /* 0x000fc80004000000 */
[----:B------:R-:W-:Y:S01]  /*0210*/  ISETP.NE.AND P0, PT, R0, RZ, PT ;  /* 0x000000ff0000720c */ /* 0x000fe20003f05270 */
[----:B------:R-:W-:-:S12]  /*0220*/  IMAD.U32 R0, RZ, RZ, UR5 ;  /* 0x00000005ff007e24 */ /* 0x000fd8000f8e00ff */
[----:B------:R-:W-:Y:S05]  /*0230*/  @!P0 BRA `(.L_x_4) ;  /* 0xfffffffc00dc8947 */ /* 0x000fea000383ffff */
.L_x_3:
[C---:B------:R-:W-:Y:S01]  /*0240*/  VIADD R3, R0.reuse, 0x10 ;  /* 0x0000001000037836 */ /* 0x040fe20000000000 */
[----:B------:R-:W-:Y:S01]  /*0250*/  UMOV UR5, 0x50 ;  /* 0x0000005000057882 */ /* 0x000fe20000000000 */
[----:B------:R-:W-:Y:S01]  /*0260*/  SHF.L.U32 R2, R5, R0, RZ ;  /* 0x0000000005027219 */ /* 0x000fe200000006ff */
[----:B------:R-:W-:Y:S01]  /*0270*/  ULEA UR5, UR6, UR5, 0x18 ;  /* 0x0000000506057291 */ /* 0x000fe2000f8ec0ff */
[----:B------:R-:W-:Y:S01]  /*0280*/  IMAD.SHL.U32 R0, R0, 0x20, RZ ;  /* 0x0000002000007824 */ /* 0x000fe200078e00ff */
[----:B------:R-:W-:-:S04]  /*0290*/  SHF.L.U32 R3, R4, R3, RZ ;  /* 0x0000000304037219 */ /* 0x000fc800000006ff */
[----:B------:R-:W-:-:S05]  /*02a0*/  LOP3.LUT R2, R3, R2, RZ, 0xfc, !PT ;  /* 0x0000000203027212 */ /* 0x000fca00078efcff */
[----:B------:R0:W-:Y:S04]  /*02b0*/  ATOMS.OR RZ, [UR5], R2 ;  /* 0x00000002ffff798c */ /* 0x0001e8000b000005 */
[----:B------:R0:W-:Y:S01]  /*02c0*/  STS [UR4], R0 ;  /* 0x00000000ff007988 */ /* 0x0001e20008000804 */
[----:B------:R-:W-:Y:S05]  /*02d0*/  BRA `(.L_x_2) ;  /* 0x0000000000107947 */ /* 0x000fea0003800000 */
.L_x_1:
[----:B------:R-:W-:Y:S02]  /*02e0*/  MOV R0, 0xffffffff ;  /* 0xffffffff00007802 */ /* 0x000fe40000000f00 */
[----:B------:R-:W-:-:S03]  /*02f0*/  MOV R2, 0x320 ;  /* 0x0000032000027802 */ /* 0x000fc60000000f00 */
[----:B------:R0:W-:Y:S04]  /*0300*/  STS [UR4], R0 ;  /* 0x00000000ff007988 */ /* 0x0001e80008000804 */
[----:B0-----:R-:W-:Y:S05]  /*0310*/  CALL.REL.NOINC `($__internal_1_$__cuda_sm10x_tcgen05_guardrail_trap_phase_invalid_during_alloc) ;  /* 0x0000018400cc7944 */ /* 0x001fea0003c00000 */
.L_x_2:
[----:B------:R-:W-:Y:S05]  /*0320*/  WARPSYNC.ALL ;  /* 0x0000000000007948 */ /* 0x000fea0003800000 */
[----:B------:R-:W-:Y:S01]  /*0330*/  NOP ;  /* 0x0000000000007918 */ /* 0x000fe20000000000 */
.L_x_0:
[----:B0-----:R-:W0:Y:S01]  /*0340*/  S2R R0, SR_CTAID.X ;  /* 0x0000000000007919 */ /* 0x001e220000002500 */
[----:B------:R-:W1:Y:S01]  /*0350*/  S2UR UR4, SR_CgaCtaId ;  /* 0x00000000000479c3 */ /* 0x000e620000008800 */
[----:B------:R-:W2:Y:S01]  /*0360*/  LDCU.64 UR6, c[0x0][0x3b0] ;  /* 0x00007600ff0677ac */ /* 0x000ea20008000a00 */
[----:B------:R-:W2:Y:S01]  /*0370*/  S2R R176, SR_CTAID.Y ;  /* 0x0000000000b07919 */ /* 0x000ea20000002600 */
[----:B------:R-:W3:Y:S01]  /*0380*/  LDCU.64 UR10, c[0x0][0x358] ;  /* 0x00006b00ff0a77ac */ /* 0x000ee20008000a00 */
[----:B------:R-:W4:Y:S04]  /*0390*/  S2R R174, SR_TID.X ;  /* 0x0000000000ae7919 */ /* 0x000f280000002100 */
[----:B------:R-:W5:Y:S08]  /*03a0*/  LDC R15, c[0x0][0x3b8] ;  /* 0x0000ee00ff0f7b82 */ /* 0x000f700000000800 */
[----:B------:R-:W3:Y:S01]  /*03b0*/  LDC.64 R6, c[0x0][0x380] ;  /* 0x0000e000ff067b82 */ /* 0x000ee20000000a00 */
[----:B0-----:R-:W-:-:S02]  /*03c0*/  IMAD.SHL.U32 R172, R0, 0x40, RZ ;  /* 0x0000004000ac7824 */ /* 0x001fc400078e00ff */
[----:B--2---:R-:W-:Y:S01]  /*03d0*/  IMAD R0, R176, UR6, RZ ;  /* 0x00000006b0007c24 */ /* 0x004fe2000f8e02ff */
[----:B------:R-:W-:Y:S02]  /*03e0*/  UMOV UR6, 0x400 ;  /* 0x0000040000067882 */ /* 0x000fe40000000000 */
[----:B-1----:R-:W-:Y:S02]  /*03f0*/  ULEA UR6, UR4, UR6, 0x18 ;  /* 0x0000000604067291 */ /* 0x002fe4000f8ec0ff */
[----:B------:R-:W-:Y:S01]  /*0400*/  BAR.SYNC.DEFER_BLOCKING 0x0 ;  /* 0x0000000000007b1d */ /* 0x000fe20000010000 */
[--C-:B----4-:R-:W-:Y:S01]  /*0410*/  LOP3.LUT R2, R172, 0x3f, R174.reuse, 0xf8, !PT ;  /* 0x0000003fac027812 */ /* 0x110fe200078ef8ae */
[C---:B------:R-:W-:Y:S01]  /*0420*/  IMAD.SHL.U32 R5, R0.reuse, 0x2, RZ ;  /* 0x0000000200057824 */ /* 0x040fe200078e00ff */
[----:B------:R-:W-:Y:S01]  /*0430*/  SHF.R.U32.HI R66, RZ, 0x6, R174 ;  /* 0x00000006ff427819 */ /* 0x000fe200000116ae */
[----:B------:R-:W-:-:S03]  /*0440*/  IMAD.HI R0, R0, 0x2, RZ ;  /* 0x0000000200007827 */ /* 0x000fc600078e02ff */
[----:B------:R-:W-:Y:S01]  /*0450*/  SGXT.U32 R66, R66, 0x1 ;  /* 0x000000014242781a */ /* 0x000fe20000000000 */
[----:B------:R-:W-:-:S04]  /*0460*/  IMAD R2, R2, UR7, RZ ;  /* 0x0000000702027c24 */ /* 0x000fc8000f8e02ff */
[----:B------:R-:W-:Y:S02]  /*0470*/  IMAD.SHL.U32 R3, R2, 0x2, RZ ;  /* 0x0000000202037824 */ /* 0x000fe400078e00ff */
[----:B-----5:R-:W-:Y:S02]  /*0480*/  IMAD R4, R66, R15, RZ ;  /* 0x0000000f42047224 */ /* 0x020fe400078e02ff */
[----:B------:R-:W-:Y:S01]  /*0490*/  IMAD.HI R2, R2, 0x2, RZ ;  /* 0x0000000202027827 */ /* 0x000fe200078e02ff */
[----:B---3--:R-:W-:Y:S02]  /*04a0*/  IADD3 R5, P0, P1, R3, R6, R5 ;  /* 0x0000000603057210 */ /* 0x008fe4000791e005 */
[C---:B------:R-:W-:Y:S02]  /*04b0*/  LEA R12, R15.reuse, R4, 0x1 ;  /* 0x000000040f0c7211 */ /* 0x040fe400078e08ff */
[----:B------:R-:W-:Y:S02]  /*04c0*/  IADD3.X R0, PT, PT, R2, R7, R0, P0, P1 ;  /* 0x0000000702007210 */ /* 0x000fe400007e2400 */
[-C--:B------:R-:W-:Y:S01]  /*04d0*/  LEA R6, P0, R4, R5.reuse, 0x1 ;  /* 0x0000000504067211 */ /* 0x080fe200078008ff */
[----:B------:R-:W0:Y:S01]  /*04e0*/  LDS R119, [UR6] ;  /* 0x00000006ff777984 */ /* 0x000e220008000800 */
[----:B------:R-:W-:Y:S01]  /*04f0*/  BAR.SYNC.DEFER_BLOCKING 0x0 ;  /* 0x0000000000007b1d */ /* 0x000fe20000010000 */
[----:B------:R-:W-:Y:S01]  /*0500*/  LEA R8, P2, R12, R5, 0x1 ;  /* 0x000000050c087211 */ /* 0x000fe200078408ff */
[----:B------:R-:W-:Y:S01]  /*0510*/  IMAD R2, R15, 0x2, R12 ;  /* 0x000000020f027824 */ /* 0x000fe200078e020c */
[----:B------:R-:W-:-:S03]  /*0520*/  LEA.HI.X.SX32 R7, R4, R0, 0x1, P0 ;  /* 0x0000000004077211 */ /* 0x000fc600000f0eff */
[----:B------:R-:W-:Y:S08]  /*0530*/  BRA.U UP0, `(.L_x_5) ;  /* 0x0000000100187547 */ /* 0x000ff0000b800000 */
[----:B------:R-:W-:Y:S01]  /*0540*/  ELECT P0, URZ, PT ;  /* 0x0000000000ff782f */ /* 0x000fe20003800000 */
[----:B------:R-:W-:Y:S01]  /*0550*/  IMAD.MOV.U32 R3, RZ, RZ, 0x1 ;  /* 0x00000001ff037424 */ /* 0x000fe200078e00ff */
[----:B------:R-:W-:Y:S01]  /*0560*/  UMOV UR5, 0x40 ;  /* 0x0000004000057882 */ /* 0x000fe20000000000 */
[----:B------:R-:W-:Y:S01]  /*0570*/  UVIRTCOUNT.DEALLOC.SMPOOL 0x80 ;  /* 0x000000800000784c */ /* 0x000fe20000000000 */
[----:B------:R-:W-:-:S09]  /*0580*/  ULEA UR5, UR4, UR5, 0x18 ;  /* 0x0000000504057291 */ /* 0x000fd2000f8ec0ff */
[----:B------:R1:W-:Y:S03]  /*0590*/  @P0 STS.U8 [UR5], R3 ;  /* 0x00000003ff000988 */ /* 0x0003e60008000005 */
.L_x_5:
[C---:B------:R-:W-:Y:S01]  /*05a0*/  IMAD R14, R15.reuse, 0x2, R2 ;  /* 0x000000020f0e7824 */ /* 0x040fe200078e0202 */
[----:B------:R-:W-:Y:S01]  /*05b0*/  LEA.HI.X.SX32 R9, R12, R0, 0x1, P2 ;  /* 0x000000000c097211 */ /* 0x000fe200010f0eff */
[----:B-1----:R-:W2:Y:S01]  /*05c0*/  LDG.E.U16 R3, desc[UR10][R6.64] ;  /* 0x0000000a06037981 */ /* 0x002ea2000c1e1500 */
[-C--:B------:R-:W-:Y:S01]  /*05d0*/  LEA R10, P0, R2, R5.reuse, 0x1 ;  /* 0x00000005020a7211 */ /* 0x080fe200078008ff */
[----:B------:R-:W1:Y:S01]  /*05e0*/  LDCU UR4, c[0x0][0x3c0] ;  /* 0x00007800ff0477ac */ /* 0x000e620008000800 */
[----:B------:R-:W-:Y:S01]  /*05f0*/  LEA R18, R15, R14, 0x1 ;  /* 0x0000000e0f127211 */ /* 0x000fe200078e08ff */
[----:B------:R3:W4:Y:S01]  /*0600*/  LDG.E.U16 R4, desc[UR10][R8.64] ;  /* 0x0000000a08047981 */ /* 0x000722000c1e1500 */
[CC--:B------:R-:W-:Y:S01]  /*0610*/  LEA R12, P1, R14.reuse, R5.reuse, 0x1 ;  /* 0x000000050e0c7211 */ /* 0x0c0fe200078208ff */
[----:B------:R-:W5:Y:S01]  /*0620*/  LDCU UR8, c[0x0][0x3c8] ;  /* 0x00007900ff0877ac */ /* 0x000f620008000800 */
[----:B0-----:R-:W-:Y:S01]  /*0630*/  R2UR UR7, R119 ;  /* 0x00000000770772ca */ /* 0x001fe200000e0000 */
[----:B------:R-:W0:Y:S01]  /*0640*/  LDC R197, c[0x0][0x3c4] ;  /* 0x0000f100ffc57b82 */ /* 0x000e220000000800 */
[-C--:B------:R-:W-:Y:S01]  /*0650*/  LEA.HI.X.SX32 R13, R14, R0.reuse, 0x1, P1 ;  /* 0x000000000e0d7211 */ /* 0x080fe200008f0eff */
[C---:B------:R-:W-:Y:S01]  /*0660*/  IMAD R14, R15.reuse, 0x2, R18 ;  /* 0x000000020f0e7824 */ /* 0x040fe200078e0212 */
[-C--:B------:R-:W-:Y:S01]  /*0670*/  LEA.HI.X.SX32 R11, R2, R0.reuse, 0x1, P0 ;  /* 0x00000000020b7211 */ /* 0x080fe200000f0eff */
[----:B------:R-:W-:Y:S01]  /*0680*/  UMOV UR14, 0x1 ;  /* 0x00000001000e7882 */ /* 0x000fe20000000000 */
[CC--:B------:R-:W-:Y:S01]  /*0690*/  LEA R16, P0, R18.reuse, R5.reuse, 0x1 ;  /* 0x0000000512107211 */ /* 0x0c0fe200078008ff */
[C---:B------:R-:W-:Y:S01]  /*06a0*/  IMAD R22, R15.reuse, 0x2, R14 ;  /* 0x000000020f167824 */ /* 0x040fe200078e020e */
[----:B------:R1:W2:Y:S01]  /*06b0*/  LDG.E.U16 R6, desc[UR10][R12.64] ;  /* 0x0000000a0c067981 */ /* 0x0002a2000c1e1500 */
[----:B------:R-:W0:Y:S01]  /*06c0*/  LDC R201, c[0x0][0x3c4] ;  /* 0x0000f100ffc97b82 */ /* 0x000e220000000800 */
[-C--:B------:R-:W-:Y:S01]  /*06d0*/  LEA.HI.X.SX32 R17, R18, R0.reuse, 0x1, P0 ;  /* 0x0000000012117211 */ /* 0x080fe200000f0eff */
[C---:B---3--:R-:W-:Y:S01]  /*06e0*/  IMAD R8, R15.reuse, 0x2, R22 ;  /* 0x000000020f087824 */ /* 0x048fe200078e0216 */
[CC--:B------:R-:W-:Y:S01]  /*06f0*/  LEA R18, P0, R14.reuse, R5.reuse, 0x1 ;  /* 0x000000050e127211 */ /* 0x0c0fe200078008ff */
[----:B------:R-:W3:Y:S01]  /*0700*/  LDG.E.U16 R2, desc[UR10][R10.64] ;  /* 0x0000000a0a027981 */ /* 0x000ee2000c1e1500 */
[----:B------:R-:W0:Y:S02]  /*0710*/  LDCU UR9, c[0x0][0x3d0] ;  /* 0x00007a00ff0977ac */ /* 0x000e240008000800 */
[----:B------:R-:W-:Y:S01]  /*0720*/  LEA.HI.X.SX32 R19, R14, R0, 0x1, P0 ;  /* 0x000000000e137211 */ /* 0x000fe200000f0eff */
[----:B------:R1:W2:Y:S01]  /*0730*/  LDG.E.U16 R7, desc[UR10][R16.64] ;  /* 0x0000000a10077981 */ /* 0x0002a2000c1e1500 */
[C---:B------:R-:W-:Y:S01]  /*0740*/  LEA R14, R15.reuse, R8, 0x1 ;  /* 0x000000080f0e7211 */ /* 0x040fe200078e08ff */
[----:B------:R-:W0:Y:S01]  /*0750*/  LDC R203, c[0x0][0x3c4] ;  /* 0x0000f100ffcb7b82 */ /* 0x000e220000000800 */
[-C--:B------:R-:W-:Y:S01]  /*0760*/  LEA R20, P0, R22, R5.reuse, 0x1 ;  /* 0x0000000516147211 */ /* 0x080fe200078008ff */
[----:B------:R5:W2:Y:S01]  /*0770*/  LDG.E.U16 R9, desc[UR10][R18.64] ;  /* 0x0000000a12097981 */ /* 0x000aa2000c1e1500 */
[----:B------:R-:W0:Y:S01]  /*0780*/  LDCU.64 UR16, c[0x0][0x390] ;  /* 0x00007200ff1077ac */ /* 0x000e220008000a00 */
[----:B------:R-:W-:Y:S01]  /*0790*/  IMAD R28, R15, 0x2, R14 ;  /* 0x000000020f1c7824 */ /* 0x000fe200078e020e */
[----:B------:R-:W-:-:S03]  /*07a0*/  LEA R24, P1, R14, R5, 0x1 ;  /* 0x000000050e187211 */ /* 0x000fc600078208ff */
[C---:B-1----:R-:W-:Y:S01]  /*07b0*/  IMAD R12, R15.reuse, 0x2, R28 ;  /* 0x000000020f0c7824 */ /* 0x042fe200078e021c */
[-C--:B------:R-:W-:Y:S01]  /*07c0*/  LEA.HI.X.SX32 R21, R22, R0.reuse, 0x1, P0 ;  /* 0x0000000016157211 */ /* 0x080fe200000f0eff */
[----:B------:R-:W1:Y:S01]  /*07d0*/  LDC R205, c[0x0][0x3c4] ;  /* 0x0000f100ffcd7b82 */ /* 0x000e620000000800 */
[-C--:B------:R-:W-:Y:S02]  /*07e0*/  LEA R22, P0, R8, R5.reuse, 0x1 ;  /* 0x0000000508167211 */ /* 0x080fe400078008ff */
[-C--:B------:R-:W-:Y:S01]  /*07f0*/  LEA.HI.X.SX32 R25, R14, R0.reuse, 0x1, P1 ;  /* 0x000000000e197211 */ /* 0x080fe200008f0eff */
[C---:B------:R-:W-:Y:S01]  /*0800*/  IMAD R14, R15.reuse, 0x2, R12 ;  /* 0x000000020f0e7824 */ /* 0x040fe200078e020c */
[----:B------:R-:W-:Y:S02]  /*0810*/  LEA.HI.X.SX32 R23, R8, R0, 0x1, P0 ;  /* 0x0000000008177211 */ /* 0x000fe400000f0eff */
[CC--:B------:R-:W-:Y:S01]  /*0820*/  LEA R26, P0, R28.reuse, R5.reuse, 0x1 ;  /* 0x000000051c1a7211 */ /* 0x0c0fe200078008ff */
[----:B------:R5:W2:Y:S01]  /*0830*/  LDG.E.U16 R8, desc[UR10][R20.64] ;  /* 0x0000000a14087981 */ /* 0x000aa2000c1e1500 */
[C---:B------:R-:W-:Y:S01]  /*0840*/  LEA R16, R15.reuse, R14, 0x1 ;  /* 0x0000000e0f107211 */ /* 0x040fe200078e08ff */
[----:B------:R-:W0:Y:S01]  /*0850*/  LDC R207, c[0x0][0x3c4] ;  /* 0x0000f100ffcf7b82 */ /* 0x000e220000000800 */
[-C--:B------:R-:W-:Y:S01]  /*0860*/  LEA.HI.X.SX32 R27, R28, R0.reuse, 0x1, P0 ;  /* 0x000000001c1b7211 */ /* 0x080fe200000f0eff */
[----:B------:R5:W2:Y:S01]  /*0870*/  LDG.E.U16 R10, desc[UR10][R22.64] ;  /* 0x0000000a160a7981 */ /* 0x000aa2000c1e1500 */
[-C--:B------:R-:W-:Y:S01]  /*0880*/  LEA R28, P1, R16, R5.reuse, 0x1 ;  /* 0x00000005101c7211 */ /* 0x080fe200078208ff */
[C---:B------:R-:W-:Y:S01]  /*0890*/  IMAD R30, R15.reuse, 0x2, R16 ;  /* 0x000000020f1e7824 */ /* 0x040fe200078e0210 */
[-C--:B-----5:R-:W-:Y:S01]  /*08a0*/  LEA R18, P0, R12, R5.reuse, 0x1 ;  /* 0x000000050c127211 */ /* 0x0a0fe200078008ff */
[----:B------:R5:W2:Y:S01]  /*08b0*/  LDG.E.U16 R11, desc[UR10][R24.64] ;  /* 0x0000000a180b7981 */ /* 0x000aa2000c1e1500 */
[-C--:B------:R-:W-:Y:S01]  /*08c0*/  LEA.HI.X.SX32 R29, R16, R0.reuse, 0x1, P1 ;  /* 0x00000000101d7211 */ /* 0x080fe200008f0eff */
[C---:B------:R-:W-:Y:S01]  /*08d0*/  IMAD R16, R15.reuse, 0x2, R30 ;  /* 0x000000020f107824 */ /* 0x040fe200078e021e */
[-C--:B------:R-:W-:Y:S01]  /*08e0*/  LEA.HI.X.SX32 R19, R12, R0.reuse, 0x1, P0 ;  /* 0x000000000c137211 */ /* 0x080fe200000f0eff */
[----:B------:R-:W0:Y:S01]  /*08f0*/  LDC R209, c[0x0][0x3c4] ;  /* 0x0000f100ffd17b82 */ /* 0x000e220000000800 */
[C---:B------:R-:W-:Y:S01]  /*0900*/  LEA R20, P0, R14.reuse, R5, 0x1 ;  /* 0x000000050e147211 */ /* 0x040fe200078008ff */
[----:B------:R-:W-:Y:S01]  /*0910*/  IMAD R32, R15, 0x2, R16 ;  /* 0x000000020f207824 */ /* 0x000fe200078e0210 */
[----:B------:R5:W2:Y:S02]  /*0920*/  LDG.E.U16 R12, desc[UR10][R26.64] ;  /* 0x0000000a1a0c7981 */ /* 0x000aa4000c1e1500 */
[----:B------:R-:W-:-:S02]  /*0930*/  LEA.HI.X.SX32 R21, R14, R0, 0x1, P0 ;  /* 0x000000000e157211 */ /* 0x000fc400000f0eff */
[CC--:B------:R-:W-:Y:S01]  /*0940*/  LEA R22, P0, R30.reuse, R5.reuse, 0x1 ;  /* 0x000000051e167211 */ /* 0x0c0fe200078008ff */
[----:B------:R-:W2:Y:S01]  /*0950*/  LDG.E.U16 R17, desc[UR10][R28.64] ;  /* 0x0000000a1c117981 */ /* 0x000ea2000c1e1500 */
[C---:B------:R-:W-:Y:S01]  /*0960*/  LEA R34, R15.reuse, R32, 0x1 ;  /* 0x000000200f227211 */ /* 0x040fe200078e08ff */
[----:B------:R-:W0:Y:S01]  /*0970*/  LDC R195, c[0x0][0x3c4] ;  /* 0x0000f100ffc37b82 */ /* 0x000e220000000800 */
[-C--:B------:R-:W-:Y:S01]  /*0980*/  LEA.HI.X.SX32 R23, R30, R0.reuse, 0x1, P0 ;  /* 0x000000001e177211 */ /* 0x080fe200000f0eff */
[----:B------:R1:W2:Y:S01]  /*0990*/  LDG.E.U16 R14, desc[UR10][R20.64] ;  /* 0x0000000a140e7981 */ /* 0x0002a2000c1e1500 */
[CC--:B-----5:R-:W-:Y:S01]  /*09a0*/  LEA R24, P0, R16.reuse, R5.reuse, 0x1 ;  /* 0x0000000510187211 */ /* 0x0e0fe200078008ff */
[C---:B------:R-:W-:Y:S02]  /*09b0*/  IMAD R36, R15.reuse, 0x2, R34 ;  /* 0x000000020f247824 */ /* 0x040fe400078e0222 */
[----:B------:R-:W5:Y:S01]  /*09c0*/  LDG.E.U16 R13, desc[UR10][R18.64] ;  /* 0x0000000a120d7981 */ /* 0x000f62000c1e1500 */
[-C--:B------:R-:W-:Y:S01]  /*09d0*/  LEA.HI.X.SX32 R25, R16, R0.reuse, 0x1, P0 ;  /* 0x0000000010197211 */ /* 0x080fe200000f0eff */
[----:B------:R-:W0:Y:S01]  /*09e0*/  LDC R199, c[0x0][0x3c4] ;  /* 0x0000f100ffc77b82 */ /* 0x000e220000000800 */
[C---:B------:R-:W-:Y:S01]  /*09f0*/  LEA R26, P0, R32.reuse, R5, 0x1 ;  /* 0x00000005201a7211 */ /* 0x040fe200078008ff */
[----:B------:R1:W2:Y:S02]  /*0a00*/  LDG.E.U16 R16, desc[UR10][R22.64] ;  /* 0x0000000a16107981 */ /* 0x0002a4000c1e1500 */
[----:B-1----:R-:W-:Y:S01]  /*0a10*/  IMAD R20, R15, 0x2, R36 ;  /* 0x000000020f147824 */ /* 0x002fe200078e0224 */
[----:B------:R-:W-:-:S02]  /*0a20*/  LEA.HI.X.SX32 R27, R32, R0, 0x1, P0 ;  /* 0x00000000201b7211 */ /* 0x000fc400000f0eff */
[CC--:B------:R-:W-:Y:S01]  /*0a30*/  LEA R32, P0, R36.reuse, R5.reuse, 0x1 ;  /* 0x0000000524207211 */ /* 0x0c0fe200078008ff */
[----:B------:R1:W2:Y:S01]  /*0a40*/  LDG.E.U16 R18, desc[UR10][R24.64] ;  /* 0x0000000a18127981 */ /* 0x0002a2000c1e1500 */
[----:B------:R-:W0:Y:S01]  /*0a50*/  LDC R193, c[0x0][0x3c4] ;  /* 0x0000f100ffc17b82 */ /* 0x000e220000000800 */
[C---:B------:R-:W-:Y:S01]  /*0a60*/  IMAD R22, R15.reuse, 0x2, R20 ;  /* 0x000000020f167824 */ /* 0x040fe200078e0214 */
[----:B------:R-:W-:Y:S01]  /*0a70*/  LEA.HI.X.SX32 R33, R36, R0, 0x1, P0 ;  /* 0x0000000024217211 */ /* 0x000fe200000f0eff */
[----:B------:R1:W2:Y:S01]  /*0a80*/  LDG.E.U16 R19, desc[UR10][R26.64] ;  /* 0x0000000a1a137981 */ /* 0x0002a2000c1e1500 */
[-C--:B------:R-:W-:Y:S02]  /*0a90*/  LEA R30, P1, R34, R5.reuse, 0x1 ;  /* 0x00000005221e7211 */ /* 0x080fe400078208ff */
[----:B------:R-:W-:Y:S02]  /*0aa0*/  LEA R38, R15, R22, 0x1 ;  /* 0x000000160f267211 */ /* 0x000fe400078e08ff */
[----:B------:R-:W0:Y:S01]  /*0ab0*/  LDC R191, c[0x0][0x3c4] ;  /* 0x0000f100ffbf7b82 */ /* 0x000e220000000800 */
[----:B------:R-:W-:-:S02]  /*0ac0*/  LEA R28, P0, R20, R5, 0x1 ;  /* 0x00000005141c7211 */ /* 0x000fc400078008ff */
[-C--:B------:R-:W-:Y:S01]  /*0ad0*/  LEA.HI.X.SX32 R31, R34, R0.reuse, 0x1, P1 ;  /* 0x00000000221f7211 */ /* 0x080fe200008f0eff */
[C---:B-1----:R-:W-:Y:S01]  /*0ae0*/  IMAD R24, R15.reuse, 0x2, R38 ;  /* 0x000000020f187824 */ /* 0x042fe200078e0226 */
[-C--:B------:R-:W-:Y:S02]  /*0af0*/  LEA.HI.X.SX32 R29, R20, R0.reuse, 0x1, P0 ;  /* 0x00000000141d7211 */ /* 0x080fe400000f0eff */
[-C--:B------:R-:W-:Y:S01]  /*0b00*/  LEA R34, P0, R22, R5.reuse, 0x1 ;  /* 0x0000000516227211 */ /* 0x080fe200078008ff */
[----:B------:R-:W1:Y:S01]  /*0b10*/  LDC R189, c[0x0][0x3c4] ;  /* 0x0000f100ffbd7b82 */ /* 0x000e620000000800 */
[-C--:B------:R-:W-:Y:S01]  /*0b20*/  LEA R36, P1, R38, R5.reuse, 0x1 ;  /* 0x0000000526247211 */ /* 0x080fe200078208ff */
[C---:B------:R-:W-:Y:S01]  /*0b30*/  IMAD R26, R15.reuse, 0x2, R24 ;  /* 0x000000020f1a7824 */ /* 0x040fe200078e0218 */
[-C--:B------:R-:W-:Y:S01]  /*0b40*/  LEA.HI.X.SX32 R35, R22, R0.reuse, 0x1, P0 ;  /* 0x0000000016237211 */ /* 0x080fe200000f0eff */
[----:B------:R0:W2:Y:S01]  /*0b50*/  LDG.E.U16 R21, desc[UR10][R30.64] ;  /* 0x0000000a1e157981 */ /* 0x0000a2000c1e1500 */
[-C--:B------:R-:W-:Y:S01]  /*0b60*/  LEA.HI.X.SX32 R37, R38, R0.reuse, 0x1, P1 ;  /* 0x0000000026257211 */ /* 0x080fe200008f0eff */
[C---:B------:R-:W-:Y:S01]  /*0b70*/  IMAD R42, R15.reuse, 0x2, R26 ;  /* 0x000000020f2a7824 */ /* 0x040fe200078e021a */
[C---:B------:R-:W-:Y:S01]  /*0b80*/  LEA R38, P0, R24.reuse, R5, 0x1 ;  /* 0x0000000518267211 */ /* 0x040fe200078008ff */
[----:B------:R0:W2:Y:S01]  /*0b90*/  LDG.E.U16 R20, desc[UR10][R32.64] ;  /* 0x0000000a20147981 */ /* 0x0000a2000c1e1500 */
[----:B------:R-:W1:Y:S02]  /*0ba0*/  LDC R187, c[0x0][0x3c4] ;  /* 0x0000f100ffbb7b82 */ /* 0x000e640000000800 */
[----:B------:R-:W-:Y:S01]  /*0bb0*/  LEA.HI.X.SX32 R39, R24, R0, 0x1, P0 ;  /* 0x0000000018277211 */ /* 0x000fe200000f0eff */
[----:B------:R0:W2:Y:S01]  /*0bc0*/  LDG.E.U16 R22, desc[UR10][R28.64] ;  /* 0x0000000a1c167981 */ /* 0x0000a2000c1e1500 */
[----:B------:R-:W-:-:S02]  /*0bd0*/  LEA R44, R15, R42, 0x1 ;  /* 0x0000002a0f2c7211 */ /* 0x000fc400078e08ff */
[CC--:B0-----:R-:W-:Y:S01]  /*0be0*/  LEA R30, P0, R26.reuse, R5.reuse, 0x1 ;  /* 0x000000051a1e7211 */ /* 0x0c1fe200078008ff */
[----:B------:R0:W2:Y:S01]  /*0bf0*/  LDG.E.U16 R23, desc[UR10][R34.64] ;  /* 0x0000000a22177981 */ /* 0x0000a2000c1e1500 */
[----:B------:R-:W1:Y:S02]  /*0c00*/  LDC R185, c[0x0][0x3c4] ;  /* 0x0000f100ffb97b82 */ /* 0x000e640000000800 */
[-C--:B------:R-:W-:Y:S01]  /*0c10*/  LEA.HI.X.SX32 R31, R26, R0.reuse, 0x1, P0 ;  /* 0x000000001a1f7211 */ /* 0x080fe200000f0eff */
[----:B------:R0:W2:Y:S01]  /*0c20*/  LDG.E.U16 R25, desc[UR10][R36.64] ;  /* 0x0000000a24197981 */ /* 0x0000a2000c1e1500 */
[-C--:B------:R-:W-:Y:S01]  /*0c30*/  LEA R32, P0, R42, R5.reuse, 0x1 ;  /* 0x000000052a207211 */ /* 0x080fe200078008ff */
[C---:B------:R-:W-:Y:S01]  /*0c40*/  IMAD R28, R15.reuse, 0x2, R44 ;  /* 0x000000020f1c7824 */ /* 0x040fe200078e022c */
[-C--:B------:R-:W-:Y:S01]  /*0c50*/  LEA R40, P1, R44, R5.reuse, 0x1 ;  /* 0x000000052c287211 */ /* 0x080fe200078208ff */
[----:B------:R0:W2:Y:S01]  /*0c60*/  LDG.E.U16 R24, desc[UR10][R38.64] ;  /* 0x0000000a26187981 */ /* 0x0000a2000c1e1500 */
[-C--:B------:R-:W-:Y:S01]  /*0c70*/  LEA.HI.X.SX32 R33, R42, R0.reuse, 0x1, P0 ;  /* 0x000000002a217211 */ /* 0x080fe200000f0eff */
[C---:B------:R-:W-:Y:S01]  /*0c80*/  IMAD R42, R15.reuse, 0x2, R28 ;  /* 0x000000020f2a7824 */ /* 0x040fe200078e021c */
[----:B------:R-:W-:Y:S01]  /*0c90*/  LEA.HI.X.SX32 R41, R44, R0, 0x1, P1 ;  /* 0x000000002c297211 */ /* 0x000fe200008f0eff */
[----:B------:R-:W2:Y:S01]  /*0ca0*/  LDG.E.U16 R26, desc[UR10][R30.64] ;  /* 0x0000000a1e1a7981 */ /* 0x000ea2000c1e1500 */
[----:B------:R-:W1:Y:S01]  /*0cb0*/  LDC R183, c[0x0][0x3c4] ;  /* 0x0000f100ffb77b82 */ /* 0x000e620000000800 */
[C---:B------:R-:W-:Y:S01]  /*0cc0*/  IMAD R44, R15.reuse, 0x2, R42 ;  /* 0x000000020f2c7824 */ /* 0x040fe200078e022a */
[----:B0-----:R-:W-:Y:S01]  /*0cd0*/  LEA R34, P0, R28, R5, 0x1 ;  /* 0x000000051c227211 */ /* 0x001fe200078008ff */
[----:B------:R0:W2:Y:S03]  /*0ce0*/  LDG.E.U16 R29, desc[UR10][R40.64] ;  /* 0x0000000a281d7981 */ /* 0x0000a6000c1e1500 */
[C---:B------:R-:W-:Y:S01]  /*0cf0*/  LEA R46, R15.reuse, R44, 0x1 ;  /* 0x0000002c0f2e7211 */ /* 0x040fe200078e08ff */
[----:B------:R-:W2:Y:S01]  /*0d00*/  LDG.E.U16 R27, desc[UR10][R32.64] ;  /* 0x0000000a201b7981 */ /* 0x000ea2000c1e1500 */
[----:B------:R-:W1:Y:S03]  /*0d10*/  LDC R181, c[0x0][0x3c4] ;  /* 0x0000f100ffb57b82 */ /* 0x000e660000000800 */
[----:B------:R-:W-:-:S04]  /*0d20*/  IMAD R48, R15, 0x2, R46 ;  /* 0x000000020f307824 */ /* 0x000fc800078e022e */
[C---:B------:R-:W-:Y:S01]  /*0d30*/  IMAD R50, R15.reuse, 0x2, R48 ;  /* 0x000000020f327824 */ /* 0x040fe200078e0230 */
[----:B------:R-:W-:Y:S01]  /*0d40*/  LEA.HI.X.SX32 R35, R28, R0, 0x1, P0 ;  /* 0x000000001c237211 */ /* 0x000fe200000f0eff */
[----:B------:R-:W1:Y:S02]  /*0d50*/  LDC R179, c[0x0][0x3c4] ;  /* 0x0000f100ffb37b82 */ /* 0x000e640000000800 */
[C---:B------:R-:W-:Y:S01]  /*0d60*/  IMAD R52, R15.reuse, 0x2, R50 ;  /* 0x000000020f347824 */ /* 0x040fe200078e0232 */
[C---:B------:R-:W-:Y:S01]  /*0d70*/  LEA R36, P0, R42.reuse, R5, 0x1 ;  /* 0x000000052a247211 */ /* 0x040fe200078008ff */
[----:B------:R-:W2:Y:S03]  /*0d80*/  LDG.E.U16 R28, desc[UR10][R34.64] ;  /* 0x0000000a221c7981 */ /* 0x000ea6000c1e1500 */
[----:B------:R-:W-:Y:S01]  /*0d90*/  LEA R54, R15, R52, 0x1 ;  /* 0x000000340f367211 */ /* 0x000fe200078e08ff */
[----:B------:R-:W1:Y:S01]  /*0da0*/  LDC R177, c[0x0][0x3c4] ;  /* 0x0000f100ffb17b82 */ /* 0x000e620000000800 */
[----:B------:R-:W-:-:S02]  /*0db0*/  LEA.HI.X.SX32 R37, R42, R0, 0x1, P0 ;  /* 0x000000002a257211 */ /* 0x000fc400000f0eff */
[CC--:B------:R-:W-:Y:S01]  /*0dc0*/  LEA R38, P0, R44.reuse, R5.reuse, 0x1 ;  /* 0x000000052c267211 */ /* 0x0c0fe200078008ff */
[C---:B------:R-:W-:Y:S02]  /*0dd0*/  IMAD R56, R15.reuse, 0x2, R54 ;  /* 0x000000020f387824 */ /* 0x040fe400078e0236 */
[----:B------:R0:W2:Y:S01]  /*0de0*/  LDG.E.U16 R30, desc[UR10][R36.64] ;  /* 0x0000000a241e7981 */ /* 0x0000a2000c1e1500 */
[-C--:B------:R-:W-:Y:S01]  /*0df0*/  LEA.HI.X.SX32 R39, R44, R0.reuse, 0x1, P0 ;  /* 0x000000002c277211 */ /* 0x080fe200000f0eff */
[----:B------:R-:W1:Y:S01]  /*0e00*/  LDC R175, c[0x0][0x3c4] ;  /* 0x0000f100ffaf7b82 */ /* 0x000e620000000800 */
[-C--:B0-----:R-:W-:Y:S02]  /*0e10*/  LEA R40, P0, R48, R5.reuse, 0x1 ;  /* 0x0000000530287211 */ /* 0x081fe400078008ff */
[----:B------:R-:W-:Y:S01]  /*0e20*/  LEA R42, P1, R46, R5, 0x1 ;  /* 0x000000052e2a7211 */ /* 0x000fe200078208ff */
[----:B------:R-:W2:Y:S01]  /*0e30*/  LDG.E.U16 R31, desc[UR10][R38.64] ;  /* 0x0000000a261f7981 */ /* 0x000ea2000c1e1500 */
[----:B------:R-:W-:Y:S01]  /*0e40*/  IMAD R36, R15, 0x2, R56 ;  /* 0x000000020f247824 */ /* 0x000fe200078e0238 */
[----:B------:R-:W-:-:S02]  /*0e50*/  LEA.HI.X.SX32 R41, R48, R0, 0x1, P0 ;  /* 0x0000000030297211 */ /* 0x000fc400000f0eff */
[----:B------:R-:W0:Y:S01]  /*0e60*/  LDC R173, c[0x0][0x3c4] ;  /* 0x0000f100ffad7b82 */ /* 0x000e220000000800 */
[C---:B------:R-:W-:Y:S01]  /*0e70*/  IMAD R58, R15.reuse, 0x2, R36 ;  /* 0x000000020f3a7824 */ /* 0x040fe200078e0224 */
[-C--:B------:R-:W-:Y:S01]  /*0e80*/  LEA R44, P0, R50, R5.reuse, 0x1 ;  /* 0x00000005322c7211 */ /* 0x080fe200078008ff */
[----:B------:R-:W2:Y:S01]  /*0e90*/  LDG.E.U16 R32, desc[UR10][R40.64] ;  /* 0x0000000a28207981 */ /* 0x000ea2000c1e1500 */
[----:B------:R-:W-:Y:S02]  /*0ea0*/  LEA.HI.X.SX32 R43, R46, R0, 0x1, P1 ;  /* 0x000000002e2b7211 */ /* 0x000fe400008f0eff */
[----:B------:R-:W-:Y:S02]  /*0eb0*/  LEA R48, P1, R54, R5, 0x1 ;  /* 0x0000000536307211 */ /* 0x000fe400078208ff */
[----:B------:R-:W0:Y:S01]  /*0ec0*/  LDC R169, c[0x0][0x3c4] ;  /* 0x0000f100ffa97b82 */ /* 0x000e220000000800 */
[----:B------:R-:W-:Y:S01]  /*0ed0*/  LEA R60, R15, R58, 0x1 ;  /* 0x0000003a0f3c7211 */ /* 0x000fe200078e08ff */
[----:B------:R1:W2:Y:S01]  /*0ee0*/  LDG.E.U16 R33, desc[UR10][R42.64] ;  /* 0x0000000a2a217981 */ /* 0x0002a2000c1e1500 */
[----:B------:R-:W-:-:S02]  /*0ef0*/  LEA.HI.X.SX32 R45, R50, R0, 0x1, P0 ;  /* 0x00000000322d7211 */ /* 0x000fc400000f0eff */
[-C--:B------:R-:W-:Y:S02]  /*0f00*/  LEA R46, P0, R52, R5.reuse, 0x1 ;  /* 0x00000005342e7211 */ /* 0x080fe400078008ff */
[-C--:B------:R-:W-:Y:S01]  /*0f10*/  LEA.HI.X.SX32 R49, R54, R0.reuse, 0x1, P1 ;  /* 0x0000000036317211 */ /* 0x080fe200008f0eff */
[C---:B------:R-:W-:Y:S01]  /*0f20*/  IMAD R54, R15.reuse, 0x2, R60 ;  /* 0x000000020f367824 */ /* 0x040fe200078e023c */
[-C--:B------:R-:W-:Y:S01]  /*0f30*/  LEA.HI.X.SX32 R47, R52, R0.reuse, 0x1, P0 ;  /* 0x00000000342f7211 */ /* 0x080fe200000f0eff */
[----:B------:R1:W2:Y:S01]  /*0f40*/  LDG.E.U16 R34, desc[UR10][R44.64] ;  /* 0x0000000a2c227981 */ /* 0x0002a2000c1e1500 */
[----:B------:R-:W0:Y:S01]  /*0f50*/  LDC R165, c[0x0][0x3c4] ;  /* 0x0000f100ffa57b82 */ /* 0x000e220000000800 */
[CC--:B-1----:R-:W-:Y:S01]  /*0f60*/  LEA R42, P0, R56.reuse, R5.reuse, 0x1 ;  /* 0x00000005382a7211 */ /* 0x0c2fe200078008ff */
[C---:B------:R-:W-:Y:S01]  /*0f70*/  IMAD R40, R15.reuse, 0x2, R54 ;  /* 0x000000020f287824 */ /* 0x040fe200078e0236 */
[----:B------:R1:W2:Y:S02]  /*0f80*/  LDG.E.U16 R35, desc[UR10][R46.64] ;  /* 0x0000000a2e237981 */ /* 0x0002a4000c1e1500 */
[----:B------:R-:W-:Y:S01]  /*0f90*/  LEA.HI.X.SX32 R43, R56, R0, 0x1, P0 ;  /* 0x00000000382b7211 */ /* 0x000fe200000f0eff */
[C---:B------:R-:W-:Y:S01]  /*0fa0*/  IMAD R56, R15.reuse, 0x2, R40 ;  /* 0x000000020f387824 */ /* 0x040fe200078e0228 */
[----:B------:R-:W-:Y:S01]  /*0fb0*/  LEA R50, P0, R36, R5, 0x1 ;  /* 0x0000000524327211 */ /* 0x000fe200078008ff */
[----:B------:R1:W2:Y:S01]  /*0fc0*/  LDG.E.U16 R37, desc[UR10][R48.64] ;  /* 0x0000000a30257981 */ /* 0x0002a2000c1e1500 */
[----:B------:R-:W0:Y:S02]  /*0fd0*/  LDC R161, c[0x0][0x3c4] ;  /* 0x0000f100ffa17b82 */ /* 0x000e240000000800 */
[----:B------:R-:W-:-:S02]  /*0fe0*/  LEA R62, R15, R56, 0x1 ;  /* 0x000000380f3e7211 */ /* 0x000fc400078e08ff */
[-C--:B------:R-:W-:Y:S02]  /*0ff0*/  LEA.HI.X.SX32 R51, R36, R0.reuse, 0x1, P0 ;  /* 0x0000000024337211 */ /* 0x080fe400000f0eff */
[-C--:B------:R-:W-:Y:S01]  /*1000*/  LEA R44, P0, R58, R5.reuse, 0x1 ;  /* 0x000000053a2c7211 */ /* 0x080fe200078008ff */
[C---:B------:R-:W-:Y:S01]  /*1010*/  IMAD R64, R15.reuse, 0x2, R62 ;  /* 0x000000020f407824 */ /* 0x040fe200078e023e */
[-C--:B------:R-:W-:Y:S01]  /*1020*/  LEA R52, P1, R60, R5.reuse, 0x1 ;  /* 0x000000053c347211 */ /* 0x080fe200078208ff */
[----:B------:R1:W2:Y:S01]  /*1030*/  LDG.E.U16 R38, desc[UR10][R50.64] ;  /* 0x0000000a32267981 */ /* 0x0002a2000c1e1500 */
[----:B------:R-:W-:Y:S01]  /*1040*/  LEA.HI.X.SX32 R45, R58, R0, 0x1, P0 ;  /* 0x000000003a2d7211 */ /* 0x000fe200000f0eff */
[C---:B------:R-:W-:Y:S01]  /*1050*/  IMAD R58, R15.reuse, 0x2, R64 ;  /* 0x000000020f3a7824 */ /* 0x040fe200078e0240 */
[----:B------:R-:W0:Y:S01]  /*1060*/  LDC R157, c[0x0][0x3c4] ;  /* 0x0000f100ff9d7b82 */ /* 0x000e220000000800 */
[----:B------:R-:W2:Y:S02]  /*1070*/  LDG.E.U16 R36, desc[UR10][R42.64] ;  /* 0x0000000a2a247981 */ /* 0x000ea4000c1e1500 */
[C---:B------:R-:W-:Y:S01]  /*1080*/  IMAD R68, R15.reuse, 0x2, R58 ;  /* 0x000000020f447824 */ /* 0x040fe200078e023a */
[----:B-1----:R-:W-:Y:S01]  /*1090*/  LEA R46, P0, R54, R5, 0x1 ;  /* 0x00000005362e7211 */ /* 0x002fe200078008ff */
[----:B------:R-:W2:Y:S03]  /*10a0*/  LDG.E.U16 R39, desc[UR10][R44.64] ;  /* 0x0000000a2c277981 */ /* 0x000ea6000c1e1500 */
[C---:B------:R-:W-:Y:S01]  /*10b0*/  LEA R70, R15.reuse, R68, 0x1 ;  /* 0x000000440f467211 */ /* 0x040fe200078e08ff */
[----:B------:R-:W1:Y:S04]  /*10c0*/  LDC R155, c[0x0][0x3c4] ;  /* 0x0000f100ff9b7b82 */ /* 0x000e680000000800 */
[----:B------:R-:W-:-:S04]  /*10d0*/  IMAD R72, R15, 0x2, R70 ;  /* 0x000000020f487824 */ /* 0x000fc800078e0246 */
[C---:B------:R-:W-:Y:S01]  /*10e0*/  IMAD R74, R15.reuse, 0x2, R72 ;  /* 0x000000020f4a7824 */ /* 0x040fe200078e0248 */
[-C--:B------:R-:W-:Y:S01]  /*10f0*/  LEA.HI.X.SX32 R47, R54, R0.reuse, 0x1, P0 ;  /* 0x00000000362f7211 */ /* 0x080fe200000f0eff */
[----:B------:R-:W0:Y:S02]  /*1100*/  LDC R158, c[0x0][0x3c4] ;  /* 0x0000f100ff9e7b82 */ /* 0x000e240000000800 */
[C---:B------:R-:W-:Y:S01]  /*1110*/  IMAD R76, R15.reuse, 0x2, R74 ;  /* 0x000000020f4c7824 */ /* 0x040fe200078e024a */
[-C--:B------:R-:W-:Y:S02]  /*1120*/  LEA R48, P0, R40, R5.reuse, 0x1 ;  /* 0x0000000528307211 */ /* 0x080fe400078008ff */
[----:B------:R-:W-:Y:S02]  /*1130*/  LEA.HI.X.SX32 R53, R60, R0, 0x1, P1 ;  /* 0x000000003c357211 */ /* 0x000fe400008f0eff */
[C---:B------:R-:W-:Y:S01]  /*1140*/  LEA R78, R15.reuse, R76, 0x1 ;  /* 0x0000004c0f4e7211 */ /* 0x040fe200078e08ff */
[----:B------:R-:W0:Y:S01]  /*1150*/  LDC R159, c[0x0][0x3c4] ;  /* 0x0000f100ff9f7b82 */ /* 0x000e220000000800 */
[-C--:B------:R-:W-:Y:S01]  /*1160*/  LEA.HI.X.SX32 R49, R40, R0.reuse, 0x1, P0 ;  /* 0x0000000028317211 */ /* 0x080fe200000f0eff */
[----:B------:R1:W2:Y:S01]  /*1170*/  LDG.E.U16 R41, desc[UR10][R52.64] ;  /* 0x0000000a34297981 */ /* 0x0002a2000c1e1500 */
[-C--:B------:R-:W-:Y:S01]  /*1180*/  LEA R50, P0, R56, R5.reuse, 0x1 ;  /* 0x0000000538327211 */ /* 0x080fe200078008ff */
[C---:B------:R-:W-:Y:S01]  /*1190*/  IMAD R80, R15.reuse, 0x2, R78 ;  /* 0x000000020f507824 */ /* 0x040fe200078e024e */
[-C--:B------:R-:W-:Y:S01]  /*11a0*/  LEA R54, P1, R62, R5.reuse, 0x1 ;  /* 0x000000053e367211 */ /* 0x080fe200078208ff */
[----:B------:R-:W2:Y:S01]  /*11b0*/  LDG.E.U16 R40, desc[UR10][R46.64] ;  /* 0x0000000a2e287981 */ /* 0x000ea2000c1e1500 */
[-C--:B------:R-:W-:Y:S01]  /*11c0*/  LEA.HI.X.SX32 R51, R56, R0.reuse, 0x1, P0 ;  /* 0x0000000038337211 */ /* 0x080fe200000f0eff */
[C---:B------:R-:W-:Y:S01]  /*11d0*/  IMAD R82, R15.reuse, 0x2, R80 ;  /* 0x000000020f527824 */ /* 0x040fe200078e0250 */
[----:B------:R-:W0:Y:S01]  /*11e0*/  LDC R160, c[0x0][0x3c4] ;  /* 0x0000f100ffa07b82 */ /* 0x000e220000000800 */
[----:B------:R-:W2:Y:S01]  /*11f0*/  LDG.E.U16 R42, desc[UR10][R48.64] ;  /* 0x0000000a302a7981 */ /* 0x000ea2000c1e1500 */
[----:B-1----:R-:W-:Y:S01]  /*1200*/  LEA R52, P0, R64, R5, 0x1 ;  /* 0x0000000540347211 */ /* 0x002fe200078008ff */
[----:B------:R-:W-:Y:S01]  /*1210*/  IMAD R84, R15, 0x2, R82 ;  /* 0x000000020f547824 */ /* 0x000fe200078e0252 */
[-C--:B------:R-:W-:Y:S01]  /*1220*/  LEA.HI.X.SX32 R55, R62, R0.reuse, 0x1, P1 ;  /* 0x000000003e377211 */ /* 0x080fe200008f0eff */
[----:B------:R-:W2:Y:S01]  /*1230*/  LDG.E.U16 R43, desc[UR10][R50.64] ;  /* 0x0000000a322b7981 */ /* 0x000ea2000c1e1500 */
[----:B------:R-:W-:-:S02]  /*1240*/  LEA.HI.X.SX32 R53, R64, R0, 0x1, P0 ;  /* 0x0000000040357211 */ /* 0x000fc400000f0eff */
[----:B------:R-:W1:Y:S01]  /*1250*/  LDC R162, c[0x0][0x3c4] ;  /* 0x0000f100ffa27b82 */ /* 0x000e620000000800 */
[-C--:B------:R-:W-:Y:S01]  /*1260*/  LEA R56, P0, R58, R5.reuse, 0x1 ;  /* 0x000000053a387211 */ /* 0x080fe200078008ff */
[----:B------:R0:W2:Y:S01]  /*1270*/  LDG.E.U16 R45, desc[UR10][R54.64] ;  /* 0x0000000a362d7981 */ /* 0x0000a2000c1e1500 */
[-C--:B------:R-:W-:Y:S02]  /*1280*/  LEA R60, P1, R70, R5.reuse, 0x1 ;  /* 0x00000005463c7211 */ /* 0x080fe400078208ff */
[----:B------:R-:W-:Y:S01]  /*1290*/  LEA.HI.X.SX32 R57, R58, R0, 0x1, P0 ;  /* 0x000000003a397211 */ /* 0x000fe200000f0eff */
[----:B------:R-:W2:Y:S01]  /*12a0*/  LDG.E.U16 R46, desc[UR10][R52.64] ;  /* 0x0000000a342e7981 */ /* 0x000ea2000c1e1500 */
[C---:B------:R-:W-:Y:S01]  /*12b0*/  LEA R58, P0, R68.reuse, R5, 0x1 ;  /* 0x00000005443a7211 */ /* 0x040fe200078008ff */
[----:B------:R-:W1:Y:S01]  /*12c0*/  LDC R163, c[0x0][0x3c4] ;  /* 0x0000f100ffa37b82 */ /* 0x000e620000000800 */
[----:B------:R-:W-:Y:S01]  /*12d0*/  LEA R86, R15, R84, 0x1 ;  /* 0x000000540f567211 */ /* 0x000fe200078e08ff */
[----:B------:R0:W2:Y:S01]  /*12e0*/  LDG.E.U16 R44, desc[UR10][R56.64] ;  /* 0x0000000a382c7981 */ /* 0x0000a2000c1e1500 */
[----:B------:R-:W-:-:S02]  /*12f0*/  LEA.HI.X.SX32 R59, R68, R0, 0x1, P0 ;  /* 0x00000000443b7211 */ /* 0x000fc400000f0eff */
[-C--:B------:R-:W-:Y:S01]  /*1300*/  LEA.HI.X.SX32 R61, R70, R0.reuse, 0x1, P1 ;  /* 0x00000000463d7211 */ /* 0x080fe200008f0eff */
[C---:B------:R-:W-:Y:S01]  /*1310*/  IMAD R70, R15.reuse, 0x2, R86 ;  /* 0x000000020f467824 */ /* 0x040fe200078e0256 */
[CC--:B0-----:R-:W-:Y:S01]  /*1320*/  LEA R54, P0, R72.reuse, R5.reuse, 0x1 ;  /* 0x0000000548367211 */ /* 0x0c1fe200078008ff */
[----:B------:R0:W2:Y:S01]  /*1330*/  LDG.E.U16 R47, desc[UR10][R58.64] ;  /* 0x0000000a3a2f7981 */ /* 0x0000a2000c1e1500 */
[----:B------:R-:W1:Y:S02]  /*1340*/  LDC R164, c[0x0][0x3c4] ;  /* 0x0000f100ffa47b82 */ /* 0x000e640000000800 */
[----:B------:R-:W-:Y:S01]  /*1350*/  LEA.HI.X.SX32 R55, R72, R0, 0x1, P0 ;  /* 0x0000000048377211 */ /* 0x000fe200000f0eff */
[C---:B------:R-:W-:Y:S01]  /*1360*/  IMAD R72, R15.reuse, 0x2, R70 ;  /* 0x000000020f487824 */ /* 0x040fe200078e0246 */
[-C--:B------:R-:W-:Y:S01]  /*1370*/  LEA R64, P1, R78, R5.reuse, 0x1 ;  /* 0x000000054e407211 */ /* 0x080fe200078208ff */
[----:B------:R0:W2:Y:S02]  /*1380*/  LDG.E.U16 R49, desc[UR10][R60.64] ;  /* 0x0000000a3c317981 */ /* 0x0000a4000c1e1500 */
[C---:B------:R-:W-:Y:S01]  /*1390*/  IMAD R88, R15.reuse, 0x2, R72 ;  /* 0x000000020f587824 */ /* 0x040fe200078e0248 */
[----:B------:R-:W-:Y:S01]  /*13a0*/  LEA R62, P0, R74, R5, 0x1 ;  /* 0x000000054a3e7211 */ /* 0x000fe200078008ff */
[----:B------:R-:W2:Y:S01]  /*13b0*/  LDG.E.U16 R50, desc[UR10][R54.64] ;  /* 0x0000000a36327981 */ /* 0x000ea2000c1e1500 */
[----:B------:R-:W1:Y:S02]  /*13c0*/  LDC R166, c[0x0][0x3c4] ;  /* 0x0000f100ffa67b82 */ /* 0x000e640000000800 */
[----:B------:R-:W-:-:S02]  /*13d0*/  LEA R90, R15, R88, 0x1 ;  /* 0x000000580f5a7211 */ /* 0x000fc400078e08ff */
[----:B------:R-:W-:-:S03]  /*13e0*/  LEA.HI.X.SX32 R63, R74, R0, 0x1, P0 ;  /* 0x000000004a3f7211 */ /* 0x000fc600000f0eff */
[C---:B------:R-:W-:Y:S01]  /*13f0*/  IMAD R92, R15.reuse, 0x2, R90 ;  /* 0x000000020f5c7824 */ /* 0x040fe200078e025a */
[-C--:B------:R-:W-:Y:S01]  /*1400*/  LEA R56, P0, R76, R5.reuse, 0x1 ;  /* 0x000000054c387211 */ /* 0x080fe200078008ff */
[----:B------:R4:W2:Y:S01]  /*1410*/  LDG.E.U16 R48, desc[UR10][R62.64] ;  /* 0x0000000a3e307981 */ /* 0x0008a2000c1e1500 */
[-C--:B------:R-:W-:Y:S01]  /*1420*/  LEA.HI.X.SX32 R65, R78, R0.reuse, 0x1, P1 ;  /* 0x000000004e417211 */ /* 0x080fe200008f0eff */
[C---:B------:R-:W-:Y:S01]  /*1430*/  IMAD R78, R15.reuse, 0x2, R92 ;  /* 0x000000020f4e7824 */ /* 0x040fe200078e025c */
[-C--:B------:R-:W-:Y:S01]  /*1440*/  LEA.HI.X.SX32 R57, R76, R0.reuse, 0x1, P0 ;  /* 0x000000004c397211 */ /* 0x080fe200000f0eff */
[----:B------:R-:W1:Y:S01]  /*1450*/  LDC R168, c[0x0][0x3c4] ;  /* 0x0000f100ffa87b82 */ /* 0x000e620000000800 */
[-C--:B0-----:R-:W-:Y:S01]  /*1460*/  LEA R58, P0, R80, R5.reuse, 0x1 ;  /* 0x00000005503a7211 */ /* 0x081fe200078008ff */
[----:B------:R-:W-:Y:S01]  /*1470*/  IMAD R94, R15, 0x2, R78 ;  /* 0x000000020f5e7824 */ /* 0x000fe200078e024e */
[----:B------:R-:W-:Y:S01]  /*1480*/  LEA R68, P1, R86, R5, 0x1 ;  /* 0x0000000556447211 */ /* 0x000fe200078208ff */
[----:B------:R0:W2:Y:S01]  /*1490*/  LDG.E.U16 R53, desc[UR10][R64.64] ;  /* 0x0000000a40357981 */ /* 0x0000a2000c1e1500 */
[----:B------:R-:W-:-:S02]  /*14a0*/  LEA.HI.X.SX32 R59, R80, R0, 0x1, P0 ;  /* 0x00000000503b7211 */ /* 0x000fc400000f0eff */
[CC--:B------:R-:W-:Y:S01]  /*14b0*/  LEA R60, P0, R82.reuse, R5.reuse, 0x1 ;  /* 0x00000005523c7211 */ /* 0x0c0fe200078008ff */
[----:B------:R-:W2:Y:S01]  /*14c0*/  LDG.E.U16 R51, desc[UR10][R56.64] ;  /* 0x0000000a38337981 */ /* 0x000ea2000c1e1500 */
[C---:B------:R-:W-:Y:S01]  /*14d0*/  LEA R80, R15.reuse, R94, 0x1 ;  /* 0x0000005e0f507211 */ /* 0x040fe200078e08ff */
[----:B------:R-:W1:Y:S01]  /*14e0*/  LDC R167, c[0x0][0x3c4] ;  /* 0x0000f100ffa77b82 */ /* 0x000e620000000800 */
[-C--:B------:R-:W-:Y:S01]  /*14f0*/  LEA.HI.X.SX32 R61, R82, R0.reuse, 0x1, P0 ;  /* 0x00000000523d7211 */ /* 0x080fe200000f0eff */
[----:B------:R-:W2:Y:S02]  /*1500*/  LDG.E.U16 R54, desc[UR10][R58.64] ;  /* 0x0000000a3a367981 */ /* 0x000ea4000c1e1500 */
[C---:B------:R-:W-:Y:S01]  /*1510*/  IMAD R82, R15.reuse, 0x2, R80 ;  /* 0x000000020f527824 */ /* 0x040fe200078e0250 */
[CC--:B----4-:R-:W-:Y:S01]  /*1520*/  LEA R62, P0, R84.reuse, R5.reuse, 0x1 ;  /* 0x00000005543e7211 */ /* 0x0d0fe200078008ff */
[----:B------:R-:W4:Y:S02]  /*1530*/  LDG.E.U16 R52, desc[UR10][R60.64] ;  /* 0x0000000a3c347981 */ /* 0x000f24000c1e1500 */
[C---:B------:R-:W-:Y:S01]  /*1540*/  IMAD R96, R15.reuse, 0x2, R82 ;  /* 0x000000020f607824 */ /* 0x040fe200078e0252 */
[-C--:B------:R-:W-:Y:S01]  /*1550*/  LEA.HI.X.SX32 R63, R84, R0.reuse, 0x1, P0 ;  /* 0x00000000543f7211 */ /* 0x080fe200000f0eff */
[----:B------:R-:W1:Y:S02]  /*1560*/  LDC R170, c[0x0][0x3c4] ;  /* 0x0000f100ffaa7b82 */ /* 0x000e640000000800 */
[C---:B------:R-:W-:Y:S01]  /*1570*/  IMAD R84, R15.reuse, 0x2, R96 ;  /* 0x000000020f547824 */ /* 0x040fe200078e0260 */
[----:B------:R-:W-:Y:S01]  /*1580*/  LEA.HI.X.SX32 R69, R86, R0, 0x1, P1 ;  /* 0x0000000056457211 */ /* 0x000fe200008f0eff */
[----:B------:R-:W2:Y:S03]  /*1590*/  LDG.E.U16 R55, desc[UR10][R62.64] ;  /* 0x0000000a3e377981 */ /* 0x000ea6000c1e1500 */
[C---:B------:R-:W-:Y:S01]  /*15a0*/  LEA R86, R15.reuse, R84, 0x1 ;  /* 0x000000540f567211 */ /* 0x040fe200078e08ff */
[----:B------:R3:W2:Y:S01]  /*15b0*/  LDG.E.U16 R57, desc[UR10][R68.64] ;  /* 0x0000000a44397981 */ /* 0x0006a2000c1e1500 */
[C---:B0-----:R-:W-:Y:S01]  /*15c0*/  LEA R64, P0, R70.reuse, R5, 0x1 ;  /* 0x0000000546407211 */ /* 0x041fe200078008ff */
[----:B------:R-:W0:Y:S02]  /*15d0*/  LDC R171, c[0x0][0x3c4] ;  /* 0x0000f100ffab7b82 */ /* 0x000e240000000800 */
[----:B------:R-:W-:Y:S01]  /*15e0*/  IMAD R98, R15, 0x2, R86 ;  /* 0x000000020f627824 */ /* 0x000fe200078e0256 */
[----:B------:R-:W-:-:S02]  /*15f0*/  LEA.HI.X.SX32 R65, R70, R0, 0x1, P0 ;  /* 0x0000000046417211 */ /* 0x000fc400000f0eff */
[-C--:B------:R-:W-:Y:S01]  /*1600*/  LEA R70, P0, R72, R5.reuse, 0x1 ;  /* 0x0000000548467211 */ /* 0x080fe200078008ff */
[C---:B------:R-:W-:Y:S01]  /*1610*/  IMAD R100, R15.reuse, 0x2, R98 ;  /* 0x000000020f647824 */ /* 0x040fe200078e0262 */
[-C--:B------:R-:W-:Y:S01]  /*1620*/  LEA R74, P1, R90, R5.reuse, 0x1 ;  /* 0x000000055a4a7211 */ /* 0x080fe200078208ff */
[----:B------:R-:W2:Y:S01]  /*1630*/  LDG.E.U16 R58, desc[UR10][R64.64] ;  /* 0x0000000a403a7981 */ /* 0x000ea2000c1e1500 */
[-C--:B------:R-:W-:Y:S01]  /*1640*/  LEA.HI.X.SX32 R71, R72, R0.reuse, 0x1, P0 ;  /* 0x0000000048477211 */ /* 0x080fe200000f0eff */
[----:B------:R-:W-:Y:S01]  /*1650*/  IMAD R102, R15, 0x2, R100 ;  /* 0x000000020f667824 */ /* 0x000fe200078e0264 */
[C---:B------:R-:W-:Y:S01]  /*1660*/  LEA R72, P0, R88.reuse, R5, 0x1 ;  /* 0x0000000558487211 */ /* 0x040fe200078008ff */
[----:B------:R-:W0:Y:S02]  /*1670*/  LDC R252, c[0x0][0x3d8] ;  /* 0x0000f600fffc7b82 */ /* 0x000e240000000800 */
[----:B------:R1:W2:Y:S01]  /*1680*/  LDG.E.U16 R56, desc[UR10][R70.64] ;  /* 0x0000000a46387981 */ /* 0x0002a2000c1e1500 */
[----:B------:R-:W-:-:S02]  /*1690*/  LEA.HI.X.SX32 R73, R88, R0, 0x1, P0 ;  /* 0x0000000058497211 */ /* 0x000fc400000f0eff */
[C---:B------:R-:W-:Y:S02]  /*16a0*/  LEA R88, R15.reuse, R102, 0x1 ;  /* 0x000000660f587211 */ /* 0x040fe400078e08ff */
[C---:B---3--:R-:W-:Y:S01]  /*16b0*/  LEA R68, P0, R92.reuse, R5, 0x1 ;  /* 0x000000055c447211 */ /* 0x048fe200078008ff */
[----:B------:R3:W2:Y:S02]  /*16c0*/  LDG.E.U16 R59, desc[UR10][R72.64] ;  /* 0x0000000a483b7981 */ /* 0x0006a4000c1e1500 */
[----:B------:R-:W-:Y:S01]  /*16d0*/  IMAD R104, R15, 0x2, R88 ;  /* 0x000000020f687824 */ /* 0x000fe200078e0258 */
[----:B------:R-:W-:-:S03]  /*16e0*/  LEA.HI.X.SX32 R69, R92, R0, 0x1, P0 ;  /* 0x000000005c457211 */ /* 0x000fc600000f0eff */
[C---:B------:R-:W-:Y:S01]  /*16f0*/  IMAD R92, R15.reuse, 0x2, R104 ;  /* 0x000000020f5c7824 */ /* 0x040fe200078e0268 */
[C---:B------:R-:W-:Y:S01]  /*1700*/  LEA R76, P0, R78.reuse, R5, 0x1 ;  /* 0x000000054e4c7211 */ /* 0x040fe200078008ff */
[----:B------:R-:W2:Y:S02]  /*1710*/  LDG.E.U16 R60, desc[UR10][R68.64] ;  /* 0x0000000a443c7981 */ /* 0x000ea4000c1e1500 */
[----:B------:R-:W-:Y:S01]  /*1720*/  IMAD R106, R15, 0x2, R92 ;  /* 0x000000020f6a7824 */ /* 0x000fe200078e025c */
[----:B------:R-:W-:-:S04]  /*1730*/  LEA.HI.X.SX32 R77, R78, R0, 0x1, P0 ;  /* 0x000000004e4d7211 */ /* 0x000fc800000f0eff */
[----:B------:R-:W-:Y:S01]  /*1740*/  LEA R108, R15, R106, 0x1 ;  /* 0x0000006a0f6c7211 */ /* 0x000fe200078e08ff */
[----:B------:R-:W2:Y:S01]  /*1750*/  LDG.E.U16 R62, desc[UR10][R76.64] ;  /* 0x0000000a4c3e7981 */ /* 0x000ea2000c1e1500 */
[----:B-1----:R-:W-:-:S03]  /*1760*/  LEA R70, P0, R94, R5, 0x1 ;  /* 0x000000055e467211 */ /* 0x002fc600078008ff */
[----:B------:R-:W-:Y:S01]  /*1770*/  IMAD R110, R15, 0x2, R108 ;  /* 0x000000020f6e7824 */ /* 0x000fe200078e026c */
[----:B------:R-:W-:-:S03]  /*1780*/  LEA.HI.X.SX32 R71, R94, R0, 0x1, P0 ;  /* 0x000000005e477211 */ /* 0x000fc600000f0eff */
[C---:B------:R-:W-:Y:S01]  /*1790*/  IMAD R94, R15.reuse, 0x2, R110 ;  /* 0x000000020f5e7824 */ /* 0x040fe200078e026e */
[----:B------:R-:W-:Y:S01]  /*17a0*/  LEA.HI.X.SX32 R75, R90, R0, 0x1, P1 ;  /* 0x000000005a4b7211 */ /* 0x000fe200008f0eff */
[----:B------:R-:W2:Y:S02]  /*17b0*/  LDG.E.U16 R63, desc[UR10][R70.64] ;  /* 0x0000000a463f7981 */ /* 0x000ea4000c1e1500 */
[C---:B------:R-:W-:Y:S01]  /*17c0*/  IMAD R112, R15.reuse, 0x2, R94 ;  /* 0x000000020f707824 */ /* 0x040fe200078e025e */
[----:B---3--:R-:W-:Y:S01]  /*17d0*/  LEA R72, P0, R82, R5, 0x1 ;  /* 0x0000000552487211 */ /* 0x008fe200078008ff */
[----:B------:R1:W3:Y:S03]  /*17e0*/  LDG.E.U16 R61, desc[UR10][R74.64] ;  /* 0x0000000a4a3d7981 */ /* 0x0002e6000c1e1500 */
[----:B------:R-:W-:-:S05]  /*17f0*/  LEA R114, R15, R112, 0x1 ;  /* 0x000000700f727211 */ /* 0x000fca00078e08ff */
[----:B------:R-:W-:-:S04]  /*1800*/  IMAD R116, R15, 0x2, R114 ;  /* 0x000000020f747824 */ /* 0x000fc800078e0272 */
[----:B------:R-:W-:-:S04]  /*1810*/  IMAD R118, R15, 0x2, R116 ;  /* 0x000000020f767824 */ /* 0x000fc800078e0274 */
[----:B------:R-:W-:Y:S01]  /*1820*/  IMAD R120, R15, 0x2, R118 ;  /* 0x000000020f787824 */ /* 0x000fe200078e0276 */
[----:B------:R-:W-:-:S04]  /*1830*/  LEA.HI.X.SX32 R73, R82, R0, 0x1, P0 ;  /* 0x0000000052497211 */ /* 0x000fc800000f0eff */
[C---:B------:R-:W-:Y:S01]  /*1840*/  LEA R122, R15.reuse, R120, 0x1 ;  /* 0x000000780f7a7211 */ /* 0x040fe200078e08ff */
[----:B------:R-:W2:Y:S01]  /*1850*/  LDG.E.U16 R64, desc[UR10][R72.64] ;  /* 0x0000000a48407981 */ /* 0x000ea2000c1e1500 */
[-C--:B------:R-:W-:Y:S02]  /*1860*/  LEA R78, P1, R80, R5.reuse, 0x1 ;  /* 0x00000005504e7211 */ /* 0x080fe400078208ff */
[-C--:B-1----:R-:W-:Y:S01]  /*1870*/  LEA R74, P0, R96, R5.reuse, 0x1 ;  /* 0x00000005604a7211 */ /* 0x082fe200078008ff */
[C---:B------:R-:W-:Y:S01]  /*1880*/  IMAD R124, R15.reuse, 0x2, R122 ;  /* 0x000000020f7c7824 */ /* 0x040fe200078e027a */
[-C--:B------:R-:W-:Y:S02]  /*1890*/  LEA.HI.X.SX32 R79, R80, R0.reuse, 0x1, P1 ;  /* 0x00000000504f7211 */ /* 0x080fe400008f0eff */
[-C--:B------:R-:W-:Y:S01]  /*18a0*/  LEA.HI.X.SX32 R75, R96, R0.reuse, 0x1, P0 ;  /* 0x00000000604b7211 */ /* 0x080fe200000f0eff */
[C---:B------:R-:W-:Y:S01]  /*18b0*/  IMAD R126, R15.reuse, 0x2, R124 ;  /* 0x000000020f7e7824 */ /* 0x040fe200078e027c */
[CC--:B------:R-:W-:Y:S01]  /*18c0*/  LEA R76, P0, R84.reuse, R5.reuse, 0x1 ;  /* 0x00000005544c7211 */ /* 0x0c0fe200078008ff */
[----:B------:R1:W2:Y:S02]  /*18d0*/  LDG.E.U16 R65, desc[UR10][R78.64] ;  /* 0x0000000a4e417981 */ /* 0x0002a4000c1e1500 */
[----:B------:R-:W-:Y:S01]  /*18e0*/  IMAD R90, R15, 0x2, R126 ;  /* 0x000000020f5a7824 */ /* 0x000fe200078e027e */
[----:B------:R-:W-:Y:S01]  /*18f0*/  LEA.HI.X.SX32 R77, R84, R0, 0x1, P0 ;  /* 0x00000000544d7211 */ /* 0x000fe200000f0eff */
[----:B------:R-:W2:Y:S01]  /*1900*/  LDG.E.U16 R67, desc[UR10][R74.64] ;  /* 0x0000000a4a437981 */ /* 0x000ea2000c1e1500 */
[----:B------:R-:W-:-:S02]  /*1910*/  LEA R80, P1, R86, R5, 0x1 ;  /* 0x0000000556507211 */ /* 0x000fc400078208ff */
[----:B------:R-:W-:Y:S01]  /*1920*/  LEA R128, R15, R90, 0x1 ;  /* 0x0000005a0f807211 */ /* 0x000fe200078e08ff */
[----:B------:R-:W2:Y:S01]  /*1930*/  LDG.E.U16 R68, desc[UR10][R76.64] ;  /* 0x0000000a4c447981 */ /* 0x000ea2000c1e1500 */
[----:B-1----:R-:W-:-:S04]  /*1940*/  LEA R78, P0, R98, R5, 0x1 ;  /* 0x00000005624e7211 */ /* 0x002fc800078008ff */
[-C--:B------:R-:W-:Y:S02]  /*1950*/  LEA.HI.X.SX32 R79, R98, R0.reuse, 0x1, P0 ;  /* 0x00000000624f7211 */ /* 0x080fe400000f0eff */
[-C--:B------:R-:W-:Y:S01]  /*1960*/  LEA R82, P0, R100, R5.reuse, 0x1 ;  /* 0x0000000564527211 */ /* 0x080fe200078008ff */
[C---:B------:R-:W-:Y:S01]  /*1970*/  IMAD R130, R15.reuse, 0x2, R128 ;  /* 0x000000020f827824 */ /* 0x040fe200078e0280 */
[-C--:B------:R-:W-:Y:S01]  /*1980*/  LEA.HI.X.SX32 R81, R86, R0.reuse, 0x1, P1 ;  /* 0x0000000056517211 */ /* 0x080fe200008f0eff */
[----:B------:R-:W2:Y:S01]  /*1990*/  LDG.E.U16 R70, desc[UR10][R78.64] ;  /* 0x0000000a4e467981 */ /* 0x000ea2000c1e1500 */
[-C--:B------:R-:W-:Y:S02]  /*19a0*/  LEA.HI.X.SX32 R83, R100, R0.reuse, 0x1, P0 ;  /* 0x0000000064537211 */ /* 0x080fe400000f0eff */
[CC--:B------:R-:W-:Y:S01]  /*19b0*/  LEA R84, P0, R102.reuse, R5.reuse, 0x1 ;  /* 0x0000000566547211 */ /* 0x0c0fe200078008ff */
[C---:B------:R-:W-:Y:S01]  /*19c0*/  IMAD R132, R15.reuse, 0x2, R130 ;  /* 0x000000020f847824 */ /* 0x040fe200078e0282 */
[----:B------:R1:W2:Y:S02]  /*19d0*/  LDG.E.U16 R69, desc[UR10][R80.64] ;  /* 0x0000000a50457981 */ /* 0x0002a4000c1e1500 */
[----:B------:R-:W-:Y:S01]  /*19e0*/  LEA.HI.X.SX32 R85, R102, R0, 0x1, P0 ;  /* 0x0000000066557211 */ /* 0x000fe200000f0eff */
[----:B------:R-:W-:Y:S01]  /*19f0*/  IMAD R96, R15, 0x2, R132 ;  /* 0x000000020f607824 */ /* 0x000fe200078e0284 */
[-C--:B------:R-:W-:Y:S01]  /*1a00*/  LEA R86, P1, R88, R5.reuse, 0x1 ;  /* 0x0000000558567211 */ /* 0x080fe200078208ff */
[----:B------:R0:W2:Y:S01]  /*1a10*/  LDG.E.U16 R71, desc[UR10][R82.64] ;  /* 0x0000000a52477981 */ /* 0x0000a2000c1e1500 */
[----:B-1----:R-:W-:-:S03]  /*1a20*/  LEA R80, P0, R104, R5, 0x1 ;  /* 0x0000000568507211 */ /* 0x002fc600078008ff */
[----:B------:R1:W2:Y:S01]  /*1a30*/  LDG.E.U16 R72, desc[UR10][R84.64] ;  /* 0x0000000a54487981 */ /* 0x0002a2000c1e1500 */
[C---:B------:R-:W-:Y:S02]  /*1a40*/  LEA R134, R15.reuse, R96, 0x1 ;  /* 0x000000600f867211 */ /* 0x040fe400078e08ff */
[-C--:B------:R-:W-:Y:S02]  /*1a50*/  LEA.HI.X.SX32 R81, R104, R0.reuse, 0x1, P0 ;  /* 0x0000000068517211 */ /* 0x080fe400000f0eff */
[-C--:B------:R-:W-:Y:S02]  /*1a60*/  LEA R78, P0, R92, R5.reuse, 0x1 ;  /* 0x000000055c4e7211 */ /* 0x080fe400078008ff */
[-C--:B------:R-:W-:Y:S01]  /*1a70*/  LEA.HI.X.SX32 R87, R88, R0.reuse, 0x1, P1 ;  /* 0x0000000058577211 */ /* 0x080fe200008f0eff */
[----:B------:R-:W-:Y:S01]  /*1a80*/  IMAD R136, R15, 0x2, R134 ;  /* 0x000000020f887824 */ /* 0x000fe200078e0286 */
[----:B------:R-:W-:Y:S01]  /*1a90*/  LEA.HI.X.SX32 R79, R92, R0, 0x1, P0 ;  /* 0x000000005c4f7211 */ /* 0x000fe200000f0eff */
[----:B------:R1:W2:Y:S01]  /*1aa0*/  LDG.E.U16 R74, desc[UR10][R80.64] ;  /* 0x0000000a504a7981 */ /* 0x0002a2000c1e1500 */
[----:B------:R-:W-:-:S02]  /*1ab0*/  LEA R92, P1, R108, R5, 0x1 ;  /* 0x000000056c5c7211 */ /* 0x000fc400078208ff */
[-C--:B0-----:R-:W-:Y:S01]  /*1ac0*/  LEA R82, P0, R106, R5.reuse, 0x1 ;  /* 0x000000056a527211 */ /* 0x081fe200078008ff */
[----:B------:R0:W2:Y:S01]  /*1ad0*/  LDG.E.U16 R75, desc[UR10][R78.64] ;  /* 0x0000000a4e4b7981 */ /* 0x0000a2000c1e1500 */
[-C--:B------:R-:W-:Y:S01]  /*1ae0*/  LEA.HI.X.SX32 R93, R108, R0.reuse, 0x1, P1 ;  /* 0x000000006c5d7211 */ /* 0x080fe200008f0eff */
[C---:B------:R-:W-:Y:S02]  /*1af0*/  IMAD R108, R15.reuse, 0x2, R136 ;  /* 0x000000020f6c7824 */ /* 0x040fe400078e0288 */
[----:B------:R-:W2:Y:S02]  /*1b00*/  LDG.E.U16 R73, desc[UR10][R86.64] ;  /* 0x0000000a56497981 */ /* 0x000ea4000c1e1500 */
[C---:B------:R-:W-:Y:S01]  /*1b10*/  IMAD R98, R15.reuse, 0x2, R108 ;  /* 0x000000020f627824 */ /* 0x040fe200078e026c */
[----:B------:R-:W-:Y:S01]  /*1b20*/  LEA.HI.X.SX32 R83, R106, R0, 0x1, P0 ;  /* 0x000000006a537211 */ /* 0x000fe200000f0eff */
[----:B------:R-:W2:Y:S03]  /*1b30*/  LDG.E.U16 R77, desc[UR10][R92.64] ;  /* 0x0000000a5c4d7981 */ /* 0x000ea6000c1e1500 */
[C---:B------:R-:W-:Y:S01]  /*1b40*/  LEA R138, R15.reuse, R98, 0x1 ;  /* 0x000000620f8a7211 */ /* 0x040fe200078e08ff */
[----:B------:R0:W2:Y:S04]  /*1b50*/  LDG.E.U16 R76, desc[UR10][R82.64] ;  /* 0x0000000a524c7981 */ /* 0x0000a8000c1e1500 */
[----:B------:R-:W-:Y:S01]  /*1b60*/  IMAD R140, R15, 0x2, R138 ;  /* 0x000000020f8c7824 */ /* 0x000fe200078e028a */
[----:B-1----:R-:W-:-:S03]  /*1b70*/  LEA R84, P0, R110, R5, 0x1 ;  /* 0x000000056e547211 */ /* 0x002fc600078008ff */
[----:B------:R-:W-:Y:S01]  /*1b80*/  IMAD R142, R15, 0x2, R140 ;  /* 0x000000020f8e7824 */ /* 0x000fe200078e028c */
[----:B------:R-:W-:-:S03]  /*1b90*/  LEA.HI.X.SX32 R85, R110, R0, 0x1, P0 ;  /* 0x000000006e557211 */ /* 0x000fc600000f0eff */
[C---:B------:R-:W-:Y:S01]  /*1ba0*/  IMAD R102, R15.reuse, 0x2, R142 ;  /* 0x000000020f667824 */ /* 0x040fe200078e028e */
[CC--:B------:R-:W-:Y:S01]  /*1bb0*/  LEA R80, P0, R94.reuse, R5.reuse, 0x1 ;  /* 0x000000055e507211 */ /* 0x0c0fe200078008ff */
[----:B------:R1:W3:Y:S03]  /*1bc0*/  LDG.E.U16 R88, desc[UR10][R84.64] ;  /* 0x0000000a54587981 */ /* 0x0002e6000c1e1500 */
[C---:B------:R-:W-:Y:S02]  /*1bd0*/  LEA R144, R15.reuse, R102, 0x1 ;  /* 0x000000660f907211 */ /* 0x040fe400078e08ff */
[-C--:B------:R-:W-:Y:S02]  /*1be0*/  LEA.HI.X.SX32 R81, R94, R0.reuse, 0x1, P0 ;  /* 0x000000005e517211 */ /* 0x080fe400000f0eff */
[-C--:B0-----:R-:W-:Y:S01]  /*1bf0*/  LEA R78, P0, R112, R5.reuse, 0x1 ;  /* 0x00000005704e7211 */ /* 0x081fe200078008ff */
[C---:B------:R-:W-:Y:S01]  /*1c00*/  IMAD R146, R15.reuse, 0x2, R144 ;  /* 0x000000020f927824 */ /* 0x040fe200078e0290 */
[-C--:B------:R-:W-:Y:S01]  /*1c10*/  LEA R82, P1, R114, R5.reuse, 0x1 ;  /* 0x0000000572527211 */ /* 0x080fe200078208ff */
[----:B------:R0:W3:Y:S01]  /*1c20*/  LDG.E.U16 R89, desc[UR10][R80.64] ;  /* 0x0000000a50597981 */ /* 0x0000e2000c1e1500 */
[----:B------:R-:W-:Y:S01]  /*1c30*/  LEA.HI.X.SX32 R79, R112, R0, 0x1, P0 ;  /* 0x00000000704f7211 */ /* 0x000fe200000f0eff */
[----:B------:R-:W-:Y:S01]  /*1c40*/  IMAD R148, R15, 0x2, R146 ;  /* 0x000000020f947824 */ /* 0x000fe200078e0292 */
[----:B------:R-:W-:-:S02]  /*1c50*/  LEA R86, P0, R116, R5, 0x1 ;  /* 0x0000000574567211 */ /* 0x000fc400078008ff */
[-C--:B------:R-:W-:Y:S01]  /*1c60*/  LEA.HI.X.SX32 R83, R114, R0.reuse, 0x1, P1 ;  /* 0x0000000072537211 */ /* 0x080fe200008f0eff */
[C---:B------:R-:W-:Y:S01]  /*1c70*/  IMAD R106, R15.reuse, 0x2, R148 ;  /* 0x000000020f6a7824 */ /* 0x040fe200078e0294 */
[-C--:B------:R-:W-:Y:S01]  /*1c80*/  LEA.HI.X.SX32 R87, R116, R0.reuse, 0x1, P0 ;  /* 0x0000000074577211 */ /* 0x080fe200000f0eff */
[----:B------:R5:W3:Y:S01]  /*1c90*/  LDG.E.U16 R91, desc[UR10][R78.64] ;  /* 0x0000000a4e5b7981 */ /* 0x000ae2000c1e1500 */
[-C--:B-1----:R-:W-:Y:S02]  /*1ca0*/  LEA R84, P0, R118, R5.reuse, 0x1 ;  /* 0x0000000576547211 */ /* 0x082fe400078008ff */
[----:B0-----:R-:W-:Y:S01]  /*1cb0*/  LEA R80, P1, R120, R5, 0x1 ;  /* 0x0000000578507211 */ /* 0x001fe200078208ff */
[----:B------:R0:W3:Y:S01]  /*1cc0*/  LDG.E.U16 R97, desc[UR10][R82.64] ;  /* 0x0000000a52617981 */ /* 0x0000e2000c1e1500 */
[-C--:B------:R-:W-:Y:S02]  /*1cd0*/  LEA.HI.X.SX32 R85, R118, R0.reuse, 0x1, P0 ;  /* 0x0000000076557211 */ /* 0x080fe400000f0eff */
[----:B------:R-:W-:Y:S01]  /*1ce0*/  LEA.HI.X.SX32 R81, R120, R0, 0x1, P1 ;  /* 0x0000000078517211 */ /* 0x000fe200008f0eff */
[----:B------:R1:W3:Y:S01]  /*1cf0*/  LDG.E.U16 R99, desc[UR10][R86.64] ;  /* 0x0000000a56637981 */ /* 0x0002e2000c1e1500 */
[----:B------:R-:W-:-:S02]  /*1d00*/  LEA R120, R15, R106, 0x1 ;  /* 0x0000006a0f787211 */ /* 0x000fc400078e08ff */
[CC--:B-----5:R-:W-:Y:S01]  /*1d10*/  LEA R78, P0, R122.reuse, R5.reuse, 0x1 ;  /* 0x000000057a4e7211 */ /* 0x0e0fe200078008ff */
[----:B------:R5:W3:Y:S03]  /*1d20*/  LDG.E.U16 R101, desc[UR10][R80.64] ;  /* 0x0000000a50657981 */ /* 0x000ae6000c1e1500 */
[-C--:B------:R-:W-:Y:S01]  /*1d30*/  LEA.HI.X.SX32 R79, R122, R0.reuse, 0x1, P0 ;  /* 0x000000007a4f7211 */ /* 0x080fe200000f0eff */
[C---:B------:R-:W-:Y:S01]  /*1d40*/  IMAD R122, R15.reuse, 0x2, R120 ;  /* 0x000000020f7a7824 */ /* 0x040fe200078e0278 */
[----:B------:R-:W3:Y:S03]  /*1d50*/  LDG.E.U16 R100, desc[UR10][R84.64] ;  /* 0x0000000a54647981 */ /* 0x000ee6000c1e1500 */
[C---:B------:R-:W-:Y:S01]  /*1d60*/  IMAD R150, R15.reuse, 0x2, R122 ;  /* 0x000000020f967824 */ /* 0x040fe200078e027a */
[C---:B0-----:R-:W-:Y:S01]  /*1d70*/  LEA R82, P0, R124.reuse, R5, 0x1 ;  /* 0x000000057c527211 */ /* 0x041fe200078008ff */
[----:B------:R-:W3:Y:S02]  /*1d80*/  LDG.E.U16 R103, desc[UR10][R78.64] ;  /* 0x0000000a4e677981 */ /* 0x000ee4000c1e1500 */
[----:B------:R-:W-:Y:S01]  /*1d90*/  IMAD R112, R15, 0x2, R150 ;  /* 0x000000020f707824 */ /* 0x000fe200078e0296 */
[----:B------:R-:W-:-:S02]  /*1da0*/  LEA.HI.X.SX32 R83, R124, R0, 0x1, P0 ;  /* 0x000000007c537211 */ /* 0x000fc400000f0eff */
[CC--:B-1----:R-:W-:Y:S02]  /*1db0*/  LEA R86, P1, R126.reuse, R5.reuse, 0x1 ;  /* 0x000000057e567211 */ /* 0x0c2fe400078208ff */
[C---:B------:R-:W-:Y:S01]  /*1dc0*/  LEA R124, R15.reuse, R112, 0x1 ;  /* 0x000000700f7c7211 */ /* 0x040fe200078e08ff */
[----:B------:R0:W4:Y:S01]  /*1dd0*/  LDG.E.U16 R104, desc[UR10][R82.64] ;  /* 0x0000000a52687981 */ /* 0x000122000c1e1500 */
[-C--:B------:R-:W-:Y:S02]  /*1de0*/  LEA.HI.X.SX32 R87, R126, R0.reuse, 0x1, P1 ;  /* 0x000000007e577211 */ /* 0x080fe400008f0eff */
[-C--:B------:R-:W-:Y:S01]  /*1df0*/  LEA R92, P0, R128, R5.reuse, 0x1 ;  /* 0x00000005805c7211 */ /* 0x080fe200078008ff */
[C---:B------:R-:W-:Y:S01]  /*1e00*/  IMAD R126, R15.reuse, 0x2, R124 ;  /* 0x000000020f7e7824 */ /* 0x040fe200078e027c */
[-C--:B------:R-:W-:Y:S01]  /*1e10*/  LEA R94, P1, R132, R5.reuse, 0x1 ;  /* 0x00000005845e7211 */ /* 0x080fe200078208ff */
[----:B------:R-:W4:Y:S01]  /*1e20*/  LDG.E.U16 R105, desc[UR10][R86.64] ;  /* 0x0000000a56697981 */ /* 0x000f22000c1e1500 */
[----:B------:R-:W-:Y:S01]  /*1e30*/  LEA.HI.X.SX32 R93, R128, R0, 0x1, P0 ;  /* 0x00000000805d7211 */ /* 0x000fe200000f0eff */
[----:B------:R-:W-:Y:S01]  /*1e40*/  IMAD R128, R15, 0x2, R126 ;  /* 0x000000020f807824 */ /* 0x000fe200078e027e */
[----:B-----5:R-:W-:-:S03]  /*1e50*/  LEA R80, P0, R130, R5, 0x1 ;  /* 0x0000000582507211 */ /* 0x020fc600078008ff */
[C---:B------:R-:W-:Y:S01]  /*1e60*/  IMAD R116, R15.reuse, 0x2, R128 ;  /* 0x000000020f747824 */ /* 0x040fe200078e0280 */
[----:B------:R-:W-:Y:S01]  /*1e70*/  LEA.HI.X.SX32 R81, R130, R0, 0x1, P0 ;  /* 0x0000000082517211 */ /* 0x000fe200000f0eff */
[----:B------:R-:W5:Y:S03]  /*1e80*/  LDG.E.U16 R107, desc[UR10][R92.64] ;  /* 0x0000000a5c6b7981 */ /* 0x000f66000c1e1500 */
[C---:B------:R-:W-:Y:S01]  /*1e90*/  LEA R130, R15.reuse, R116, 0x1 ;  /* 0x000000740f827211 */ /* 0x040fe200078e08ff */
[----:B------:R1:W4:Y:S01]  /*1ea0*/  LDG.E.U16 R110, desc[UR10][R80.64] ;  /* 0x0000000a506e7981 */ /* 0x000322000c1e1500 */
[----:B0-----:R-:W-:Y:S02]  /*1eb0*/  LEA R82, P0, R134, R5, 0x1 ;  /* 0x0000000586527211 */ /* 0x001fe400078008ff */
[-C--:B------:R-:W-:Y:S01]  /*1ec0*/  LEA.HI.X.SX32 R95, R132, R0.reuse, 0x1, P1 ;  /* 0x00000000845f7211 */ /* 0x080fe200008f0eff */
[----:B------:R-:W-:Y:S01]  /*1ed0*/  IMAD R132, R15, 0x2, R130 ;  /* 0x000000020f847824 */ /* 0x000fe200078e0282 */
[----:B------:R-:W-:-:S02]  /*1ee0*/  LEA.HI.X.SX32 R83, R134, R0, 0x1, P0 ;  /* 0x0000000086537211 */ /* 0x000fc400000f0eff */
[-C--:B------:R-:W-:Y:S01]  /*1ef0*/  LEA R84, P0, R136, R5.reuse, 0x1 ;  /* 0x0000000588547211 */ /* 0x080fe200078008ff */
[C---:B------:R-:W-:Y:S01]  /*1f00*/  IMAD R134, R15.reuse, 0x2, R132 ;  /* 0x000000020f867824 */ /* 0x040fe200078e0284 */
[-C--:B------:R-:W-:Y:S01]  /*1f10*/  LEA R78, P1, R108, R5.reuse, 0x1 ;  /* 0x000000056c4e7211 */ /* 0x080fe200078208ff */
[----:B------:R-:W4:Y:S01]  /*1f20*/  LDG.E.U16 R111, desc[UR10][R94.64] ;  /* 0x0000000a5e6f7981 */ /* 0x000f22000c1e1500 */
[-C--:B------:R-:W-:Y:S01]  /*1f30*/  LEA.HI.X.SX32 R85, R136, R0.reuse, 0x1, P0 ;  /* 0x0000000088557211 */ /* 0x080fe200000f0eff */
[C---:B------:R-:W-:Y:S01]  /*1f40*/  IMAD R136, R15.reuse, 0x2, R134 ;  /* 0x000000020f887824 */ /* 0x040fe200078e0286 */
[----:B------:R-:W-:Y:S01]  /*1f50*/  LEA.HI.X.SX32 R79, R108, R0, 0x1, P1 ;  /* 0x000000006c4f7211 */ /* 0x000fe200008f0eff */
[----:B------:R0:W4:Y:S01]  /*1f60*/  LDG.E.U16 R113, desc[UR10][R82.64] ;  /* 0x0000000a52717981 */ /* 0x000122000c1e1500 */
[C---:B-1----:R-:W-:Y:S02]  /*1f70*/  LEA R80, P0, R138.reuse, R5, 0x1 ;  /* 0x000000058a507211 */ /* 0x042fe400078008ff */
[----:B------:R-:W-:Y:S01]  /*1f80*/  LEA R108, R15, R136, 0x1 ;  /* 0x000000880f6c7211 */ /* 0x000fe200078e08ff */
[----:B------:R1:W4:Y:S01]  /*1f90*/  LDG.E.U16 R114, desc[UR10][R84.64] ;  /* 0x0000000a54727981 */ /* 0x000322000c1e1500 */
[----:B------:R-:W-:-:S03]  /*1fa0*/  LEA.HI.X.SX32 R81, R138, R0, 0x1, P0 ;  /* 0x000000008a517211 */ /* 0x000fc600000f0eff */
[C---:B------:R-:W-:Y:S01]  /*1fb0*/  IMAD R138, R15.reuse, 0x2, R108 ;  /* 0x000000020f8a7824 */ /* 0x040fe200078e026c */
[CC--:B------:R-:W-:Y:S01]  /*1fc0*/  LEA R86, P0, R140.reuse, R5.reuse, 0x1 ;  /* 0x000000058c567211 */ /* 0x0c0fe200078008ff */
[----:B------:R1:W4:Y:S02]  /*1fd0*/  LDG.E.U16 R115, desc[UR10][R78.64] ;  /* 0x0000000a4e737981 */ /* 0x000324000c1e1500 */
[C---:B------:R-:W-:Y:S01]  /*1fe0*/  IMAD R152, R15.reuse, 0x2, R138 ;  /* 0x000000020f987824 */ /* 0x040fe200078e028a */
[----:B------:R-:W-:Y:S01]  /*1ff0*/  LEA.HI.X.SX32 R87, R140, R0, 0x1, P0 ;  /* 0x000000008c577211 */ /* 0x000fe200000f0eff */
[----:B------:R1:W4:Y:S02]  /*2000*/  LDG.E.U16 R117, desc[UR10][R80.64] ;  /* 0x0000000a50757981 */ /* 0x000324000c1e1500 */
[C---:B------:R-:W-:Y:S01]  /*2010*/  IMAD R140, R15.reuse, 0x2, R152 ;  /* 0x000000020f8c7824 */ /* 0x040fe200078e0298 */
[----:B0-----:R-:W-:Y:S01]  /*2020*/  LEA R82, P1, R142, R5, 0x1 ;  /* 0x000000058e527211 */ /* 0x001fe200078208ff */
[----:B------:R0:W4:Y:S03]  /*2030*/  LDG.E.U16 R118, desc[UR10][R86.64] ;  /* 0x0000000a56767981 */ /* 0x000126000c1e1500 */
[----:B------:R-:W-:-:S02]  /*2040*/  LEA R94, R15, R140, 0x1 ;  /* 0x0000008c0f5e7211 */ /* 0x000fc400078e08ff */
[-C--:B-1----:R-:W-:Y:S02]  /*2050*/  LEA R84, P0, R144, R5.reuse, 0x1 ;  /* 0x0000000590547211 */ /* 0x082fe400078008ff */
[-C--:B------:R-:W-:Y:S01]  /*2060*/  LEA.HI.X.SX32 R83, R142, R0.reuse, 0x1, P1 ;  /* 0x000000008e537211 */ /* 0x080fe200008f0eff */
[C---:B------:R-:W-:Y:S01]  /*2070*/  IMAD R142, R15.reuse, 0x2, R94 ;  /* 0x000000020f8e7824 */ /* 0x040fe200078e025e */
[-C--:B------:R-:W-:Y:S02]  /*2080*/  LEA.HI.X.SX32 R85, R144, R0.reuse, 0x1, P0 ;  /* 0x0000000090557211 */ /* 0x080fe400000f0eff */
[-C--:B------:R-:W-:Y:S01]  /*2090*/  LEA R78, P0, R120, R5.reuse, 0x1 ;  /* 0x00000005784e7211 */ /* 0x080fe200078008ff */
[C---:B------:R-:W-:Y:S01]  /*20a0*/  IMAD R144, R15.reuse, 0x2, R142 ;  /* 0x000000020f907824 */ /* 0x040fe200078e028e */
[-C--:B------:R-:W-:Y:S01]  /*20b0*/  LEA R80, P1, R124, R5.reuse, 0x1 ;  /* 0x000000057c507211 */ /* 0x080fe200078208ff */
[----:B------:R1:W4:Y:S01]  /*20c0*/  LDG.E.U16 R123, desc[UR10][R84.64] ;  /* 0x0000000a547b7981 */ /* 0x000322000c1e1500 */
[-C--:B------:R-:W-:Y:S01]  /*20d0*/  LEA.HI.X.SX32 R79, R120, R0.reuse, 0x1, P0 ;  /* 0x00000000784f7211 */ /* 0x080fe200000f0eff */
[----:B------:R-:W-:Y:S01]  /*20e0*/  IMAD R120, R15, 0x2, R144 ;  /* 0x000000020f787824 */ /* 0x000fe200078e0290 */
[----:B0-----:R-:W-:Y:S01]  /*20f0*/  LEA R86, P0, R130, R5, 0x1 ;  /* 0x0000000582567211 */ /* 0x001fe200078008ff */
[----:B------:R0:W4:Y:S01]  /*2100*/  LDG.E.U16 R121, desc[UR10][R82.64] ;  /* 0x0000000a52797981 */ /* 0x000122000c1e1500 */
[----:B------:R-:W-:-:S02]  /*2110*/  LEA.HI.X.SX32 R81, R124, R0, 0x1, P1 ;  /* 0x000000007c517211 */ /* 0x000fc400008f0eff */
[C---:B------:R-:W-:Y:S01]  /*2120*/  LEA R124, R15.reuse, R120, 0x1 ;  /* 0x000000780f7c7211 */ /* 0x040fe200078e08ff */
[----:B------:R-:W4:Y:S01]  /*2130*/  LDG.E.U16 R125, desc[UR10][R78.64] ;  /* 0x0000000a4e7d7981 */ /* 0x000f22000c1e1500 */
[-C--:B------:R-:W-:Y:S02]  /*2140*/  LEA.HI.X.SX32 R87, R130, R0.reuse, 0x1, P0 ;  /* 0x0000000082577211 */ /* 0x080fe400000f0eff */
[CC--:B------:R-:W-:Y:S01]  /*2150*/  LEA R92, P0, R108.reuse, R5.reuse, 0x1 ;  /* 0x000000056c5c7211 */ /* 0x0c0fe200078008ff */
[C---:B------:R-:W-:Y:S01]  /*2160*/  IMAD R130, R15.reuse, 0x2, R124 ;  /* 0x000000020f827824 */ /* 0x040fe200078e027c */
[----:B------:R0:W4:Y:S02]  /*2170*/  LDG.E.U16 R129, desc[UR10][R80.64] ;  /* 0x0000000a50817981 */ /* 0x000124000c1e1500 */
[-C--:B------:R-:W-:Y:S02]  /*2180*/  LEA.HI.X.SX32 R93, R108, R0.reuse, 0x1, P0 ;  /* 0x000000006c5d7211 */ /* 0x080fe400000f0eff */
[-C--:B-1----:R-:W-:Y:S01]  /*2190*/  LEA R84, P0, R124, R5.reuse, 0x1 ;  /* 0x000000057c547211 */ /* 0x082fe200078008ff */
[C---:B------:R-:W-:Y:S01]  /*21a0*/  IMAD R154, R15.reuse, 0x2, R130 ;  /* 0x000000020f9a7824 */ /* 0x040fe200078e0282 */
[-C--:B0-----:R-:W-:Y:S01]  /*21b0*/  LEA R82, P1, R94, R5.reuse, 0x1 ;  /* 0x000000055e527211 */ /* 0x081fe200078208ff */
[----:B------:R0:W4:Y:S01]  /*21c0*/  LDG.E.U16 R137, desc[UR10][R92.64] ;  /* 0x0000000a5c897981 */ /* 0x000122000c1e1500 */
[-C--:B------:R-:W-:Y:S01]  /*21d0*/  LEA.HI.X.SX32 R85, R124, R0.reuse, 0x1, P0 ;  /* 0x000000007c557211 */ /* 0x080fe200000f0eff */
[----:B------:R-:W-:Y:S01]  /*21e0*/  IMAD R156, R15, 0x2, R154 ;  /* 0x000000020f9c7824 */ /* 0x000fe200078e029a */
[----:B------:R-:W-:Y:S01]  /*21f0*/  LEA R80, P0, R146, R5, 0x1 ;  /* 0x0000000592507211 */ /* 0x000fe200078008ff */
[----:B------:R1:W4:Y:S01]  /*2200*/  LDG.E.U16 R133, desc[UR10][R86.64] ;  /* 0x0000000a56857981 */ /* 0x000322000c1e1500 */
[----:B------:R-:W-:-:S02]  /*2210*/  LEA.HI.X.SX32 R83, R94, R0, 0x1, P1 ;  /* 0x000000005e537211 */ /* 0x000fc400008f0eff */
[----:B------:R-:W-:Y:S01]  /*2220*/  LEA.HI.X.SX32 R81, R146, R0, 0x1, P0 ;  /* 0x0000000092517211 */ /* 0x000fe200000f0eff */
[----:B------:R-:W4:Y:S01]  /*2230*/  LDG.E.U16 R143, desc[UR10][R84.64] ;  /* 0x0000000a548f7981 */ /* 0x000f22000c1e1500 */
[CC--:B------:R-:W-:Y:S02]  /*2240*/  LEA R94, P0, R122.reuse, R5.reuse, 0x1 ;  /* 0x000000057a5e7211 */ /* 0x0c0fe400078008ff */
[----:B------:R-:W-:Y:S01]  /*2250*/  LEA R108, R15, R156, 0x1 ;  /* 0x0000009c0f6c7211 */ /* 0x000fe200078e08ff */
[----:B------:R1:W4:Y:S01]  /*2260*/  LDG.E.U16 R139, desc[UR10][R82.64] ;  /* 0x0000000a528b7981 */ /* 0x000322000c1e1500 */
[----:B------:R-:W-:Y:S02]  /*2270*/  LEA.HI.X.SX32 R95, R122, R0, 0x1, P0 ;  /* 0x000000007a5f7211 */ /* 0x000fe400000f0eff */
[-C--:B------:R-:W-:Y:S01]  /*2280*/  LEA R78, P1, R108, R5.reuse, 0x1 ;  /* 0x000000056c4e7211 */ /* 0x080fe200078208ff */
[----:B------:R-:W4:Y:S01]  /*2290*/  LDG.E.U16 R122, desc[UR10][R80.64] ;  /* 0x0000000a507a7981 */ /* 0x000f22000c1e1500 */
[----:B0-----:R-:W-:-:S02]  /*22a0*/  LEA R92, P0, R132, R5, 0x1 ;  /* 0x00000005845c7211 */ /* 0x001fc400078008ff */
[-C--:B------:R-:W-:Y:S02]  /*22b0*/  LEA.HI.X.SX32 R79, R108, R0.reuse, 0x1, P1 ;  /* 0x000000006c4f7211 */ /* 0x080fe400008f0eff */
[-C--:B------:R-:W-:Y:S02]  /*22c0*/  LEA.HI.X.SX32 R93, R132, R0.reuse, 0x1, P0 ;  /* 0x00000000845d7211 */ /* 0x080fe400000f0eff */
[-C--:B-1----:R-:W-:Y:S01]  /*22d0*/  LEA R86, P1, R126, R5.reuse, 0x1 ;  /* 0x000000057e567211 */ /* 0x082fe200078208ff */
[----:B------:R0:W4:Y:S01]  /*22e0*/  LDG.E.U16 R147, desc[UR10][R78.64] ;  /* 0x0000000a4e937981 */ /* 0x000122000c1e1500 */
[----:B------:R-:W-:Y:S02]  /*22f0*/  LEA R82, P0, R138, R5, 0x1 ;  /* 0x000000058a527211 */ /* 0x000fe400078008ff */
[-C--:B------:R-:W-:Y:S01]  /*2300*/  LEA.HI.X.SX32 R87, R126, R0.reuse, 0x1, P1 ;  /* 0x000000007e577211 */ /* 0x080fe200008f0eff */
[----:B------:R-:W4:Y:S01]  /*2310*/  LDG.E.U16 R135, desc[UR10][R92.64] ;  /* 0x0000000a5c877981 */ /* 0x000f22000c1e1500 */
[----:B------:R-:W-:-:S02]  /*2320*/  LEA.HI.X.SX32 R83, R138, R0, 0x1, P0 ;  /* 0x000000008a537211 */ /* 0x000fc400000f0eff */
[-C--:B------:R-:W-:Y:S01]  /*2330*/  LEA R84, P1, R142, R5.reuse, 0x1 ;  /* 0x000000058e547211 */ /* 0x080fe200078208ff */
[----:B------:R1:W4:Y:S01]  /*2340*/  LDG.E.U16 R131, desc[UR10][R86.64] ;  /* 0x0000000a56837981 */ /* 0x000322000c1e1500 */
[C---:B0-----:R-:W-:Y:S01]  /*2350*/  LEA R78, P0, R130.reuse, R5, 0x1 ;  /* 0x00000005824e7211 */ /* 0x041fe200078008ff */
[----:B------:R-:W-:Y:S02]  /*2360*/  IMAD R108, R15, 0x2, R108 ;  /* 0x000000020f6c7824 */ /* 0x000fe400078e026c */
[----:B------:R-:W4:Y:S01]  /*2370*/  LDG.E.U16 R126, desc[UR10][R94.64] ;  /* 0x0000000a5e7e7981 */ /* 0x000f22000c1e1500 */
[----:B------:R-:W-:-:S03]  /*2380*/  LEA.HI.X.SX32 R79, R130, R0, 0x1, P0 ;  /* 0x00000000824f7211 */ /* 0x000fc600000f0eff */
[----:B------:R-:W4:Y:S01]  /*2390*/  LDG.E.U16 R138, desc[UR10][R82.64] ;  /* 0x0000000a528a7981 */ /* 0x000f22000c1e1500 */
[-C--:B-1----:R-:W-:Y:S02]  /*23a0*/  LEA R86, P0, R148, R5.reuse, 0x1 ;  /* 0x0000000594567211 */ /* 0x082fe400078008ff */
[-C--:B------:R-:W-:Y:S01]  /*23b0*/  LEA.HI.X.SX32 R85, R142, R0.reuse, 0x1, P1 ;  /* 0x000000008e557211 */ /* 0x080fe200008f0eff */
[----:B------:R-:W4:Y:S01]  /*23c0*/  LDG.E.U16 R145, desc[UR10][R78.64] ;  /* 0x0000000a4e917981 */ /* 0x000f22000c1e1500 */
[-C--:B------:R-:W-:Y:S02]  /*23d0*/  LEA.HI.X.SX32 R87, R148, R0.reuse, 0x1, P0 ;  /* 0x0000000094577211 */ /* 0x080fe400000f0eff */
[-C--:B------:R-:W-:Y:S01]  /*23e0*/  LEA R92, P0, R150, R5.reuse, 0x1 ;  /* 0x00000005965c7211 */ /* 0x080fe200078008ff */
[----:B------:R0:W4:Y:S01]  /*23f0*/  LDG.E.U16 R141, desc[UR10][R84.64] ;  /* 0x0000000a548d7981 */ /* 0x000122000c1e1500 */
[----:B------:R-:W-:Y:S02]  /*2400*/  LEA R80, P1, R108, R5, 0x1 ;  /* 0x000000056c507211 */ /* 0x000fe400078208ff */
[-C--:B------:R-:W-:Y:S01]  /*2410*/  LEA.HI.X.SX32 R93, R150, R0.reuse, 0x1, P0 ;  /* 0x00000000965d7211 */ /* 0x080fe200000f0eff */
[----:B------:R-:W4:Y:S01]  /*2420*/  LDG.E.U16 R124, desc[UR10][R86.64] ;  /* 0x0000000a567c7981 */ /* 0x000f22000c1e1500 */
[----:B------:R-:W-:-:S02]  /*2430*/  LEA.HI.X.SX32 R81, R108, R0, 0x1, P1 ;  /* 0x000000006c517211 */ /* 0x000fc400008f0eff */
[----:B------:R-:W-:Y:S01]  /*2440*/  PRMT R119, RZ, 0x7610, R119 ;  /* 0x00007610ff777816 */ /* 0x000fe20000000077 */
[----:B------:R-:W4:Y:S01]  /*2450*/  LDG.E.U16 R127, desc[UR10][R92.64] ;  /* 0x0000000a5c7f7981 */ /* 0x000f22000c1e1500 */
[----:B------:R-:W-:Y:S01]  /*2460*/  IMAD.SHL.U32 R197, R197, 0x10, RZ ;  /* 0x00000010c5c57824 */ /* 0x000fe200078e00ff */
[-C--:B0-----:R-:W-:Y:S01]  /*2470*/  LEA R84, P0, R134, R5.reuse, 0x1 ;  /* 0x0000000586547211 */ /* 0x081fe200078008ff */
[----:B------:R-:W-:Y:S01]  /*2480*/  IMAD R201, R201, 0x18, RZ ;  /* 0x00000018c9c97824 */ /* 0x000fe200078e02ff */
[-C--:B------:R-:W-:Y:S01]  /*2490*/  LEA R94, P1, R128, R5.reuse, 0x1 ;  /* 0x00000005805e7211 */ /* 0x080fe200078208ff */
[----:B------:R0:W4:Y:S01]  /*24a0*/  LDG.E.U16 R146, desc[UR10][R80.64] ;  /* 0x0000000a50927981 */ /* 0x000122000c1e1500 */
[-C--:B------:R-:W-:Y:S01]  /*24b0*/  LEA.HI.X.SX32 R85, R134, R0.reuse, 0x1, P0 ;  /* 0x0000000086557211 */ /* 0x080fe200000f0eff */
[----:B------:R-:W-:Y:S01]  /*24c0*/  IMAD.SHL.U32 R203, R203, 0x20, RZ ;  /* 0x00000020cbcb7824 */ /* 0x000fe200078e00ff */
[-C--:B------:R-:W-:Y:S01]  /*24d0*/  LEA R78, P0, R144, R5.reuse, 0x1 ;  /* 0x00000005904e7211 */ /* 0x080fe200078008ff */
[----:B------:R-:W-:Y:S01]  /*24e0*/  IMAD R205, R205, 0x28, RZ ;  /* 0x00000028cdcd7824 */ /* 0x000fe200078e02ff */
[-C--:B------:R-:W-:Y:S01]  /*24f0*/  LEA.HI.X.SX32 R95, R128, R0.reuse, 0x1, P1 ;  /* 0x00000000805f7211 */ /* 0x080fe200008f0eff */
[----:B------:R-:W-:Y:S01]  /*2500*/  IMAD R108, R15, 0x2, R108 ;  /* 0x000000020f6c7824 */ /* 0x000fe200078e026c */
[-C--:B------:R-:W-:Y:S01]  /*2510*/  LEA.HI.X.SX32 R79, R144, R0.reuse, 0x1, P0 ;  /* 0x00000000904f7211 */ /* 0x080fe200000f0eff */
[----:B------:R-:W4:Y:S01]  /*2520*/  LDG.E.U16 R130, desc[UR10][R84.64] ;  /* 0x0000000a54827981 */ /* 0x000f22000c1e1500 */
[-C--:B------:R-:W-:Y:S01]  /*2530*/  LEA R82, P1, R152, R5.reuse, 0x1 ;  /* 0x0000000598527211 */ /* 0x080fe200078208ff */
[----:B------:R-:W-:Y:S01]  /*2540*/  IMAD R207, R207, 0x30, RZ ;  /* 0x00000030cfcf7824 */ /* 0x000fe200078e02ff */
[-C--:B0-----:R-:W-:Y:S01]  /*2550*/  LEA R80, P0, R154, R5.reuse, 0x1 ;  /* 0x000000059a507211 */ /* 0x081fe200078008ff */
[----:B------:R-:W-:Y:S01]  /*2560*/  IMAD R15, R15, 0x2, R108 ;  /* 0x000000020f0f7824 */ /* 0x000fe200078e026c */
[-C--:B------:R-:W-:Y:S01]  /*2570*/  LEA.HI.X.SX32 R83, R152, R0.reuse, 0x1, P1 ;  /* 0x0000000098537211 */ /* 0x080fe200008f0eff */
[----:B------:R-:W4:Y:S01]  /*2580*/  LDG.E.U16 R128, desc[UR10][R94.64] ;  /* 0x0000000a5e807981 */ /* 0x000f22000c1e1500 */
[-C--:B------:R-:W-:Y:S01]  /*2590*/  LEA.HI.X.SX32 R81, R154, R0.reuse, 0x1, P0 ;  /* 0x000000009a517211 */ /* 0x080fe200000f0eff */
[----:B------:R-:W-:Y:S01]  /*25a0*/  IMAD R209, R209, 0x38, RZ ;  /* 0x00000038d1d17824 */ /* 0x000fe200078e02ff */
[-C--:B------:R-:W-:Y:S01]  /*25b0*/  LEA R92, P0, R90, R5.reuse, 0x1 ;  /* 0x000000055a5c7211 */ /* 0x080fe200078008ff */
[----:B------:R0:W4:Y:S01]  /*25c0*/  LDG.E.U16 R134, desc[UR10][R82.64] ;  /* 0x0000000a52867981 */ /* 0x000122000c1e1500 */
[-C--:B------:R-:W-:Y:S01]  /*25d0*/  LEA R86, P1, R108, R5.reuse, 0x1 ;  /* 0x000000056c567211 */ /* 0x080fe200078208ff */
[----:B------:R-:W-:Y:S01]  /*25e0*/  IMAD R195, R195, 0x9, RZ ;  /* 0x00000009c3c37824 */ /* 0x000fe200078e02ff */
[-C--:B------:R-:W-:Y:S01]  /*25f0*/  LEA.HI.X.SX32 R93, R90, R0.reuse, 0x1, P0 ;  /* 0x000000005a5d7211 */ /* 0x080fe200000f0eff */
[----:B------:R-:W4:Y:S01]  /*2600*/  LDG.E.U16 R142, desc[UR10][R78.64] ;  /* 0x0000000a4e8e7981 */ /* 0x000f22000c1e1500 */
[----:B------:R-:W-:Y:S01]  /*2610*/  LEA.HI.X.SX32 R87, R108, R0, 0x1, P1 ;  /* 0x000000006c577211 */ /* 0x000fe200008f0eff */
[----:B------:R-:W-:Y:S01]  /*2620*/  IMAD R199, R199, 0x11, RZ ;  /* 0x00000011c7c77824 */ /* 0x000fe200078e02ff */
[----:B------:R-:W1:Y:S01]  /*2630*/  LDC R150, c[0x0][0x3c4] ;  /* 0x0000f100ff967b82 */ /* 0x000e620000000800 */
[----:B------:R-:W4:Y:S01]  /*2640*/  LDG.E.U16 R144, desc[UR10][R80.64] ;  /* 0x0000000a50907981 */ /* 0x000f22000c1e1500 */
[----:B0-----:R-:W-:-:S02]  /*2650*/  LEA R82, P0, R96, R5, 0x1 ;  /* 0x0000000560527211 */ /* 0x001fc400078008ff */
[-C--:B------:R-:W-:Y:S01]  /*2660*/  LEA R84, P1, R15, R5.reuse, 0x1 ;  /* 0x000000050f547211 */ /* 0x080fe200078208ff */
[----:B------:R0:W4:Y:S01]  /*2670*/  LDG.E.U16 R148, desc[UR10][R86.64] ;  /* 0x0000000a56947981 */ /* 0x000122000c1e1500 */
[-C--:B------:R-:W-:Y:S01]  /*2680*/  LEA.HI.X.SX32 R83, R96, R0.reuse, 0x1, P0 ;  /* 0x0000000060537211 */ /* 0x080fe200000f0eff */
[----:B------:R-:W-:Y:S01]  /*2690*/  IMAD R193, R193, 0x19, RZ ;  /* 0x00000019c1c17824 */ /* 0x000fe200078e02ff */
[CC--:B------:R-:W-:Y:S01]  /*26a0*/  LEA R108, P0, R98.reuse, R5.reuse, 0x1 ;  /* 0x00000005626c7211 */ /* 0x0c0fe200078008ff */
[----:B------:R-:W-:Y:S01]  /*26b0*/  IMAD R191, R191, 0x21, RZ ;  /* 0x00000021bfbf7824 */ /* 0x000fe200078e02ff */
[-C--:B------:R-:W-:Y:S01]  /*26c0*/  LEA.HI.X.SX32 R85, R15, R0.reuse, 0x1, P1 ;  /* 0x000000000f557211 */ /* 0x080fe200008f0eff */
[----:B------:R-:W4:Y:S01]  /*26d0*/  LDG.E.U16 R90, desc[UR10][R82.64] ;  /* 0x0000000a525a7981 */ /* 0x000f22000c1e1500 */
[-C--:B------:R-:W-:Y:S01]  /*26e0*/  LEA.HI.X.SX32 R109, R98, R0.reuse, 0x1, P0 ;  /* 0x00000000626d7211 */ /* 0x080fe200000f0eff */
[----:B------:R-:W-:Y:S01]  /*26f0*/  IMAD R189, R189, 0x29, RZ ;  /* 0x00000029bdbd7824 */ /* 0x000fe200078e02ff */
[-C--:B------:R-:W-:Y:S01]  /*2700*/  LEA R94, P1, R102, R5.reuse, 0x1 ;  /* 0x00000005665e7211 */ /* 0x080fe200078208ff */
[----:B------:R0:W4:Y:S02]  /*2710*/  LDG.E.U16 R149, desc[UR10][R84.64] ;  /* 0x0000000a54957981 */ /* 0x000124000c1e1500 */
[-C--:B0-----:R-:W-:Y:S01]  /*2720*/  LEA R86, P0, R106, R5.reuse, 0x1 ;  /* 0x000000056a567211 */ /* 0x081fe200078008ff */
[----:B------:R-:W-:Y:S01]  /*2730*/  IMAD R187, R187, 0x31, RZ ;  /* 0x00000031bbbb7824 */ /* 0x000fe200078e02ff */
[-C--:B------:R-:W-:Y:S01]  /*2740*/  LEA.HI.X.SX32 R95, R102, R0.reuse, 0x1, P1 ;  /* 0x00000000665f7211 */ /* 0x080fe200008f0eff */
[----:B------:R0:W4:Y:S01]  /*2750*/  LDG.E.U16 R15, desc[UR10][R92.64] ;  /* 0x0000000a5c0f7981 */ /* 0x000122000c1e1500 */
[-C--:B------:R-:W-:Y:S01]  /*2760*/  LEA.HI.X.SX32 R87, R106, R0.reuse, 0x1, P0 ;  /* 0x000000006a577211 */ /* 0x080fe200000f0eff */
[----:B------:R-:W-:Y:S01]  /*2770*/  IMAD R185, R185, 0x39, RZ ;  /* 0x00000039b9b97824 */ /* 0x000fe200078e02ff */
[-C--:B------:R-:W-:Y:S01]  /*2780*/  LEA R78, P1, R112, R5.reuse, 0x1 ;  /* 0x00000005704e7211 */ /* 0x080fe200078208ff */
[----:B------:R0:W4:Y:S01]  /*2790*/  LDG.E.U16 R96, desc[UR10][R94.64] ;  /* 0x0000000a5e607981 */ /* 0x000122000c1e1500 */
[----:B------:R-:W-:Y:S01]  /*27a0*/  IMAD R183, R183, 0xa, RZ ;  /* 0x0000000ab7b77824 */ /* 0x000fe200078e02ff */
[-C--:B------:R-:W-:Y:S01]  /*27b0*/  LEA R84, P0, R116, R5.reuse, 0x1 ;  /* 0x0000000574547211 */ /* 0x080fe200078008ff */
[----:B------:R-:W-:Y:S01]  /*27c0*/  IMAD R181, R181, 0x12, RZ ;  /* 0x00000012b5b57824 */ /* 0x000fe200078e02ff */
[-C--:B------:R-:W-:Y:S01]  /*27d0*/  LEA.HI.X.SX32 R79, R112, R0.reuse, 0x1, P1 ;  /* 0x00000000704f7211 */ /* 0x080fe200008f0eff */
[----:B------:R1:W4:Y:S01]  /*27e0*/  LDG.E.U16 R108, desc[UR10][R108.64] ;  /* 0x0000000a6c6c7981 */ /* 0x000322000c1e1500 */
[-C--:B------:R-:W-:Y:S01]  /*27f0*/  LEA.HI.X.SX32 R85, R116, R0.reuse, 0x1, P0 ;  /* 0x0000000074557211 */ /* 0x080fe200000f0eff */
[----:B------:R-:W-:Y:S01]  /*2800*/  IMAD R179, R179, 0x1a, RZ ;  /* 0x0000001ab3b37824 */ /* 0x000fe200078e02ff */
[-C--:B0-----:R-:W-:Y:S01]  /*2810*/  LEA R92, P1, R136, R5.reuse, 0x1 ;  /* 0x00000005885c7211 */ /* 0x081fe200078208ff */
[----:B------:R-:W4:Y:S01]  /*2820*/  LDG.E.U16 R86, desc[UR10][R86.64] ;  /* 0x0000000a56567981 */ /* 0x000f22000c1e1500 */
[-C--:B------:R-:W-:Y:S01]  /*2830*/  LEA R80, P0, R140, R5.reuse, 0x1 ;  /* 0x000000058c507211 */ /* 0x080fe200078008ff */
[----:B------:R-:W-:Y:S01]  /*2840*/  IMAD R177, R177, 0x22, RZ ;  /* 0x00000022b1b17824 */ /* 0x000fe200078e02ff */
[-C--:B------:R-:W-:Y:S01]  /*2850*/  LEA.HI.X.SX32 R93, R136, R0.reuse, 0x1, P1 ;  /* 0x00000000885d7211 */ /* 0x080fe200008f0eff */
[----:B------:R-:W4:Y:S01]  /*2860*/  LDG.E.U16 R78, desc[UR10][R78.64] ;  /* 0x0000000a4e4e7981 */ /* 0x000f22000c1e1500 */
[-C--:B------:R-:W-:Y:S01]  /*2870*/  LEA.HI.X.SX32 R81, R140, R0.reuse, 0x1, P0 ;  /* 0x000000008c517211 */ /* 0x080fe200000f0eff */
[----:B------:R-:W-:Y:S01]  /*2880*/  IMAD R175, R175, 0x2a, RZ ;  /* 0x0000002aafaf7824 */ /* 0x000fe200078e02ff */
[-C--:B------:R-:W-:Y:S01]  /*2890*/  LEA R82, P0, R120, R5.reuse, 0x1 ;  /* 0x0000000578527211 */ /* 0x080fe200078008ff */
[----:B------:R-:W4:Y:S01]  /*28a0*/  LDG.E.U16 R84, desc[UR10][R84.64] ;  /* 0x0000000a54547981 */ /* 0x000f22000c1e1500 */
[----:B------:R-:W-:Y:S01]  /*28b0*/  LEA R94, P1, R156, R5, 0x1 ;  /* 0x000000059c5e7211 */ /* 0x000fe200078208ff */
[----:B------:R-:W-:Y:S01]  /*28c0*/  IMAD R173, R173, 0x32, RZ ;  /* 0x00000032adad7824 */ /* 0x000fe200078e02ff */
[-C--:B------:R-:W-:Y:S01]  /*28d0*/  LEA.HI.X.SX32 R83, R120, R0.reuse, 0x1, P0 ;  /* 0x0000000078537211 */ /* 0x080fe200000f0eff */
[----:B------:R-:W4:Y:S01]  /*28e0*/  LDG.E.U16 R92, desc[UR10][R92.64] ;  /* 0x0000000a5c5c7981 */ /* 0x000f22000c1e1500 */
[----:B------:R-:W-:Y:S01]  /*28f0*/  LEA.HI.X.SX32 R95, R156, R0, 0x1, P1 ;  /* 0x000000009c5f7211 */ /* 0x000fe200008f0eff */
[----:B------:R-:W-:Y:S01]  /*2900*/  IMAD R169, R169, 0x3a, RZ ;  /* 0x0000003aa9a97824 */ /* 0x000fe200078e02ff */
[----:B------:R-:W0:Y:S01]  /*2910*/  LDC R152, c[0x0][0x3c4] ;  /* 0x0000f100ff987b82 */ /* 0x000e220000000800 */
[----:B------:R-:W4:Y:S04]  /*2920*/  LDG.E.U16 R80, desc[UR10][R80.64] ;  /* 0x0000000a50507981 */ /* 0x000f28000c1e1500 */
[----:B------:R-:W4:Y:S01]  /*2930*/  LDG.E.U16 R82, desc[UR10][R82.64] ;  /* 0x0000000a52527981 */ /* 0x000f22000c1e1500 */
[----:B------:R-:W-:-:S02]  /*2940*/  SHF.R.S32.HI R5, RZ, 0x6, R174 ;  /* 0x00000006ff057819 */ /* 0x000fc400000114ae */
[----:B------:R-:W-:Y:S01]  /*2950*/  LOP3.LUT R140, R174, 0x3f, RZ, 0xc0, !PT ;  /* 0x0000003fae8c7812 */ /* 0x000fe200078ec0ff */
[----:B------:R0:W4:Y:S01]  /*2960*/  LDG.E.U16 R94, desc[UR10][R94.64] ;  /* 0x0000000a5e5e7981 */ /* 0x000122000c1e1500 */
[----:B------:R-:W-:Y:S01]  /*2970*/  SGXT R5, R5, 0x1 ;  /* 0x000000010505781a */ /* 0x000fe20000000200 */
[----:B------:R-:W-:Y:S01]  /*2980*/  IMAD R165, R165, 0xb, RZ ;  /* 0x0000000ba5a57824 */ /* 0x000fe200078e02ff */
[----:B------:R-:W-:Y:S01]  /*2990*/  SHF.L.U32 R140, R140, 0x1, RZ ;  /* 0x000000018c8c7819 */ /* 0x000fe200000006ff */
[----:B------:R-:W-:Y:S01]  /*29a0*/  IMAD R161, R161, 0x13, RZ ;  /* 0x00000013a1a17824 */ /* 0x000fe200078e02ff */
[----:B------:R-:W-:Y:S01]  /*29b0*/  PRMT R116, RZ, 0x7610, R116 ;  /* 0x00007610ff747816 */ /* 0x000fe20000000074 */
[----:B------:R-:W-:Y:S01]  /*29c0*/  IMAD R157, R157, 0x1b, RZ ;  /* 0x0000001b9d9d7824 */ /* 0x000fe200078e02ff */
[----:B------:R-:W-:Y:S01]  /*29d0*/  LOP3.LUT R132, R140, 0x90, R5, 0x78, !PT ;  /* 0x000000908c847812 */ /* 0x000fe200078e7805 */
[----:B------:R-:W0:Y:S03]  /*29e0*/  LDC R154, c[0x0][0x3c4] ;  /* 0x0000f100ff9a7b82 */ /* 0x000e260000000800 */
[C---:B------:R-:W-:Y:S01]  /*29f0*/  LOP3.LUT R153, R132.reuse, 0x20, RZ, 0x3c, !PT ;  /* 0x0000002084997812 */ /* 0x040fe200078e3cff */
[----:B--2---:R2:W-:Y:S04]  /*2a00*/  STS.U16 [R132+UR6], R3 ;  /* 0x0000000384007988 */ /* 0x0045e80008000406 */
[----:B------:R-:W-:Y:S01]  /*2a10*/  STS.U16 [R132+UR6+0x400], R7 ;  /* 0x0004000784007988 */ /* 0x000fe20008000406 */
[----:B------:R-:W-:Y:S01]  /*2a20*/  SHF.R.U32.HI R0, RZ, 0x5, R174 ;  /* 0x00000005ff007819 */ /* 0x000fe200000116ae */
[----:B------:R-:W0:Y:S02]  /*2a30*/  LDC R5, c[0x0][0x3c4] ;  /* 0x0000f100ff057b82 */ /* 0x000e240000000800 */
[----:B------:R-:W-:Y:S04]  /*2a40*/  STS.U16 [R132+UR6+0x800], R11 ;  /* 0x0008000b84007988 */ /* 0x000fe80008000406 */
[----:B------:R-:W-:Y:S01]  /*2a50*/  STS.U16 [R132+UR6+0xc00], R17 ;  /* 0x000c001184007988 */ /* 0x000fe20008000406 */
[----:B------:R-:W-:Y:S01]  /*2a60*/  PRMT R120, RZ, 0x7610, R120 ;  /* 0x00007610ff787816 */ /* 0x000fe20000000078 */
[----:B--2---:R-:W2:Y:S02]  /*2a70*/  LDC R3, c[0x0][0x3c8] ;  /* 0x0000f200ff037b82 */ /* 0x004ea40000000800 */
[----:B------:R-:W-:Y:S04]  /*2a80*/  STS.U16 [R132+UR6+0x1000], R21 ;  /* 0x0010001584007988 */ /* 0x000fe80008000406 */
[----:B------:R-:W-:Y:S01]  /*2a90*/  STS.U16 [R132+UR6+0x1400], R25 ;  /* 0x0014001984007988 */ /* 0x000fe20008000406 */
[----:B------:R-:W-:Y:S01]  /*2aa0*/  PRMT R112, RZ, 0x7610, R112 ;  /* 0x00007610ff707816 */ /* 0x000fe20000000070 */
[----:B------:R-:W0:Y:S02]  /*2ab0*/  LDC R156, c[0x0][0x3c4] ;  /* 0x0000f100ff9c7b82 */ /* 0x000e240000000800 */
[----:B------:R-:W-:Y:S04]  /*2ac0*/  STS.U16 [R132+UR6+0x1800], R29 ;  /* 0x0018001d84007988 */ /* 0x000fe80008000406 */
[----:B------:R-:W-:Y:S04]  /*2ad0*/  STS.U16 [R132+UR6+0x1c00], R33 ;  /* 0x001c002184007988 */ /* 0x000fe80008000406 */
[----:B------:R-:W-:Y:S04]  /*2ae0*/  STS.U16 [R132+UR6+0x2000], R37 ;  /* 0x0020002584007988 */ /* 0x000fe80008000406 */
[----:B------:R-:W-:Y:S04]  /*2af0*/  STS.U16 [R132+UR6+0x2400], R41 ;  /* 0x0024002984007988 */ /* 0x000fe80008000406 */
[----:B------:R-:W-:Y:S04]  /*2b00*/  STS.U16 [R132+UR6+0x2800], R45 ;  /* 0x0028002d84007988 */ /* 0x000fe80008000406 */
[----:B------:R-:W-:Y:S04]  /*2b10*/  STS.U16 [R132+UR6+0x2c00], R49 ;  /* 0x002c003184007988 */ /* 0x000fe80008000406 */
[----:B------:R-:W-:Y:S04]  /*2b20*/  STS.U16 [R132+UR6+0x3000], R53 ;  /* 0x0030003584007988 */ /* 0x000fe80008000406 */
[----:B------:R-:W-:Y:S04]  /*2b30*/  STS.U16 [R132+UR6+0x3400], R57 ;  /* 0x0034003984007988 */ /* 0x000fe80008000406 */
[----:B---3--:R-:W-:Y:S04]  /*2b40*/  STS.U16 [R132+UR6+0x3800], R61 ;  /* 0x0038003d84007988 */ /* 0x008fe80008000406 */
[----:B------:R-:W-:Y:S04]  /*2b50*/  STS.U16 [R132+UR6+0x3c00], R65 ;  /* 0x003c004184007988 */ /* 0x000fe80008000406 */
[----:B------:R-:W-:Y:S04]  /*2b60*/  STS.U16 [R132+UR6+0x4000], R69 ;  /* 0x0040004584007988 */ /* 0x000fe80008000406 */
[----:B------:R-:W-:Y:S04]  /*2b70*/  STS.U16 [R132+UR6+0x4400], R73 ;  /* 0x0044004984007988 */ /* 0x000fe80008000406 */
[----:B------:R-:W-:Y:S04]  /*2b80*/  STS.U16 [R132+UR6+0x4800], R77 ;  /* 0x0048004d84007988 */ /* 0x000fe80008000406 */
[----:B------:R-:W-:Y:S04]  /*2b90*/  STS.U16 [R132+UR6+0x4c00], R97 ;  /* 0x004c006184007988 */ /* 0x000fe80008000406 */
[----:B------:R-:W-:Y:S04]  /*2ba0*/  STS.U16 [R132+UR6+0x5000], R103 ;  /* 0x0050006784007988 */ /* 0x000fe80008000406 */
[----:B-----5:R-:W-:Y:S04]  /*2bb0*/  STS.U16 [R132+UR6+0x5400], R107 ;  /* 0x0054006b84007988 */ /* 0x020fe80008000406 */
[----:B----4-:R-:W-:Y:S04]  /*2bc0*/  STS.U16 [R132+UR6+0x5800], R113 ;  /* 0x0058007184007988 */ /* 0x010fe80008000406 */
[----:B------:R-:W-:Y:S04]  /*2bd0*/  STS.U16 [R132+UR6+0x5c00], R117 ;  /* 0x005c007584007988 */ /* 0x000fe80008000406 */
[----:B------:R-:W-:Y:S04]  /*2be0*/  STS.U16 [R132+UR6+0x6000], R123 ;  /* 0x0060007b84007988 */ /* 0x000fe80008000406 */
[----:B------:R-:W-:Y:S04]  /*2bf0*/  STS.U16 [R132+UR6+0x6400], R125 ;  /* 0x0064007d84007988 */ /* 0x000fe80008000406 */
[----:B------:R-:W-:Y:S04]  /*2c00*/  STS.U16 [R132+UR6+0x6800], R129 ;  /* 0x0068008184007988 */ /* 0x000fe80008000406 */
[----:B------:R3:W-:Y:S04]  /*2c10*/  STS.U16 [R132+UR6+0x7000], R137 ;  /* 0x0070008984007988 */ /* 0x0007e80008000406 */
[----:B------:R4:W-:Y:S04]  /*2c20*/  STS.U16 [R132+UR6+0x6c00], R133 ;  /* 0x006c008584007988 */ /* 0x0009e80008000406 */
[----:B------:R5:W-:Y:S04]  /*2c30*/  STS.U16 [R132+UR6+0x7800], R143 ;  /* 0x0078008f84007988 */ /* 0x000be80008000406 */
[----:B------:R-:W-:Y:S01]  /*2c40*/  STS.U16 [R132+UR6+0x7400], R139 ;  /* 0x0074008b84007988 */ /* 0x000fe20008000406 */
[----:B------:R-:W-:Y:S01]  /*2c50*/  LOP3.LUT R151, R132, 0x40, RZ, 0x3c, !PT ;  /* 0x0000004084977812 */ /* 0x000fe200078e3cff */
[----:B---3--:R-:W3:Y:S02]  /*2c60*/  LDC.64 R136, c[0x0][0x388] ;  /* 0x0000e200ff887b82 */ /* 0x008ee40000000a00 */
[----:B------:R1:W-:Y:S01]  /*2c70*/  STS.U16 [R132+UR6+0x7c00], R147 ;  /* 0x007c009384007988 */ /* 0x0003e20008000406 */
[----:B------:R-:W-:Y:S01]  /*2c80*/  R2UR UR5, R0 ;  /* 0x00000000000572ca */ /* 0x000fe200000e0000 */
[----:B------:R-:W-:-:S02]  /*2c90*/  VIADD R7, R172, 0x40 ;  /* 0x00000040ac077836 */ /* 0x000fc40000000000 */
[----:B0-----:R-:W-:Y:S01]  /*2ca0*/  IMAD.SHL.U32 R5, R5, 0x8, RZ ;  /* 0x0000000805057824 */ /* 0x001fe200078e00ff */
[----:B------:R0:W-:Y:S01]  /*2cb0*/  STS.U16 [R153+UR6+0x100], R4 ;  /* 0x0001000499007988 */ /* 0x0001e20008000406 */
[----:B----4-:R-:W-:Y:S01]  /*2cc0*/  PRMT R133, RZ, 0x7610, R133 ;  /* 0x00007610ff857816 */ /* 0x010fe20000000085 */
[----:B-----5:R-:W4:Y:S02]  /*2cd0*/  LDC R143, c[0x0][0x3c4] ;  /* 0x0000f100ff8f7b82 */ /* 0x020f240000000800 */
[----:B------:R-:W-:Y:S04]  /*2ce0*/  STS.U16 [R153+UR6+0x500], R9 ;  /* 0x0005000999007988 */ /* 0x000fe80008000406 */
[----:B------:R-:W-:Y:S01]  /*2cf0*/  STS.U16 [R153+UR6+0x900], R12 ;  /* 0x0009000c99007988 */ /* 0x000fe20008000406 */
[----:B------:R-:W-:Y:S01]  /*2d00*/  PRMT R117, RZ, 0x7610, R117 ;  /* 0x00007610ff757816 */ /* 0x000fe20000000075 */
[----:B------:R-:W5:Y:S02]  /*2d10*/  LDC R37, c[0x0][0x3c4] ;  /* 0x0000f100ff257b82 */ /* 0x000f640000000800 */
[----:B------:R0:W-:Y:S04]  /*2d20*/  STS.U16 [R153+UR6+0xd00], R16 ;  /* 0x000d001099007988 */ /* 0x0001e80008000406 */
[----:B------:R0:W-:Y:S01]  /*2d30*/  STS.U16 [R153+UR6+0x1100], R20 ;  /* 0x0011001499007988 */ /* 0x0001e20008000406 */
[----:B------:R-:W-:Y:S01]  /*2d40*/  PRMT R73, RZ, 0x7610, R73 ;  /* 0x00007610ff497816 */ /* 0x000fe20000000049 */
[----:B-1----:R-:W1:Y:S02]  /*2d50*/  LDC R147, c[0x0][0x3c4] ;  /* 0x0000f100ff937b82 */ /* 0x002e640000000800 */
[----:B------:R-:W-:Y:S04]  /*2d60*/  STS.U16 [R153+UR6+0x1500], R24 ;  /* 0x0015001899007988 */ /* 0x000fe80008000406 */
[----:B------:R-:W-:Y:S01]  /*2d70*/  STS.U16 [R153+UR6+0x1900], R28 ;  /* 0x0019001c99007988 */ /* 0x000fe20008000406 */
[----:B------:R-:W-:Y:S01]  /*2d80*/  IMAD R0, R176, UR4, RZ ;  /* 0x00000004b0007c24 */ /* 0x000fe2000f8e02ff */
[----:B0-----:R-:W-:Y:S01]  /*2d90*/  LOP3.LUT R4, R132, 0x60, RZ, 0x3c, !PT ;  /* 0x0000006084047812 */ /* 0x001fe200078e3cff */
[----:B------:R-:W0:Y:S01]  /*2da0*/  LDC R16, c[0x0][0x3c4] ;  /* 0x0000f100ff107b82 */ /* 0x000e220000000800 */
[----:B------:R-:W-:Y:S04]  /*2db0*/  STS.U16 [R153+UR6+0x1d00], R32 ;  /* 0x001d002099007988 */ /* 0x000fe80008000406 */
[----:B------:R2:W-:Y:S01]  /*2dc0*/  STS.U16 [R153+UR6+0x2100], R36 ;  /* 0x0021002499007988 */ /* 0x0005e20008000406 */
[----:B------:R-:W-:-:S02]  /*2dd0*/  PRMT R113, RZ, 0x7610, R113 ;  /* 0x00007610ff717816 */ /* 0x000fc40000000071 */
[----:B------:R-:W-:Y:S01]  /*2de0*/  PRMT R109, RZ, 0x7610, R109 ;  /* 0x00007610ff6d7816 */ /* 0x000fe2000000006d */
[----:B------:R-:W-:Y:S01]  /*2df0*/  STS.U16 [R153+UR6+0x2500], R40 ;  /* 0x0025002899007988 */ /* 0x000fe20008000406 */
[----:B------:R-:W-:Y:S01]  /*2e00*/  PRMT R125, RZ, 0x7610, R125 ;  /* 0x00007610ff7d7816 */ /* 0x000fe2000000007d */
[----:B------:R-:W0:Y:S02]  /*2e10*/  LDC R20, c[0x0][0x3c4] ;  /* 0x0000f100ff147b82 */ /* 0x000e240000000800 */
[----:B------:R-:W-:Y:S04]  /*2e20*/  STS.U16 [R153+UR6+0x2900], R46 ;  /* 0x0029002e99007988 */ /* 0x000fe80008000406 */
[----:B------:R-:W-:Y:S01]  /*2e30*/  STS.U16 [R153+UR6+0x2d00], R50 ;  /* 0x002d003299007988 */ /* 0x000fe20008000406 */
[----:B------:R-:W-:Y:S01]  /*2e40*/  USHF.L.U32 UR4, UR5, 0x15, URZ ;  /* 0x0000001505047899 */ /* 0x000fe200080006ff */
[----:B---3--:R-:W-:Y:S01]  /*2e50*/  LEA R136, P0, R0, R136, 0x1 ;  /* 0x0000008800887211 */ /* 0x008fe200078008ff */
[----:B--2---:R-:W2:Y:S01]  /*2e60*/  LDC R36, c[0x0][0x3c4] ;  /* 0x0000f100ff247b82 */ /* 0x004ea20000000800 */
[----:B------:R-:W-:Y:S04]  /*2e70*/  STS.U16 [R153+UR6+0x3100], R54 ;  /* 0x0031003699007988 */ /* 0x000fe80008000406 */
[----:B------:R-:W-:Y:S01]  /*2e80*/  STS.U16 [R153+UR6+0x3500], R58 ;  /* 0x0035003a99007988 */ /* 0x000fe20008000406 */
[----:B------:R-:W-:-:S02]  /*2e90*/  PRMT R123, RZ, 0x7610, R123 ;  /* 0x00007610ff7b7816 */ /* 0x000fc4000000007b */
[----:B------:R-:W-:Y:S01]  /*2ea0*/  PRMT R129, RZ, 0x7610, R129 ;  /* 0x00007610ff817816 */ /* 0x000fe20000000081 */
[----:B------:R-:W-:Y:S01]  /*2eb0*/  STS.U16 [R153+UR6+0x3900], R60 ;  /* 0x0039003c99007988 */ /* 0x000fe20008000406 */
[----:B------:R-:W-:Y:S01]  /*2ec0*/  PRMT R107, RZ, 0x7610, R107 ;  /* 0x00007610ff6b7816 */ /* 0x000fe2000000006b */
[----:B------:R-:W3:Y:S02]  /*2ed0*/  LDC R139, c[0x0][0x3c4] ;  /* 0x0000f100ff8b7b82 */ /* 0x000ee40000000800 */
        /* <DEDUP_REMOVED lines=13> */
[----:B------:R0:W-:Y:S04]  /*2fb0*/  STS.U16 [R153+UR6+0x7100], R138 ;  /* 0x0071008a99007988 */ /* 0x0001e80008000406 */
[----:B------:R-:W-:Y:S04]  /*2fc0*/  STS.U16 [R153+UR6+0x7500], R141 ;  /* 0x0075008d99007988 */ /* 0x000fe80008000406 */
[----:B------:R1:W-:Y:S01]  /*2fd0*/  STS.U16 [R153+UR6+0x7900], R145 ;  /* 0x0079009199007988 */ /* 0x0003e20008000406 */
[----:B------:R-:W-:Y:S01]  /*2fe0*/  LEA.HI.X.SX32 R0, R0, R137, 0x1, P0 ;  /* 0x0000008900007211 */ /* 0x000fe200000f0eff */
[----:B0-----:R-:W0:Y:S02]  /*2ff0*/  LDC R138, c[0x0][0x3c4] ;  /* 0x0000f100ff8a7b82 */ /* 0x001e240000000800 */
[----:B------:R2:W-:Y:S04]  /*3000*/  STS.U16 [R153+UR6+0x7d00], R146 ;  /* 0x007d009299007988 */ /* 0x0005e80008000406 */
[----:B------:R2:W-:Y:S01]  /*3010*/  STS.U16 [R151+UR6+0x200], R2 ;  /* 0x0002000297007988 */ /* 0x0005e20008000406 */
[----:B------:R-:W-:Y:S01]  /*3020*/  PRMT R118, RZ, 0x7610, R118 ;  /* 0x00007610ff767816 */ /* 0x000fe20000000076 */
[----:B-1----:R-:W1:Y:S02]  /*3030*/  LDC R145, c[0x0][0x3c4] ;  /* 0x0000f100ff917b82 */ /* 0x002e640000000800 */
[----:B------:R3:W-:Y:S04]  /*3040*/  STS.U16 [R151+UR6+0x600], R8 ;  /* 0x0006000897007988 */ /* 0x0007e80008000406 */
[----:B------:R3:W-:Y:S01]  /*3050*/  STS.U16 [R151+UR6+0xa00], R13 ;  /* 0x000a000d97007988 */ /* 0x0007e20008000406 */
[C---:B------:R-:W-:Y:S01]  /*3060*/  LOP3.LUT P0, RZ, R174.reuse, 0x7f, RZ, 0xc0, !PT ;  /* 0x0000007faeff7812 */ /* 0x040fe2000780c0ff */
[----:B--2---:R-:W2:Y:S02]  /*3070*/  LDC R153, c[0x0][0x3c4] ;  /* 0x0000f100ff997b82 */ /* 0x004ea40000000800 */
[----:B------:R0:W-:Y:S04]  /*3080*/  STS.U16 [R151+UR6+0xe00], R18 ;  /* 0x000e001297007988 */ /* 0x0001e80008000406 */
[----:B------:R-:W-:Y:S01]  /*3090*/  STS.U16 [R151+UR6+0x1200], R22 ;  /* 0x0012001697007988 */ /* 0x000fe20008000406 */
[----:B------:R-:W-:Y:S01]  /*30a0*/  LOP3.LUT R2, R174, 0x7f, RZ, 0xc0, !PT ;  /* 0x0000007fae027812 */ /* 0x000fe200078ec0ff */
[----:B---3--:R-:W3:Y:S02]  /*30b0*/  LDC R8, c[0x0][0x3c4] ;  /* 0x0000f100ff087b82 */ /* 0x008ee40000000800 */
[----:B------:R-:W-:Y:S04]  /*30c0*/  STS.U16 [R151+UR6+0x1600], R26 ;  /* 0x0016001a97007988 */ /* 0x000fe80008000406 */
[----:B------:R-:W-:Y:S01]  /*30d0*/  STS.U16 [R151+UR6+0x1a00], R30 ;  /* 0x001a001e97007988 */ /* 0x000fe20008000406 */
[----:B------:R-:W-:Y:S01]  /*30e0*/  VOTEU.ALL UP1, P0 ;  /* 0x0000000000ff7886 */ /* 0x000fe20000020000 */
[----:B------:R-:W-:Y:S01]  /*30f0*/  VOTEU.ALL UP2, P0 ;  /* 0x0000000000ff7886 */ /* 0x000fe20000040000 */
[----:B------:R-:W0:Y:S01]  /*3100*/  LDC R13, c[0x0][0x3c4] ;  /* 0x0000f100ff0d7b82 */ /* 0x000e220000000800 */
[----:B------:R-:W-:Y:S04]  /*3110*/  STS.U16 [R151+UR6+0x1e00], R34 ;  /* 0x001e002297007988 */ /* 0x000fe80008000406 */
[----:B------:R-:W-:Y:S01]  /*3120*/  STS.U16 [R151+UR6+0x2200], R38 ;  /* 0x0022002697007988 */ /* 0x000fe20008000406 */
[----:B------:R-:W-:-:S02]  /*3130*/  PRMT R114, RZ, 0x7610, R114 ;  /* 0x00007610ff727816 */ /* 0x000fc40000000072 */
[----:B------:R-:W-:Y:S01]  /*3140*/  PRMT R110, RZ, 0x7610, R110 ;  /* 0x00007610ff6e7816 */ /* 0x000fe2000000006e */
[----:B------:R-:W-:Y:S01]  /*3150*/  STS.U16 [R151+UR6+0x2600], R42 ;  /* 0x0026002a97007988 */ /* 0x000fe20008000406 */
[----:B------:R-:W-:Y:S02]  /*3160*/  PRMT R126, RZ, 0x7610, R126 ;  /* 0x00007610ff7e7816 */ /* 0x000fe4000000007e */
[----:B------:R-:W-:Y:S01]  /*3170*/  PRMT R122, RZ, 0x7610, R122 ;  /* 0x00007610ff7a7816 */ /* 0x000fe2000000007a */
[----:B------:R-:W-:Y:S01]  /*3180*/  STS.U16 [R151+UR6+0x2a00], R44 ;  /* 0x002a002c97007988 */ /* 0x000fe20008000406 */
[----:B------:R-:W-:Y:S02]  /*3190*/  PRMT R131, RZ, 0x7610, R131 ;  /* 0x00007610ff837816 */ /* 0x000fe40000000083 */
[----:B------:R-:W-:Y:S01]  /*31a0*/  PRMT R106, RZ, 0x7610, R106 ;  /* 0x00007610ff6a7816 */ /* 0x000fe2000000006a */
        /* <DEDUP_REMOVED lines=10> */
[----:B------:R-:W-:Y:S01]  /*3250*/  IMAD R2, R2, UR8, RZ ;  /* 0x0000000802027c24 */ /* 0x000fe2000f8e02ff */
[----:B------:R-:W-:-:S02]  /*3260*/  PRMT R95, RZ, 0x7610, R95 ;  /* 0x00007610ff5f7816 */ /* 0x000fc4000000005f */
[----:B------:R-:W-:Y:S01]  /*3270*/  PRMT R93, RZ, 0x7610, R93 ;  /* 0x00007610ff5d7816 */ /* 0x000fe2000000005d */
[----:B------:R-:W-:Y:S01]  /*3280*/  STS.U16 [R151+UR6+0x3e00], R67 ;  /* 0x003e004397007988 */ /* 0x000fe20008000406 */
[----:B------:R-:W-:Y:S01]  /*3290*/  ULOP3.LUT UR8, UR4, 0x600000, URZ, 0xc0, !UPT ;  /* 0x0060000004087892 */ /* 0x000fe2000f8ec0ff */
[----:B------:R-:W-:Y:S02]  /*32a0*/  PRMT R74, RZ, 0x7610, R74 ;  /* 0x00007610ff4a7816 */ /* 0x000fe4000000004a */
[----:B------:R-:W-:Y:S01]  /*32b0*/  PRMT R77, RZ, 0x7610, R77 ;  /* 0x00007610ff4d7816 */ /* 0x000fe2000000004d */
[----:B------:R-:W-:Y:S01]  /*32c0*/  STS.U16 [R151+UR6+0x4200], R71 ;  /* 0x0042004797007988 */ /* 0x000fe20008000406 */
[----:B------:R-:W-:Y:S01]  /*32d0*/  PRMT R79, RZ, 0x7610, R79 ;  /* 0x00007610ff4f7816 */ /* 0x000fe2000000004f */
[----:B--2---:R-:W-:Y:S01]  /*32e0*/  IMAD R153, R153, 0x23, RZ ;  /* 0x0000002399997824 */ /* 0x004fe200078e02ff */
[----:B------:R-:W-:Y:S01]  /*32f0*/  PRMT R81, RZ, 0x7610, R81 ;  /* 0x00007610ff517816 */ /* 0x000fe20000000051 */
[----:B------:R-:W-:Y:S01]  /*3300*/  STS.U16 [R151+UR6+0x4600], R75 ;  /* 0x0046004b97007988 */ /* 0x000fe20008000406 */
[----:B------:R-:W-:Y:S01]  /*3310*/  PRMT R83, RZ, 0x7610, R83 ;  /* 0x00007610ff537816 */ /* 0x000fe20000000053 */
[----:B-1----:R-:W-:Y:S01]  /*3320*/  IMAD R145, R145, 0x33, RZ ;  /* 0x0000003391917824 */ /* 0x002fe200078e02ff */
[----:B------:R-:W-:Y:S01]  /*3330*/  PRMT R85, RZ, 0x7610, R85 ;  /* 0x00007610ff557816 */ /* 0x000fe20000000055 */
[----:B------:R-:W-:Y:S01]  /*3340*/  STS.U16 [R151+UR6+0x4a00], R89 ;  /* 0x004a005997007988 */ /* 0x000fe20008000406 */
[----:B------:R-:W-:Y:S01]  /*3350*/  PRMT R87, RZ, 0x7610, R87 ;  /* 0x00007610ff577816 */ /* 0x000fe20000000057 */
[----:B------:R-:W1:Y:S02]  /*3360*/  LDC R146, c[0x0][0x3c4] ;  /* 0x0000f100ff927b82 */ /* 0x000e640000000800 */
[----:B------:R-:W-:Y:S01]  /*3370*/  STS.U16 [R151+UR6+0x4e00], R100 ;  /* 0x004e006497007988 */ /* 0x000fe20008000406 */
[----:B------:R-:W-:-:S03]  /*3380*/  UIADD3 UR8, UPT, UPT, UR7, UR8, URZ ;  /* 0x0000000807087290 */ /* 0x000fc6000fffe0ff */
[----:B------:R-:W-:Y:S01]  /*3390*/  STS.U16 [R151+UR6+0x5200], R105 ;  /* 0x0052006997007988 */ /* 0x000fe20008000406 */
[----:B------:R-:W-:Y:S01]  /*33a0*/  PRMT R88, RZ, 0x7610, R88 ;  /* 0x00007610ff587816 */ /* 0x000fe20000000058 */
[----:B----4-:R-:W-:Y:S01]  /*33b0*/  IMAD R143, R143, 0x3b, RZ ;  /* 0x0000003b8f8f7824 */ /* 0x010fe200078e02ff */
[----:B------:R-:W-:Y:S01]  /*33c0*/  PRMT R69, RZ, 0x7610, R69 ;  /* 0x00007610ff457816 */ /* 0x000fe20000000045 */
[----:B------:R-:W-:Y:S01]  /*33d0*/  STS.U16 [R151+UR6+0x5600], R111 ;  /* 0x0056006f97007988 */ /* 0x000fe20008000406 */
[----:B------:R-:W-:Y:S01]  /*33e0*/  PRMT R70, RZ, 0x7610, R70 ;  /* 0x00007610ff467816 */ /* 0x000fe20000000046 */
[----:B------:R-:W2:Y:S02]  /*33f0*/  LDC R141, c[0x0][0x3c4] ;  /* 0x0000f100ff8d7b82 */ /* 0x000ea40000000800 */
[----:B------:R-:W-:Y:S04]  /*3400*/  STS.U16 [R151+UR6+0x5a00], R115 ;  /* 0x005a007397007988 */ /* 0x000fe80008000406 */
[----:B------:R-:W-:Y:S01]  /*3410*/  STS.U16 [R151+UR6+0x5e00], R121 ;  /* 0x005e007997007988 */ /* 0x000fe20008000406 */
[----:B------:R-:W-:Y:S01]  /*3420*/  PRMT R12, RZ, 0x7610, R12 ;  /* 0x00007610ff0c7816 */ /* 0x000fe2000000000c */
[----:B0-----:R-:W-:Y:S01]  /*3430*/  IMAD R138, R138, 0xc, RZ ;  /* 0x0000000c8a8a7824 */ /* 0x001fe200078e02ff */
[----:B------:R-:W-:Y:S01]  /*3440*/  PRMT R46, RZ, 0x7610, R46 ;  /* 0x00007610ff2e7816 */ /* 0x000fe2000000002e */
[----:B------:R-:W-:Y:S01]  /*3450*/  STS.U16 [R151+UR6+0x6200], R124 ;  /* 0x0062007c97007988 */ /* 0x000fe20008000406 */
[----:B------:R-:W-:Y:S01]  /*3460*/  PRMT R65, RZ, 0x7610, R65 ;  /* 0x00007610ff417816 */ /* 0x000fe20000000041 */
[----:B------:R-:W-:Y:S01]  /*3470*/  IMAD R36, R36, 0x1c, RZ ;  /* 0x0000001c24247824 */ /* 0x000fe200078e02ff */
[----:B------:R-:W-:Y:S01]  /*3480*/  PRMT R45, RZ, 0x7610, R45 ;  /* 0x00007610ff2d7816 */ /* 0x000fe2000000002d */
[----:B------:R-:W-:Y:S01]  /*3490*/  STS.U16 [R151+UR6+0x6600], R127 ;  /* 0x0066007f97007988 */ /* 0x000fe20008000406 */
[----:B------:R-:W0:Y:S03]  /*34a0*/  LDC R18, c[0x0][0x3c4] ;  /* 0x0000f100ff127b82 */ /* 0x000e260000000800 */
[----:B------:R-:W-:Y:S04]  /*34b0*/  STS.U16 [R151+UR6+0x6a00], R128 ;  /* 0x006a008097007988 */ /* 0x000fe80008000406 */
[----:B------:R-:W-:Y:S04]  /*34c0*/  STS.U16 [R151+UR6+0x6e00], R130 ;  /* 0x006e008297007988 */ /* 0x000fe80008000406 */
[----:B------:R4:W-:Y:S04]  /*34d0*/  STS.U16 [R151+UR6+0x7200], R134 ;  /* 0x0072008697007988 */ /* 0x0009e80008000406 */
[----:B------:R-:W-:Y:S04]  /*34e0*/  STS.U16 [R151+UR6+0x7600], R142 ;  /* 0x0076008e97007988 */ /* 0x000fe80008000406 */
[----:B------:R-:W-:Y:S04]  /*34f0*/  STS.U16 [R151+UR6+0x7a00], R144 ;  /* 0x007a009097007988 */ /* 0x000fe80008000406 */
[----:B------:R-:W-:Y:S01]  /*3500*/  STS.U16 [R151+UR6+0x7e00], R148 ;  /* 0x007e009497007988 */ /* 0x000fe20008000406 */
[----:B------:R-:W-:Y:S01]  /*3510*/  STTM.16dp32bit_t0_t15.x128 tmem[UR8], RZ ;  /* 0x000000ff000079ed */ /* 0x000fe20008b80008 */
[----:B------:R-:W-:Y:S02]  /*3520*/  STTM.16dp32bit_t16_t31.x128 tmem[UR8+0x80], RZ ;  /* 0x000080ff000079ed */ /* 0x000fe40008ba0008 */
[----:B------:R1:W-:Y:S01]  /*3530*/  STS.U16 [R4+UR6+0x300], R6 ;  /* 0x0003000604007988 */ /* 0x0003e20008000406 */
[----:B------:R-:W-:-:S02]  /*3540*/  UIADD3 UR4, UPT, UPT, UR6, 0x20000, URZ ;  /* 0x0002000006047890 */ /* 0x000fc4000fffe0ff */
[----:B------:R-:W-:-:S04]  /*3550*/  @!UP1 UIADD3 UR12, UPT, UPT, -UR14, 0x100000, URZ ;  /* 0x001000000e0c9890 */ /* 0x000fc8000fffe1ff */
[----:B------:R-:W-:Y:S02]  /*3560*/  @!UP1 USHF.L.U32 UR13, UR12, 0xb, URZ ;  /* 0x0000000b0c0d9899 */ /* 0x000fe400080006ff */
[----:B------:R-:W-:Y:S01]  /*3570*/  @!UP1 USHF.L.U32 UR12, UR12, 0x1, URZ ;  /* 0x000000010c0c9899 */ /* 0x000fe200080006ff */
[----:B------:R-:W-:Y:S01]  /*3580*/  IMAD R3, R3, 0x80, R2 ;  /* 0x0000008003037824 */ /* 0x000fe200078e0202 */
[----:B------:R-:W-:Y:S01]  /*3590*/  STS.U16 [R4+UR6+0x700], R10 ;  /* 0x0007000a04007988 */ /* 0x000fe20008000406 */
[-C--:B----4-:R-:W-:Y:S01]  /*35a0*/  LEA R134, P1, R2, R136.reuse, 0x1 ;  /* 0x0000008802867211 */ /* 0x090fe200078208ff */
[----:B---3--:R-:W-:Y:S01]  /*35b0*/  IMAD R11, R8, 0x3, RZ ;  /* 0x00000003080b7824 */ /* 0x008fe200078e02ff */
[----:B------:R-:W-:Y:S01]  /*35c0*/  PRMT R121, RZ, 0x7610, R121 ;  /* 0x00007610ff797816 */ /* 0x000fe20000000079 */
[----:B------:R3:W-:Y:S01]  /*35d0*/  STS.U16 [R4+UR6+0xb00], R14 ;  /* 0x000b000e04007988 */ /* 0x0007e20008000406 */
[----:B------:R-:W-:Y:S01]  /*35e0*/  PRMT R100, RZ, 0x7610, R100 ;  /* 0x00007610ff647816 */ /* 0x000fe20000000064 */
[----:B-1----:R-:W1:Y:S02]  /*35f0*/  LDC R6, c[0x0][0x3c4] ;  /* 0x0000f100ff067b82 */ /* 0x002e640000000800 */
[----:B------:R-:W-:Y:S04]  /*3600*/  STS.U16 [R4+UR6+0xf00], R19 ;  /* 0x000f001304007988 */ /* 0x000fe80008000406 */
[----:B------:R-:W-:Y:S01]  /*3610*/  STS.U16 [R4+UR6+0x1300], R23 ;  /* 0x0013001704007988 */ /* 0x000fe20008000406 */
[----:B------:R-:W-:Y:S01]  /*3620*/  PRMT R67, RZ, 0x7610, R67 ;  /* 0x00007610ff437816 */ /* 0x000fe20000000043 */
[----:B---3--:R-:W3:Y:S02]  /*3630*/  LDC R14, c[0x0][0x3c4] ;  /* 0x0000f100ff0e7b82 */ /* 0x008ee40000000800 */
[----:B------:R-:W-:Y:S04]  /*3640*/  STS.U16 [R4+UR6+0x1700], R27 ;  /* 0x0017001b04007988 */ /* 0x000fe80008000406 */
[----:B------:R4:W-:Y:S01]  /*3650*/  STS.U16 [R4+UR6+0x7f00], R149 ;  /* 0x007f009504007988 */ /* 0x0009e20008000406 */
[----:B------:R-:W-:Y:S01]  /*3660*/  PRMT R115, RZ, 0x7610, R115 ;  /* 0x00007610ff737816 */ /* 0x000fe20000000073 */
[----:B------:R-:W0:Y:S02]  /*3670*/  LDC R142, c[0x0][0x3c4] ;  /* 0x0000f100ff8e7b82 */ /* 0x000e240000000800 */
[----:B------:R-:W-:Y:S04]  /*3680*/  STS.U16 [R4+UR6+0x1b00], R31 ;  /* 0x001b001f04007988 */ /* 0x000fe80008000406 */
[----:B------:R-:W-:Y:S01]  /*3690*/  STS.U16 [R4+UR6+0x1f00], R35 ;  /* 0x001f002304007988 */ /* 0x000fe20008000406 */
[----:B------:R-:W-:Y:S01]  /*36a0*/  PRMT R111, RZ, 0x7610, R111 ;  /* 0x00007610ff6f7816 */ /* 0x000fe2000000006f */
[----:B----4-:R-:W4:Y:S02]  /*36b0*/  LDC R149, c[0x0][0x3c4] ;  /* 0x0000f100ff957b82 */ /* 0x010f240000000800 */
[----:B------:R-:W-:Y:S04]  /*36c0*/  STS.U16 [R4+UR6+0x2300], R39 ;  /* 0x0023002704007988 */ /* 0x000fe80008000406 */
[----:B------:R-:W-:Y:S01]  /*36d0*/  STS.U16 [R4+UR6+0x2700], R43 ;  /* 0x0027002b04007988 */ /* 0x000fe20008000406 */
[----:B------:R-:W-:Y:S01]  /*36e0*/  PRMT R128, RZ, 0x7610, R128 ;  /* 0x00007610ff807816 */ /* 0x000fe20000000080 */
[----:B------:R-:W0:Y:S02]  /*36f0*/  LDC R148, c[0x0][0x3c4] ;  /* 0x0000f100ff947b82 */ /* 0x000e240000000800 */
[----:B------:R-:W-:Y:S04]  /*3700*/  STS.U16 [R4+UR6+0x2b00], R47 ;  /* 0x002b002f04007988 */ /* 0x000fe80008000406 */
[----:B------:R-:W-:Y:S01]  /*3710*/  STS.U16 [R4+UR6+0x2f00], R51 ;  /* 0x002f003304007988 */ /* 0x000fe20008000406 */
[----:B------:R-:W-:Y:S01]  /*3720*/  PRMT R127, RZ, 0x7610, R127 ;  /* 0x00007610ff7f7816 */ /* 0x000fe2000000007f */
[----:B------:R-:W0:Y:S02]  /*3730*/  LDC R144, c[0x0][0x3c4] ;  /* 0x0000f100ff907b82 */ /* 0x000e240000000800 */
[----:B------:R-:W-:Y:S04]  /*3740*/  STS.U16 [R4+UR6+0x3300], R55 ;  /* 0x0033003704007988 */ /* 0x000fe80008000406 */
[----:B------:R-:W-:Y:S01]  /*3750*/  STS.U16 [R4+UR6+0x3700], R59 ;  /* 0x0037003b04007988 */ /* 0x000fe20008000406 */
[----:B------:R-:W-:Y:S01]  /*3760*/  PRMT R124, RZ, 0x7610, R124 ;  /* 0x00007610ff7c7816 */ /* 0x000fe2000000007c */
[----:B-----5:R-:W-:Y:S01]  /*3770*/  IMAD R37, R37, 0x24, RZ ;  /* 0x0000002425257824 */ /* 0x020fe200078e02ff */
[----:B------:R-:W-:Y:S01]  /*3780*/  PRMT R105, RZ, 0x7610, R105 ;  /* 0x00007610ff697816 */ /* 0x000fe20000000069 */
[----:B------:R-:W-:Y:S01]  /*3790*/  STS.U16 [R4+UR6+0x3b00], R63 ;  /* 0x003b003f04007988 */ /* 0x000fe20008000406 */
[----:B------:R-:W-:Y:S01]  /*37a0*/  PRMT R130, RZ, 0x7610, R130 ;  /* 0x00007610ff827816 */ /* 0x000fe20000000082 */
[----:B------:R-:W5:Y:S02]  /*37b0*/  LDC R151, c[0x0][0x3c4] ;  /* 0x0000f100ff977b82 */ /* 0x000f640000000800 */
[----:B------:R-:W-:Y:S04]  /*37c0*/  STS.U16 [R4+UR6+0x3f00], R68 ;  /* 0x003f004404007988 */ /* 0x000fe80008000406 */
[----:B------:R-:W-:Y:S04]  /*37d0*/  STS.U16 [R4+UR6+0x4300], R72 ;  /* 0x0043004804007988 */ /* 0x000fe80008000406 */
[----:B------:R-:W-:Y:S04]  /*37e0*/  STS.U16 [R4+UR6+0x4700], R76 ;  /* 0x0047004c04007988 */ /* 0x000fe80008000406 */
[----:B------:R-:W-:Y:S04]  /*37f0*/  STS.U16 [R4+UR6+0x4b00], R91 ;  /* 0x004b005b04007988 */ /* 0x000fe80008000406 */
[----:B------:R-:W-:Y:S04]  /*3800*/  STS.U16 [R4+UR6+0x4f00], R101 ;  /* 0x004f006504007988 */ /* 0x000fe80008000406 */
[----:B------:R0:W-:Y:S04]  /*3810*/  STS.U16 [R4+UR6+0x5300], R15 ;  /* 0x0053000f04007988 */ /* 0x0001e80008000406 */
        /* <DEDUP_REMOVED lines=9> */
[----:B------:R1:W-:Y:S01]  /*38b0*/  STS.U16 [R4+UR6+0x7b00], R94 ;  /* 0x007b005e04007988 */ /* 0x0003e20008000406 */
[----:B------:R-:W-:Y:S01]  /*38c0*/  LEA R136, P2, R3, R136, 0x1 ;  /* 0x0000008803887211 */ /* 0x000fe200078408ff */
[----:B0-----:R-:W0:Y:S01]  /*38d0*/  LDC R15, c[0x0][0x3c4] ;  /* 0x0000f100ff0f7b82 */ /* 0x001e220000000800 */
[----:B------:R-:W1:Y:S07]  /*38e0*/  FENCE.VIEW.ASYNC.T ;  /* 0x00000000000073c6 */ /* 0x000e6e0000000200 */
[----:B-1----:R-:W-:Y:S01]  /*38f0*/  BAR.SYNC.DEFER_BLOCKING 0x0 ;  /* 0x0000000000007b1d */ /* 0x002fe20000010000 */
[----:B------:R-:W-:-:S02]  /*3900*/  LEA.HI.X.SX32 R135, R2, R0, 0x1, P1 ;  /* 0x0000000002877211 */ /* 0x000fc400008f0eff */
[----:B------:R-:W-:-:S05]  /*3910*/  LEA.HI.X.SX32 R137, R3, R0, 0x1, P2 ;  /* 0x0000000003897211 */ /* 0x000fca00010f0eff */
[----:B------:R-:W1:Y:S01]  /*3920*/  LDC R0, c[0x0][0x3c4] ;  /* 0x0000f100ff007b82 */ /* 0x000e620000000800 */
[----:B------:R-:W-:Y:S01]  /*3930*/  ISETP.GT.AND P1, PT, R7, RZ, PT ;  /* 0x000000ff0700720c */ /* 0x000fe20003f24270 */
[----:B------:R-:W2:Y:S02]  /*3940*/  FENCE.VIEW.ASYNC.S ;  /* 0x00000000000073c6 */ /* 0x000ea40000000000 */
[----:B--2---:R2:W2:Y:S04]  /*3950*/  @!UP2 SYNCS.EXCH.64 URZ, [UR4], UR12 ;  /* 0x0000000c04ffa5b2 */ /* 0x0044a80008000100 */
[----:B--2---:R-:W-:Y:S01]  /*3960*/  BAR.SYNC.DEFER_BLOCKING 0x0 ;  /* 0x0000000000007b1d */ /* 0x004fe20000010000 */
[----:B------:R-:W-:Y:S01]  /*3970*/  IMAD.WIDE R2, R5, 0x2, R134 ;  /* 0x0000000205027825 */ /* 0x000fe200078e0286 */
[----:B------:R-:W-:-:S03]  /*3980*/  SHF.L.U32 R7, R6, 0x1, RZ ;  /* 0x0000000106077819 */ /* 0x000fc600000006ff */
[----:B------:R-:W-:Y:S01]  /*3990*/  IMAD.WIDE R4, R5, 0x2, R136 ;  /* 0x0000000205047825 */ /* 0x000fe200078e0288 */
[----:B------:R-:W-:Y:S02]  /*39a0*/  PRMT R101, RZ, 0x7610, R101 ;  /* 0x00007610ff657816 */ /* 0x000fe40000000065 */
[----:B------:R-:W-:Y:S01]  /*39b0*/  PRMT R72, RZ, 0x7610, R72 ;  /* 0x00007610ff487816 */ /* 0x000fe20000000048 */
[----:B---3--:R-:W-:Y:S02]  /*39c0*/  IMAD.SHL.U32 R17, R14, 0x4, RZ ;  /* 0x000000040e117824 */ /* 0x008fe400078e00ff */
[C---:B------:R-:W-:Y:S01]  /*39d0*/  IMAD.WIDE R8, R11.reuse, 0x2, R134 ;  /* 0x000000020b087825 */ /* 0x040fe200078e0286 */
[----:B------:R-:W-:Y:S01]  /*39e0*/  PRMT R108, RZ, 0x7610, R108 ;  /* 0x00007610ff6c7816 */ /* 0x000fe2000000006c */
[----:B------:R-:W2:Y:S02]  /*39f0*/  LDCU UR12, c[0x0][0x3d4] ;  /* 0x00007a80ff0c77ac */ /* 0x000ea40008000800 */
[----:B------:R-:W-:Y:S01]  /*3a00*/  IMAD.WIDE R10, R11, 0x2, R136 ;  /* 0x000000020b0a7825 */ /* 0x000fe200078e0288 */
[----:B------:R3:W2:Y:S04]  /*3a10*/  @P1 LDG.E.U16 R133, desc[UR10][R4.64] ;  /* 0x0000000a04851981 */ /* 0x0006a8000c1e1500 */
[----:B------:R0:W4:Y:S04]  /*3a20*/  @P1 LDG.E.U16 R121, desc[UR10][R2.64] ;  /* 0x0000000a02791981 */ /* 0x000128000c1e1500 */
[----:B------:R-:W5:Y:S01]  /*3a30*/  @P1 LDG.E.U16 R72, desc[UR10][R8.64] ;  /* 0x0000000a08481981 */ /* 0x000f62000c1e1500 */
[----:B---3--:R-:W-:-:S03]  /*3a40*/  IMAD.WIDE R4, R7, 0x2, R134 ;  /* 0x0000000207047825 */ /* 0x008fc600078e0286 */
[----:B------:R-:W5:Y:S01]  /*3a50*/  @P1 LDG.E.U16 R73, desc[UR10][R10.64] ;  /* 0x0000000a0a491981 */ /* 0x000f62000c1e1500 */
[----:B------:R-:W-:-:S03]  /*3a60*/  IMAD.WIDE R6, R7, 0x2, R136 ;  /* 0x0000000207067825 */ /* 0x000fc600078e0288 */
[----:B------:R3:W5:Y:S01]  /*3a70*/  @P1 LDG.E.U16 R101, desc[UR10][R4.64] ;  /* 0x0000000a04651981 */ /* 0x000762000c1e1500 */
[----:B0-----:R-:W-:-:S03]  /*3a80*/  IMAD.WIDE R2, R13, 0x2, R134 ;  /* 0x000000020d027825 */ /* 0x001fc600078e0286 */
[----:B------:R0:W5:Y:S01]  /*3a90*/  @P1 LDG.E.U16 R100, desc[UR10][R6.64] ;  /* 0x0000000a06641981 */ /* 0x000162000c1e1500 */
[----:B-1----:R-:W-:-:S03]  /*3aa0*/  IMAD R13, R0, 0x9, RZ ;  /* 0x00000009000d7824 */ /* 0x002fc600078e02ff */
[----:B------:R1:W5:Y:S01]  /*3ab0*/  @P1 LDG.E.U16 R117, desc[UR10][R2.64] ;  /* 0x0000000a02751981 */ /* 0x000362000c1e1500 */
[----:B------:R-:W-:Y:S01]  /*3ac0*/  IMAD.WIDE R250, R191, 0x2, R136 ;  /* 0x00000002bffa7825 */ /* 0x000fe200078e0288 */
[----:B------:R-:W-:Y:S01]  /*3ad0*/  PRMT R89, RZ, 0x7610, R89 ;  /* 0x00007610ff597816 */ /* 0x000fe20000000059 */
[----:B------:R-:W2:Y:S01]  /*3ae0*/  LDC R0, c[0x0][0x3c4] ;  /* 0x0000f100ff007b82 */ /* 0x000ea20000000800 */
[----:B------:R-:W5:Y:S01]  /*3af0*/  @P1 LDG.E.U16 R131, desc[UR10][R134.64] ;  /* 0x0000000a86831981 */ /* 0x000f62000c1e1500 */
[----:B---3--:R-:W-:-:S03]  /*3b00*/  IMAD.WIDE R4, R15, 0x2, R136 ;  /* 0x000000020f047825 */ /* 0x008fc600078e0288 */
[----:B------:R-:W3:Y:S01]  /*3b10*/  @P1 LDG.E.U16 R130, desc[UR10][R136.64] ;  /* 0x0000000a88821981 */ /* 0x000ee2000c1e1500 */
[----:B0-----:R-:W-:-:S03]  /*3b20*/  IMAD.WIDE R6, R17, 0x2, R134 ;  /* 0x0000000211067825 */ /* 0x001fc600078e0286 */
[----:B------:R-:W3:Y:S01]  /*3b30*/  @P1 LDG.E.U16 R116, desc[UR10][R4.64] ;  /* 0x0000000a04741981 */ /* 0x000ee2000c1e1500 */
[----:B-1----:R-:W-:-:S03]  /*3b40*/  IMAD.WIDE R2, R13, 0x2, R134 ;  /* 0x000000020d027825 */ /* 0x002fc600078e0286 */
[----:B------:R-:W3:Y:S04]  /*3b50*/  @P1 LDG.E.U16 R67, desc[UR10][R6.64] ;  /* 0x0000000a06431981 */ /* 0x000ee8000c1e1500 */
[----:B------:R-:W3:Y:S01]  /*3b60*/  @P1 LDG.E.U16 R115, desc[UR10][R2.64] ;  /* 0x0000000a02731981 */ /* 0x000ee2000c1e1500 */
[----:B------:R-:W-:-:S04]  /*3b70*/  IMAD.WIDE R248, R189, 0x2, R134 ;  /* 0x00000002bdf87825 */ /* 0x000fc800078e0286 */
[----:B------:R-:W-:Y:S01]  /*3b80*/  IMAD.WIDE R246, R189, 0x2, R136 ;  /* 0x00000002bdf67825 */ /* 0x000fe200078e0288 */
[----:B------:R-:W3:Y:S03]  /*3b90*/  @P1 LDG.E.U16 R107, desc[UR10][R248.64] ;  /* 0x0000000af86b1981 */ /* 0x000ee6000c1e1500 */
[C---:B------:R-:W-:Y:S01]  /*3ba0*/  IMAD.WIDE R244, R187.reuse, 0x2, R134 ;  /* 0x00000002bbf47825 */ /* 0x040fe200078e0286 */
[----:B------:R-:W3:Y:S03]  /*3bb0*/  @P1 LDG.E.U16 R106, desc[UR10][R246.64] ;  /* 0x0000000af66a1981 */ /* 0x000ee6000c1e1500 */
[----:B------:R-:W-:Y:S01]  /*3bc0*/  IMAD.WIDE R242, R187, 0x2, R136 ;  /* 0x00000002bbf27825 */ /* 0x000fe200078e0288 */
[----:B------:R-:W3:Y:S03]  /*3bd0*/  @P1 LDG.E.U16 R89, desc[UR10][R244.64] ;  /* 0x0000000af4591981 */ /* 0x000ee6000c1e1500 */
[C---:B------:R-:W-:Y:S01]  /*3be0*/  IMAD.WIDE R240, R185.reuse, 0x2, R134 ;  /* 0x00000002b9f07825 */ /* 0x040fe200078e0286 */
[----:B------:R-:W3:Y:S03]  /*3bf0*/  @P1 LDG.E.U16 R104, desc[UR10][R242.64] ;  /* 0x0000000af2681981 */ /* 0x000ee6000c1e1500 */
[----:B------:R-:W-:Y:S01]  /*3c00*/  IMAD.WIDE R238, R185, 0x2, R136 ;  /* 0x00000002b9ee7825 */ /* 0x000fe200078e0288 */
[----:B------:R-:W3:Y:S03]  /*3c10*/  @P1 LDG.E.U16 R103, desc[UR10][R240.64] ;  /* 0x0000000af0671981 */ /* 0x000ee6000c1e1500 */
[C---:B------:R-:W-:Y:S01]  /*3c20*/  IMAD.WIDE R236, R183.reuse, 0x2, R134 ;  /* 0x00000002b7ec7825 */ /* 0x040fe200078e0286 */
[----:B------:R-:W-:Y:S01]  /*3c30*/  PRMT R96, RZ, 0x7610, R96 ;  /* 0x00007610ff607816 */ /* 0x000fe20000000060 */
[----:B------:R-:W3:Y:S02]  /*3c40*/  @P1 LDG.E.U16 R102, desc[UR10][R238.64] ;  /* 0x0000000aee661981 */ /* 0x000ee4000c1e1500 */
[----:B------:R-:W-:Y:S01]  /*3c50*/  IMAD.WIDE R234, R183, 0x2, R136 ;  /* 0x00000002b7ea7825 */ /* 0x000fe200078e0288 */
[----:B------:R-:W-:Y:S01]  /*3c60*/  PRMT R94, RZ, 0x7610, R94 ;  /* 0x00007610ff5e7816 */ /* 0x000fe2000000005e */
[----:B------:R-:W3:Y:S02]  /*3c70*/  @P1 LDG.E.U16 R99, desc[UR10][R236.64] ;  /* 0x0000000aec631981 */ /* 0x000ee4000c1e1500 */
        /* <DEDUP_REMOVED lines=15> */
[----:B------:R-:W-:-:S02]  /*3d70*/  IMAD.WIDE R222, R177, 0x2, R136 ;  /* 0x00000002b1de7825 */ /* 0x000fc400078e0288 */
[----:B------:R-:W3:Y:S02]  /*3d80*/  @P1 LDG.E.U16 R93, desc[UR10][R224.64] ;  /* 0x0000000ae05d1981 */ /* 0x000ee4000c1e1500 */
[C---:B------:R-:W-:Y:S02]  /*3d90*/  IMAD.WIDE R220, R175.reuse, 0x2, R134 ;  /* 0x00000002afdc7825 */ /* 0x040fe400078e0286 */
[----:B------:R-:W3:Y:S02]  /*3da0*/  @P1 LDG.E.U16 R92, desc[UR10][R222.64] ;  /* 0x0000000ade5c1981 */ /* 0x000ee4000c1e1500 */
[----:B------:R-:W-:Y:S02]  /*3db0*/  IMAD.WIDE R218, R175, 0x2, R136 ;  /* 0x00000002afda7825 */ /* 0x000fe400078e0288 */
[----:B------:R-:W3:Y:S02]  /*3dc0*/  @P1 LDG.E.U16 R91, desc[UR10][R220.64] ;  /* 0x0000000adc5b1981 */ /* 0x000ee4000c1e1500 */
[C---:B------:R-:W-:Y:S01]  /*3dd0*/  IMAD.WIDE R216, R173.reuse, 0x2, R134 ;  /* 0x00000002add87825 */ /* 0x040fe200078e0286 */
[----:B------:R-:W-:Y:S01]  /*3de0*/  PRMT R78, RZ, 0x7610, R78 ;  /* 0x00007610ff4e7816 */ /* 0x000fe2000000004e */
[----:B------:R-:W3:Y:S02]  /*3df0*/  @P1 LDG.E.U16 R90, desc[UR10][R218.64] ;  /* 0x0000000ada5a1981 */ /* 0x000ee4000c1e1500 */
[----:B------:R-:W-:-:S02]  /*3e00*/  IMAD.WIDE R214, R173, 0x2, R136 ;  /* 0x00000002add67825 */ /* 0x000fc400078e0288 */
[----:B------:R-:W3:Y:S02]  /*3e10*/  @P1 LDG.E.U16 R74, desc[UR10][R216.64] ;  /* 0x0000000ad84a1981 */ /* 0x000ee4000c1e1500 */
[C---:B------:R-:W-:Y:S01]  /*3e20*/  IMAD.WIDE R212, R169.reuse, 0x2, R134 ;  /* 0x00000002a9d47825 */ /* 0x040fe200078e0286 */
[----:B------:R-:W-:Y:S01]  /*3e30*/  PRMT R80, RZ, 0x7610, R80 ;  /* 0x00007610ff507816 */ /* 0x000fe20000000050 */
[----:B------:R-:W3:Y:S02]  /*3e40*/  @P1 LDG.E.U16 R75, desc[UR10][R214.64] ;  /* 0x0000000ad64b1981 */ /* 0x000ee4000c1e1500 */
[--C-:B------:R-:W-:Y:S02]  /*3e50*/  IMAD.WIDE R210, R169, 0x2, R136.reuse ;  /* 0x00000002a9d27825 */ /* 0x100fe400078e0288 */
[----:B------:R-:W3:Y:S04]  /*3e60*/  @P1 LDG.E.U16 R76, desc[UR10][R212.64] ;  /* 0x0000000ad44c1981 */ /* 0x000ee8000c1e1500 */
[----:B--2---:R0:W-:Y:S01]  /*3e70*/  STL.64 [R1+0x600], R132 ;  /* 0x0006008401007387 */ /* 0x0041e20000100a00 */
[----:B------:R-:W-:Y:S01]  /*3e80*/  IMAD.WIDE R184, R161, 0x2, R136 ;  /* 0x00000002a1b87825 */ /* 0x000fe200078e0288 */
[----:B------:R-:W-:-:S02]  /*3e90*/  PRMT R82, RZ, 0x7610, R82 ;  /* 0x00007610ff527816 */ /* 0x000fc40000000052 */
[----:B------:R-:W2:Y:S01]  /*3ea0*/  @P1 LDG.E.U16 R77, desc[UR10][R210.64] ;  /* 0x0000000ad24d1981 */ /* 0x000ea2000c1e1500 */
[----:B----4-:R-:W-:Y:S02]  /*3eb0*/  IMAD R149, R149, 0x2b, RZ ;  /* 0x0000002b95957824 */ /* 0x010fe400078e02ff */
[----:B------:R-:W-:Y:S01]  /*3ec0*/  IMAD.WIDE R178, R157, 0x2, R134 ;  /* 0x000000029db27825 */ /* 0x000fe200078e0286 */
[----:B------:R-:W-:Y:S01]  /*3ed0*/  PRMT R84, RZ, 0x7610, R84 ;  /* 0x00007610ff547816 */ /* 0x000fe20000000054 */
[----:B------:R-:W4:Y:S04]  /*3ee0*/  @P1 LDG.E.U16 R81, desc[UR10][R184.64] ;  /* 0x0000000ab8511981 */ /* 0x000f28000c1e1500 */
[----:B-----5:R-:W-:Y:S04]  /*3ef0*/  STL.64 [R1+0x608], R100 ;  /* 0x0006086401007387 */ /* 0x020fe80000100a00 */
[----:B------:R-:W-:Y:S01]  /*3f00*/  STL.64 [R1+0x610], R72 ;  /* 0x0006104801007387 */ /* 0x000fe20000100a00 */
[----:B0-----:R-:W-:Y:S01]  /*3f10*/  IMAD.WIDE R132, R195, 0x2, R136 ;  /* 0x00000002c3847825 */ /* 0x001fe200078e0288 */
[----:B------:R-:W-:-:S02]  /*3f20*/  PRMT R86, RZ, 0x7610, R86 ;  /* 0x00007610ff567816 */ /* 0x000fc40000000056 */
[----:B------:R-:W5:Y:S04]  /*3f30*/  @P1 LDG.E.U16 R82, desc[UR10][R178.64] ;  /* 0x0000000ab2521981 */ /* 0x000f68000c1e1500 */
[----:B---3--:R-:W-:Y:S04]  /*3f40*/  STL.64 [R1+0x618], R116 ;  /* 0x0006187401007387 */ /* 0x008fe80000100a00 */
[----:B------:R0:W-:Y:S04]  /*3f50*/  STL.64 [R1+0x620], R66 ;  /* 0x0006204201007387 */ /* 0x0001e80000100a00 */
[----:B------:R1:W-:Y:S04]  /*3f60*/  STL.64 [R1+0x640], R120 ;  /* 0x0006407801007387 */ /* 0x0003e80000100a00 */
[----:B------:R3:W-:Y:S04]  /*3f70*/  STL.64 [R1+0x638], R118 ;  /* 0x0006387601007387 */ /* 0x0007e80000100a00 */
[----:B------:R-:W-:Y:S01]  /*3f80*/  STL.64 [R1+0x628], R114 ;  /* 0x0006287201007387 */ /* 0x000fe20000100a00 */
[----:B0-----:R-:W-:-:S03]  /*3f90*/  IMAD.WIDE R66, R197, 0x2, R134 ;  /* 0x00000002c5427825 */ /* 0x001fc600078e0286 */
[----:B------:R0:W-:Y:S04]  /*3fa0*/  STL.64 [R1+0x630], R112 ;  /* 0x0006307001007387 */ /* 0x0001e80000100a00 */
[----:B------:R3:W-:Y:S01]  /*3fb0*/  STL.64 [R1+0x648], R110 ;  /* 0x0006486e01007387 */ /* 0x0007e20000100a00 */
[----:B-1----:R-:W-:-:S03]  /*3fc0*/  IMAD.WIDE R120, R201, 0x2, R136 ;  /* 0x00000002c9787825 */ /* 0x002fc600078e0288 */
[----:B------:R1:W-:Y:S01]  /*3fd0*/  STL.64 [R1+0x650], R108 ;  /* 0x0006506c01007387 */ /* 0x0003e20000100a00 */
[----:B---3--:R-:W-:-:S03]  /*3fe0*/  IMAD.WIDE R118, R203, 0x2, R134 ;  /* 0x00000002cb767825 */ /* 0x008fc600078e0286 */
[----:B------:R3:W-:Y:S01]  /*3ff0*/  STL.64 [R1+0x588], R66 ;  /* 0x0005884201007387 */ /* 0x0007e20000100a00 */
[----:B0-----:R-:W-:-:S03]  /*4000*/  IMAD.WIDE R112, R203, 0x2, R136 ;  /* 0x00000002cb707825 */ /* 0x001fc600078e0288 */
[----:B------:R-:W2:Y:S01]  /*4010*/  @P1 LDG.E.U16 R126, desc[UR10][R120.64] ;  /* 0x0000000a787e1981 */ /* 0x000ea2000c1e1500 */
[----:B------:R-:W-:-:S03]  /*4020*/  IMAD.WIDE R110, R201, 0x2, R134 ;  /* 0x00000002c96e7825 */ /* 0x000fc600078e0286 */
[----:B------:R-:W2:Y:S01]  /*4030*/  @P1 LDG.E.U16 R125, desc[UR10][R118.64] ;  /* 0x0000000a767d1981 */ /* 0x000ea2000c1e1500 */
[----:B-1----:R-:W-:-:S03]  /*4040*/  IMAD.WIDE R108, R197, 0x2, R136 ;  /* 0x00000002c56c7825 */ /* 0x002fc600078e0288 */
[----:B------:R-:W2:Y:S01]  /*4050*/  @P1 LDG.E.U16 R127, desc[UR10][R110.64] ;  /* 0x0000000a6e7f1981 */ /* 0x000ea2000c1e1500 */
[----:B------:R-:W-:-:S03]  /*4060*/  IMAD.WIDE R114, R205, 0x2, R134 ;  /* 0x00000002cd727825 */ /* 0x000fc600078e0286 */
[----:B------:R-:W-:Y:S01]  /*4070*/  STL.64 [R1+0x580], R108 ;  /* 0x0005806c01007387 */ /* 0x000fe20000100a00 */
[----:B------:R-:W-:-:S03]  /*4080*/  IMAD.WIDE R196, R205, 0x2, R136 ;  /* 0x00000002cdc47825 */ /* 0x000fc600078e0288 */
[----:B------:R-:W-:Y:S01]  /*4090*/  STL.64 [R1+0x508], R110 ;  /* 0x0005086e01007387 */ /* 0x000fe20000100a00 */
[----:B---3--:R-:W-:-:S03]  /*40a0*/  IMAD.WIDE R66, R207, 0x2, R134 ;  /* 0x00000002cf427825 */ /* 0x008fc600078e0286 */
[----:B------:R-:W-:Y:S01]  /*40b0*/  STL.64 [R1+0x500], R120 ;  /* 0x0005007801007387 */ /* 0x000fe20000100a00 */
[----:B------:R-:W-:-:S03]  /*40c0*/  IMAD.WIDE R116, R207, 0x2, R136 ;  /* 0x00000002cf747825 */ /* 0x000fc600078e0288 */
[----:B------:R-:W-:Y:S01]  /*40d0*/  STL.64 [R1+0x488], R118 ;  /* 0x0004887601007387 */ /* 0x000fe20000100a00 */
[----:B------:R-:W-:-:S03]  /*40e0*/  IMAD.WIDE R72, R209, 0x2, R134 ;  /* 0x00000002d1487825 */ /* 0x000fc600078e0286 */
[----:B------:R-:W-:Y:S01]  /*40f0*/  STL.64 [R1+0x480], R112 ;  /* 0x0004807001007387 */ /* 0x000fe20000100a00 */
[----:B------:R-:W-:-:S03]  /*4100*/  IMAD.WIDE R100, R209, 0x2, R136 ;  /* 0x00000002d1647825 */ /* 0x000fc600078e0288 */
[----:B------:R-:W-:Y:S01]  /*4110*/  STL.64 [R1+0x408], R114 ;  /* 0x0004087201007387 */ /* 0x000fe20000100a00 */
[----:B------:R-:W-:-:S03]  /*4120*/  IMAD.WIDE R208, R199, 0x2, R134 ;  /* 0x00000002c7d07825 */ /* 0x000fc600078e0286 */
[----:B------:R0:W-:Y:S01]  /*4130*/  STL.64 [R1+0x400], R196 ;  /* 0x000400c401007387 */ /* 0x0001e20000100a00 */
[----:B------:R-:W-:-:S03]  /*4140*/  IMAD.WIDE R206, R199, 0x2, R136 ;  /* 0x00000002c7ce7825 */ /* 0x000fc600078e0288 */
[----:B------:R1:W-:Y:S01]  /*4150*/  STL.64 [R1+0x380], R66 ;  /* 0x0003804201007387 */ /* 0x0003e20000100a00 */
[----:B------:R-:W-:-:S03]  /*4160*/  IMAD.WIDE R204, R193, 0x2, R134 ;  /* 0x00000002c1cc7825 */ /* 0x000fc600078e0286 */
[----:B------:R-:W3:Y:S01]  /*4170*/  LDL.64 R194, [R1+0x588] ;  /* 0x0005880001c27983 */ /* 0x000ee20000100a00 */
[----:B------:R-:W-:-:S03]  /*4180*/  IMAD.WIDE R202, R193, 0x2, R136 ;  /* 0x00000002c1ca7825 */ /* 0x000fc600078e0288 */
[----:B------:R-:W-:Y:S01]  /*4190*/  STL.64 [R1+0x378], R116 ;  /* 0x0003787401007387 */ /* 0x000fe20000100a00 */
[----:B------:R-:W-:-:S03]  /*41a0*/  IMAD.WIDE R200, R191, 0x2, R134 ;  /* 0x00000002bfc87825 */ /* 0x000fc600078e0286 */
[----:B------:R-:W-:Y:S04]  /*41b0*/  STL.64 [R1+0x310], R72 ;  /* 0x0003104801007387 */ /* 0x000fe80000100a00 */
        /* <DEDUP_REMOVED lines=14> */
[----:B------:R0:W-:Y:S04]  /*42a0*/  STL.64 [R1+0x5e8], R236 ;  /* 0x0005e8ec01007387 */ /* 0x0001e80000100a00 */
[----:B------:R-:W-:Y:S04]  /*42b0*/  STL.64 [R1+0x5e0], R234 ;  /* 0x0005e0ea01007387 */ /* 0x000fe80000100a00 */
[----:B------:R-:W-:Y:S04]  /*42c0*/  STL.64 [R1+0x568], R232 ;  /* 0x000568e801007387 */ /* 0x000fe80000100a00 */
[----:B------:R-:W-:Y:S04]  /*42d0*/  STL.64 [R1+0x560], R230 ;  /* 0x000560e601007387 */ /* 0x000fe80000100a00 */
[----:B------:R-:W2:Y:S04]  /*42e0*/  @P1 LDG.E.U16 R128, desc[UR10][R108.64] ;  /* 0x0000000a6c801981 */ /* 0x000ea8000c1e1500 */
[----:B------:R-:W2:Y:S04]  /*42f0*/  @P1 LDG.E.U16 R124, desc[UR10][R112.64] ;  /* 0x0000000a707c1981 */ /* 0x000ea8000c1e1500 */
[----:B------:R-:W2:Y:S04]  /*4300*/  @P1 LDG.E.U16 R123, desc[UR10][R114.64] ;  /* 0x0000000a727b1981 */ /* 0x000ea8000c1e1500 */
[----:B------:R0:W2:Y:S04]  /*4310*/  @P1 LDG.E.U16 R122, desc[UR10][R196.64] ;  /* 0x0000000ac47a1981 */ /* 0x0000a8000c1e1500 */
[----:B------:R-:W2:Y:S01]  /*4320*/  @P1 LDG.E.U16 R105, desc[UR10][R66.64] ;  /* 0x0000000a42691981 */ /* 0x000ea2000c1e1500 */
[----:B------:R-:W-:Y:S01]  /*4330*/  IMAD.WIDE R192, R161, 0x2, R134 ;  /* 0x00000002a1c07825 */ /* 0x000fe200078e0286 */
[----:B------:R-:W-:-:S03]  /*4340*/  PRMT R68, RZ, 0x7610, R68 ;  /* 0x00007610ff447816 */ /* 0x000fc60000000044 */
[----:B------:R-:W-:Y:S01]  /*4350*/  IMAD R19, R16, 0x5, RZ ;  /* 0x0000000510137824 */ /* 0x000fe200078e02ff */
[----:B------:R-:W-:Y:S01]  /*4360*/  STL.64 [R1+0x4e8], R228 ;  /* 0x0004e8e401007387 */ /* 0x000fe20000100a00 */
[----:B0-----:R-:W-:Y:S01]  /*4370*/  IMAD.WIDE R196, R165, 0x2, R134 ;  /* 0x00000002a5c47825 */ /* 0x001fe200078e0286 */
[----:B------:R-:W-:Y:S02]  /*4380*/  PRMT R42, RZ, 0x7610, R42 ;  /* 0x00007610ff2a7816 */ /* 0x000fe4000000002a */
[----:B------:R-:W-:Y:S01]  /*4390*/  PRMT R71, RZ, 0x7610, R71 ;  /* 0x00007610ff477816 */ /* 0x000fe20000000047 */
[----:B------:R-:W-:Y:S01]  /*43a0*/  STL.64 [R1+0x4e0], R226 ;  /* 0x0004e0e201007387 */ /* 0x000fe20000100a00 */
[----:B------:R-:W-:Y:S01]  /*43b0*/  IMAD.WIDE R190, R157, 0x2, R136 ;  /* 0x000000029dbe7825 */ /* 0x000fe200078e0288 */
[----:B------:R-:W-:Y:S02]  /*43c0*/  PRMT R22, RZ, 0x7610, R22 ;  /* 0x00007610ff167816 */ /* 0x000fe40000000016 */
[----:B------:R-:W-:Y:S01]  /*43d0*/  PRMT R64, RZ, 0x7610, R64 ;  /* 0x00007610ff407816 */ /* 0x000fe20000000040 */
[----:B------:R-:W-:Y:S01]  /*43e0*/  STL.64 [R1+0x468], R224 ;  /* 0x000468e001007387 */ /* 0x000fe20000100a00 */
[----:B------:R-:W-:Y:S01]  /*43f0*/  IMAD.WIDE R182, R153, 0x2, R134 ;  /* 0x0000000299b67825 */ /* 0x000fe200078e0286 */
[----:B------:R-:W-:-:S02]  /*4400*/  PRMT R63, RZ, 0x7610, R63 ;  /* 0x00007610ff3f7816 */ /* 0x000fc4000000003f */
[----:B------:R-:W-:Y:S01]  /*4410*/  PRMT R44, RZ, 0x7610, R44 ;  /* 0x00007610ff2c7816 */ /* 0x000fe2000000002c */
[----:B------:R-:W-:Y:S01]  /*4420*/  STL.64 [R1+0x460], R222 ;  /* 0x000460de01007387 */ /* 0x000fe20000100a00 */
[----:B------:R-:W-:Y:S01]  /*4430*/  IMAD.WIDE R188, R153, 0x2, R136 ;  /* 0x0000000299bc7825 */ /* 0x000fe200078e0288 */
[----:B------:R-:W-:-:S03]  /*4440*/  PRMT R62, RZ, 0x7610, R62 ;  /* 0x00007610ff3e7816 */ /* 0x000fc6000000003e */
[----:B------:R-:W-:Y:S01]  /*4450*/  IMAD R139, R139, 0x2c, RZ ;  /* 0x0000002c8b8b7824 */ /* 0x000fe200078e02ff */
[----:B------:R-:W-:Y:S01]  /*4460*/  STL.64 [R1+0x3e8], R220 ;  /* 0x0003e8dc01007387 */ /* 0x000fe20000100a00 */
[----:B------:R-:W-:Y:S01]  /*4470*/  IMAD.WIDE R186, R149, 0x2, R134 ;  /* 0x0000000295ba7825 */ /* 0x000fe200078e0286 */
[----:B------:R-:W-:-:S03]  /*4480*/  PRMT R43, RZ, 0x7610, R43 ;  /* 0x00007610ff2b7816 */ /* 0x000fc6000000002b */
[----:B------:R-:W-:Y:S01]  /*4490*/  IMAD R141, R141, 0x34, RZ ;  /* 0x000000348d8d7824 */ /* 0x000fe200078e02ff */
[----:B------:R-:W-:Y:S01]  /*44a0*/  STL.64 [R1+0x3e0], R218 ;  /* 0x0003e0da01007387 */ /* 0x000fe20000100a00 */
[----:B------:R-:W-:Y:S01]  /*44b0*/  IMAD.WIDE R180, R149, 0x2, R136 ;  /* 0x0000000295b47825 */ /* 0x000fe200078e0288 */
[----:B------:R-:W-:Y:S02]  /*44c0*/  PRMT R61, RZ, 0x7610, R61 ;  /* 0x00007610ff3d7816 */ /* 0x000fe4000000003d */
[----:B------:R-:W-:Y:S01]  /*44d0*/  PRMT R41, RZ, 0x7610, R41 ;  /* 0x00007610ff297816 */ /* 0x000fe20000000029 */
[----:B------:R-:W-:Y:S01]  /*44e0*/  STL.64 [R1+0x360], R216 ;  /* 0x000360d801007387 */ /* 0x000fe20000100a00 */
[----:B------:R-:W-:Y:S01]  /*44f0*/  IMAD.WIDE R8, R17, 0x2, R136 ;  /* 0x0000000211087825 */ /* 0x000fe200078e0288 */
[----:B------:R-:W-:-:S03]  /*4500*/  PRMT R39, RZ, 0x7610, R39 ;  /* 0x00007610ff277816 */ /* 0x000fc60000000027 */
[----:B------:R-:W-:Y:S01]  /*4510*/  IMAD R142, R142, 0x3c, RZ ;  /* 0x0000003c8e8e7824 */ /* 0x000fe200078e02ff */
[----:B------:R-:W-:Y:S01]  /*4520*/  STL.64 [R1+0x358], R214 ;  /* 0x000358d601007387 */ /* 0x000fe20000100a00 */
[----:B------:R-:W-:Y:S01]  /*4530*/  IMAD R15, R20, 0x7, RZ ;  /* 0x00000007140f7824 */ /* 0x000fe200078e02ff */
[----:B------:R-:W-:Y:S01]  /*4540*/  PRMT R60, RZ, 0x7610, R60 ;  /* 0x00007610ff3c7816 */ /* 0x000fe2000000003c */
[----:B------:R-:W-:Y:S01]  /*4550*/  IMAD R0, R0, 0x14, RZ ;  /* 0x0000001400007824 */ /* 0x000fe200078e02ff */
[----:B------:R-:W-:Y:S01]  /*4560*/  STL.64 [R1+0x2f0], R212 ;  /* 0x0002f0d401007387 */ /* 0x000fe20000100a00 */
[----:B------:R-:W-:Y:S01]  /*4570*/  IMAD R13, R18, 0x6, RZ ;  /* 0x00000006120d7824 */ /* 0x000fe200078e02ff */
[----:B------:R-:W-:Y:S01]  /*4580*/  PRMT R33, RZ, 0x7610, R33 ;  /* 0x00007610ff217816 */ /* 0x000fe20000000021 */
[----:B------:R-:W-:Y:S01]  /*4590*/  IMAD R144, R144, 0xd, RZ ;  /* 0x0000000d90907824 */ /* 0x000fe200078e02ff */
[----:B------:R-:W-:Y:S01]  /*45a0*/  STL.64 [R1+0x2e8], R210 ;  /* 0x0002e8d201007387 */ /* 0x000fe20000100a00 */
[----:B------:R-:W-:-:S02]  /*45b0*/  PRMT R59, RZ, 0x7610, R59 ;  /* 0x00007610ff3b7816 */ /* 0x000fc4000000003b */
[----:B------:R-:W-:Y:S01]  /*45c0*/  PRMT R40, RZ, 0x7610, R40 ;  /* 0x00007610ff287816 */ /* 0x000fe20000000028 */
[----:B------:R-:W2:Y:S01]  /*45d0*/  LDL.LU.64 R108, [R1+0x650] ;  /* 0x00065000016c7983 */ /* 0x000ea20000300a00 */
[----:B------:R-:W-:Y:S02]  /*45e0*/  PRMT R58, RZ, 0x7610, R58 ;  /* 0x00007610ff3a7816 */ /* 0x000fe4000000003a */
[----:B------:R-:W-:Y:S01]  /*45f0*/  PRMT R57, RZ, 0x7610, R57 ;  /* 0x00007610ff397816 */ /* 0x000fe20000000039 */
[----:B------:R-:W4:Y:S01]  /*4600*/  LDL.LU.64 R110, [R1+0x648] ;  /* 0x00064800016e7983 */ /* 0x000f220000300a00 */
[----:B------:R-:W-:Y:S02]  /*4610*/  PRMT R34, RZ, 0x7610, R34 ;  /* 0x00007610ff227816 */ /* 0x000fe40000000022 */
[----:B------:R-:W-:Y:S01]  /*4620*/  PRMT R56, RZ, 0x7610, R56 ;  /* 0x00007610ff387816 */ /* 0x000fe20000000038 */
[----:B------:R-:W5:Y:S01]  /*4630*/  LDL.LU.64 R120, [R1+0x640] ;  /* 0x0006400001787983 */ /* 0x000f620000300a00 */
[----:B------:R-:W-:-:S02]  /*4640*/  PRMT R38, RZ, 0x7610, R38 ;  /* 0x00007610ff267816 */ /* 0x000fc40000000026 */
[----:B------:R-:W-:Y:S01]  /*4650*/  PRMT R55, RZ, 0x7610, R55 ;  /* 0x00007610ff377816 */ /* 0x000fe20000000037 */
[----:B------:R-:W5:Y:S01]  /*4660*/  LDL.LU.64 R118, [R1+0x638] ;  /* 0x0006380001767983 */ /* 0x000f620000300a00 */
[----:B------:R-:W-:Y:S02]  /*4670*/  PRMT R35, RZ, 0x7610, R35 ;  /* 0x00007610ff237816 */ /* 0x000fe40000000023 */
[----:B------:R-:W-:Y:S01]  /*4680*/  PRMT R21, RZ, 0x7610, R21 ;  /* 0x00007610ff157816 */ /* 0x000fe20000000015 */
[----:B------:R-:W5:Y:S01]  /*4690*/  LDL.LU.64 R112, [R1+0x630] ;  /* 0x0006300001707983 */ /* 0x000f620000300a00 */
[----:B------:R-:W-:Y:S02]  /*46a0*/  PRMT R54, RZ, 0x7610, R54 ;  /* 0x00007610ff367816 */ /* 0x000fe40000000036 */
[----:B------:R-:W-:Y:S01]  /*46b0*/  PRMT R32, RZ, 0x7610, R32 ;  /* 0x00007610ff207816 */ /* 0x000fe20000000020 */
[----:B------:R-:W5:Y:S01]  /*46c0*/  LDL.LU.64 R114, [R1+0x628] ;  /* 0x0006280001727983 */ /* 0x000f620000300a00 */
[----:B------:R-:W-:-:S02]  /*46d0*/  PRMT R53, RZ, 0x7610, R53 ;  /* 0x00007610ff357816 */ /* 0x000fc40000000035 */
[----:B------:R-:W-:Y:S01]  /*46e0*/  PRMT R52, RZ, 0x7610, R52 ;  /* 0x00007610ff347816 */ /* 0x000fe20000000034 */
[----:B-1----:R-:W5:Y:S01]  /*46f0*/  LDL.LU.64 R66, [R1+0x620] ;  /* 0x0006200001427983 */ /* 0x002f620000300a00 */
[----:B------:R-:W-:Y:S02]  /*4700*/  PRMT R31, RZ, 0x7610, R31 ;  /* 0x00007610ff1f7816 */ /* 0x000fe4000000001f */
[----:B------:R-:W-:Y:S01]  /*4710*/  PRMT R29, RZ, 0x7610, R29 ;  /* 0x00007610ff1d7816 */ /* 0x000fe2000000001d */
[----:B------:R-:W5:Y:S01]  /*4720*/  @P1 LDG.E.U16 R78, desc[UR10][R196.64] ;  /* 0x0000000ac44e1981 */ /* 0x000f62000c1e1500 */
[----:B------:R-:W-:Y:S02]  /*4730*/  PRMT R51, RZ, 0x7610, R51 ;  /* 0x00007610ff337816 */ /* 0x000fe40000000033 */
[----:B------:R-:W-:Y:S01]  /*4740*/  PRMT R30, RZ, 0x7610, R30 ;  /* 0x00007610ff1e7816 */ /* 0x000fe2000000001e */
[----:B------:R-:W5:Y:S01]  /*4750*/  @P1 LDG.E.U16 R80, desc[UR10][R192.64] ;  /* 0x0000000ac0501981 */ /* 0x000f62000c1e1500 */
[----:B------:R-:W-:-:S03]  /*4760*/  IMAD.WIDE R10, R19, 0x2, R134 ;  /* 0x00000002130a7825 */ /* 0x000fc600078e0286 */
[----:B---3--:R0:W3:Y:S01]  /*4770*/  @P1 LDG.E.U16 R129, desc[UR10][R194.64] ;  /* 0x0000000ac2811981 */ /* 0x0080e2000c1e1500 */
[----:B------:R-:W-:Y:S01]  /*4780*/  IMAD.WIDE R2, R19, 0x2, R136 ;  /* 0x0000000213027825 */ /* 0x000fe200078e0288 */
[----:B------:R-:W-:Y:S02]  /*4790*/  PRMT R50, RZ, 0x7610, R50 ;  /* 0x00007610ff327816 */ /* 0x000fe40000000032 */
[----:B------:R-:W-:Y:S01]  /*47a0*/  PRMT R28, RZ, 0x7610, R28 ;  /* 0x00007610ff1c7816 */ /* 0x000fe2000000001c */
[----:B------:R-:W3:Y:S01]  /*47b0*/  @P1 LDG.E.U16 R83, desc[UR10][R190.64] ;  /* 0x0000000abe531981 */ /* 0x000ee2000c1e1500 */
[----:B------:R-:W-:Y:S02]  /*47c0*/  PRMT R49, RZ, 0x7610, R49 ;  /* 0x00007610ff317816 */ /* 0x000fe40000000031 */
[----:B------:R-:W-:Y:S01]  /*47d0*/  PRMT R26, RZ, 0x7610, R26 ;  /* 0x00007610ff1a7816 */ /* 0x000fe2000000001a */
[----:B------:R-:W3:Y:S01]  /*47e0*/  @P1 LDG.E.U16 R84, desc[UR10][R182.64] ;  /* 0x0000000ab6541981 */ /* 0x000ee2000c1e1500 */
[----:B0-----:R-:W-:Y:S01]  /*47f0*/  IMAD.WIDE R194, R165, 0x2, R136 ;  /* 0x00000002a5c27825 */ /* 0x001fe200078e0288 */
[----:B------:R-:W-:-:S02]  /*4800*/  PRMT R48, RZ, 0x7610, R48 ;  /* 0x00007610ff307816 */ /* 0x000fc40000000030 */
[----:B------:R-:W-:Y:S01]  /*4810*/  PRMT R24, RZ, 0x7610, R24 ;  /* 0x00007610ff187816 */ /* 0x000fe20000000018 */
[----:B------:R-:W3:Y:S01]  /*4820*/  @P1 LDG.E.U16 R85, desc[UR10][R188.64] ;  /* 0x0000000abc551981 */ /* 0x000ee2000c1e1500 */
[----:B------:R-:W-:Y:S02]  /*4830*/  PRMT R27, RZ, 0x7610, R27 ;  /* 0x00007610ff1b7816 */ /* 0x000fe4000000001b */
[----:B------:R-:W-:Y:S01]  /*4840*/  PRMT R47, RZ, 0x7610, R47 ;  /* 0x00007610ff2f7816 */ /* 0x000fe2000000002f */
[----:B------:R-:W3:Y:S01]  /*4850*/  @P1 LDG.E.U16 R79, desc[UR10][R194.64] ;  /* 0x0000000ac24f1981 */ /* 0x000ee2000c1e1500 */
[----:B------:R-:W-:Y:S02]  /*4860*/  PRMT R25, RZ, 0x7610, R25 ;  /* 0x00007610ff197816 */ /* 0x000fe40000000019 */
[----:B------:R-:W-:Y:S01]  /*4870*/  PRMT R23, RZ, 0x7610, R23 ;  /* 0x00007610ff177816 */ /* 0x000fe20000000017 */
[----:B------:R-:W3:Y:S01]  /*4880*/  @P1 LDG.E.U16 R86, desc[UR10][R186.64] ;  /* 0x0000000aba561981 */ /* 0x000ee2000c1e1500 */
[----:B------:R-:W-:Y:S01]  /*4890*/  PRMT R14, RZ, 0x7610, R14 ;  /* 0x00007610ff0e7816 */ /* 0x000fe2000000000e */
[----:B------:R-:W-:Y:S01]  /*48a0*/  VOTEU.ALL UP2, P0 ;  /* 0x0000000000ff7886 */ /* 0x000fe20000040000 */
[----:B------:R-:W-:Y:S01]  /*48b0*/  PRMT R16, RZ, 0x7610, R16 ;  /* 0x00007610ff107816 */ /* 0x000fe20000000010 */
[----:B------:R-:W3:Y:S01]  /*48c0*/  @P1 LDG.E.U16 R87, desc[UR10][R180.64] ;  /* 0x0000000ab4571981 */ /* 0x000ee2000c1e1500 */
[----:B------:R-:W0:Y:S03]  /*48d0*/  LDC R157, c[0x0][0x3d8] ;  /* 0x0000f600ff9d7b82 */ /* 0x000e260000000800 */
[----:B------:R-:W3:Y:S04]  /*48e0*/  @P1 LDG.E.U16 R12, desc[UR10][R8.64] ;  /* 0x0000000a080c1981 */ /* 0x000ee8000c1e1500 */
[----:B------:R1:W3:Y:S01]  /*48f0*/  @P1 LDG.E.U16 R42, desc[UR10][R10.64] ;  /* 0x0000000a0a2a1981 */ /* 0x0002e2000c1e1500 */
[----:B------:R-:W-:Y:S01]  /*4900*/  IMAD.WIDE R4, R13, 0x2, R134 ;  /* 0x000000020d047825 */ /* 0x000fe200078e0286 */
[----:B------:R-:W0:Y:S02]  /*4910*/  LDC R161, c[0x0][0x3d8] ;  /* 0x0000f600ffa17b82 */ /* 0x000e240000000800 */
[----:B------:R-:W3:Y:S04]  /*4920*/  @P1 LDG.E.U16 R59, desc[UR10][R2.64] ;  /* 0x0000000a023b1981 */ /* 0x000ee8000c1e1500 */
[----:B------:R-:W3:Y:S01]  /*4930*/  @P1 LDG.E.U16 R33, desc[UR10][R4.64] ;  /* 0x0000000a04211981 */ /* 0x000ee2000c1e1500 */
[----:B-1----:R-:W-:Y:S01]  /*4940*/  IMAD.WIDE R10, R15, 0x2, R136 ;  /* 0x000000020f0a7825 */ /* 0x002fe200078e0288 */
[----:B------:R-:W1:Y:S04]  /*4950*/  LDC R236, c[0x0][0x3d8] ;  /* 0x0000f600ffec7b82 */ /* 0x000e680000000800 */
[----:B------:R0:W3:Y:S04]  /*4960*/  @P1 LDG.E.U16 R22, desc[UR10][R10.64] ;  /* 0x0000000a0a161981 */ /* 0x0000e8000c1e1500 */
[----:B------:R-:W1:Y:S01]  /*4970*/  LDC R237, c[0x0][0x3d8] ;  /* 0x0000f600ffed7b82 */ /* 0x000e620000000800 */
[----:B0-----:R-:W-:-:S02]  /*4980*/  PRMT R11, RZ, 0x7610, R11 ;  /* 0x00007610ff0b7816 */ /* 0x001fc4000000000b */
[----:B------:R-:W-:Y:S01]  /*4990*/  PRMT R5, RZ, 0x7610, R5 ;  /* 0x00007610ff057816 */ /* 0x000fe20000000005 */
[----:B--2---:R-:W2:Y:S04]  /*49a0*/  @P1 LDG.E.U16 R109, desc[UR10][R200.64] ;  /* 0x0000000ac86d1981 */ /* 0x004ea8000c1e1500 */
[----:B----4-:R-:W4:Y:S04]  /*49b0*/  @P1 LDG.E.U16 R111, desc[UR10][R204.64] ;  /* 0x0000000acc6f1981 */ /* 0x010f28000c1e1500 */
[----:B-----5:R-:W5:Y:S04]  /*49c0*/  @P1 LDG.E.U16 R120, desc[UR10][R116.64] ;  /* 0x0000000a74781981 */ /* 0x020f68000c1e1500 */
[----:B------:R-:W2:Y:S04]  /*49d0*/  @P1 LDG.E.U16 R119, desc[UR10][R72.64] ;  /* 0x0000000a48771981 */ /* 0x000ea8000c1e1500 */
[----:B------:R-:W2:Y:S04]  /*49e0*/  @P1 LDG.E.U16 R118, desc[UR10][R100.64] ;  /* 0x0000000a64761981 */ /* 0x000ea8000c1e1500 */
[----:B------:R-:W2:Y:S04]  /*49f0*/  @P1 LDG.E.U16 R114, desc[UR10][R132.64] ;  /* 0x0000000a84721981 */ /* 0x000ea8000c1e1500 */
[----:B------:R-:W2:Y:S04]  /*4a00*/  @P1 LDG.E.U16 R113, desc[UR10][R208.64] ;  /* 0x0000000ad0711981 */ /* 0x000ea8000c1e1500 */
[----:B------:R-:W2:Y:S04]  /*4a10*/  @P1 LDG.E.U16 R112, desc[UR10][R206.64] ;  /* 0x0000000ace701981 */ /* 0x000ea8000c1e1500 */
[----:B------:R-:W2:Y:S04]  /*4a20*/  @P1 LDG.E.U16 R110, desc[UR10][R202.64] ;  /* 0x0000000aca6e1981 */ /* 0x000ea8000c1e1500 */
[----:B------:R-:W2:Y:S01]  /*4a30*/  @P1 LDG.E.U16 R108, desc[UR10][R250.64] ;  /* 0x0000000afa6c1981 */ /* 0x000ea2000c1e1500 */
[----:B------:R-:W-:Y:S01]  /*4a40*/  IMAD.WIDE R6, R13, 0x2, R136 ;  /* 0x000000020d067825 */ /* 0x000fe200078e0288 */
[----:B------:R-:W-:Y:S01]  /*4a50*/  PRMT R20, RZ, 0x7610, R20 ;  /* 0x00007610ff147816 */ /* 0x000fe20000000014 */
[----:B------:R-:W0:Y:S01]  /*4a60*/  LDC R165, c[0x0][0x3d8] ;  /* 0x0000f600ffa57b82 */ /* 0x000e220000000800 */
[----:B------:R-:W2:Y:S04]  /*4a70*/  LDL.LU.64 R116, [R1+0x618] ;  /* 0x0006180001747983 */ /* 0x000ea80000300a00 */
[----:B------:R-:W2:Y:S04]  /*4a80*/  LDL.LU.64 R72, [R1+0x610] ;  /* 0x0006100001487983 */ /* 0x000ea80000300a00 */
[----:B------:R-:W-:Y:S04]  /*4a90*/  STL.64 [R1+0x5d8], R196 ;  /* 0x0005d8c401007387 */ /* 0x000fe80000100a00 */
[----:B------:R-:W2:Y:S04]  /*4aa0*/  LDL.LU.64 R100, [R1+0x608] ;  /* 0x0006080001647983 */ /* 0x000ea80000300a00 */
[----:B------:R-:W2:Y:S04]  /*4ab0*/  LDL.LU.64 R132, [R1+0x600] ;  /* 0x0006000001847983 */ /* 0x000ea80000300a00 */
[----:B------:R-:W-:Y:S04]  /*4ac0*/  STL.64 [R1+0x5d0], R194 ;  /* 0x0005d0c201007387 */ /* 0x000fe80000100a00 */
[----:B------:R-:W-:Y:S04]  /*4ad0*/  STL.64 [R1+0x558], R192 ;  /* 0x000558c001007387 */ /* 0x000fe80000100a00 */
[----:B------:R1:W-:Y:S04]  /*4ae0*/  STL.64 [R1+0x550], R184 ;  /* 0x000550b801007387 */ /* 0x0003e80000100a00 */
[----:B------:R0:W-:Y:S04]  /*4af0*/  STL.64 [R1+0x4d8], R178 ;  /* 0x0004d8b201007387 */ /* 0x0001e80000100a00 */
[----:B------:R-:W-:Y:S04]  /*4b00*/  STL.64 [R1+0x4d0], R190 ;  /* 0x0004d0be01007387 */ /* 0x000fe80000100a00 */
[----:B------:R0:W-:Y:S01]  /*4b10*/  STL.64 [R1+0x458], R182 ;  /* 0x000458b601007387 */ /* 0x0001e20000100a00 */
[----:B-1----:R-:W-:-:S03]  /*4b20*/  IMAD.WIDE R184, R145, 0x2, R134 ;  /* 0x0000000291b87825 */ /* 0x002fc600078e0286 */
[----:B------:R-:W-:Y:S01]  /*4b30*/  STL.64 [R1+0x450], R188 ;  /* 0x000450bc01007387 */ /* 0x000fe20000100a00 */
[----:B0-----:R-:W-:-:S03]  /*4b40*/  IMAD.WIDE R178, R145, 0x2, R136 ;  /* 0x0000000291b27825 */ /* 0x001fc600078e0288 */
[----:B------:R-:W-:Y:S04]  /*4b50*/  STL.64 [R1+0x3d0], R186 ;  /* 0x0003d0ba01007387 */ /* 0x000fe80000100a00 */
[----:B------:R0:W-:Y:S01]  /*4b60*/  STL.64 [R1+0x3c8], R180 ;  /* 0x0003c8b401007387 */ /* 0x0001e20000100a00 */
[----:B------:R-:W-:-:S03]  /*4b70*/  IMAD.WIDE R182, R143, 0x2, R134 ;  /* 0x000000028fb67825 */ /* 0x000fc600078e0286 */
[----:B------:R1:W2:Y:S04]  /*4b80*/  @P1 LDG.E.U16 R88, desc[UR10][R184.64] ;  /* 0x0000000ab8581981 */ /* 0x0002a8000c1e1500 */
[----:B------:R1:W2:Y:S01]  /*4b90*/  @P1 LDG.E.U16 R68, desc[UR10][R178.64] ;  /* 0x0000000ab2441981 */ /* 0x0002a2000c1e1500 */
[----:B0-----:R-:W-:-:S03]  /*4ba0*/  IMAD.WIDE R180, R143, 0x2, R136 ;  /* 0x000000028fb47825 */ /* 0x001fc600078e0288 */
[----:B------:R1:W-:Y:S04]  /*4bb0*/  STL.64 [R1+0x350], R184 ;  /* 0x000350b801007387 */ /* 0x0003e80000100a00 */
[----:B------:R0:W2:Y:S04]  /*4bc0*/  @P1 LDG.E.U16 R69, desc[UR10][R182.64] ;  /* 0x0000000ab6451981 */ /* 0x0000a8000c1e1500 */
[----:B------:R0:W-:Y:S04]  /*4bd0*/  STL.64 [R1+0x348], R178 ;  /* 0x000348b201007387 */ /* 0x0001e80000100a00 */
[----:B------:R0:W2:Y:S01]  /*4be0*/  @P1 LDG.E.U16 R70, desc[UR10][R180.64] ;  /* 0x0000000ab4461981 */ /* 0x0000a2000c1e1500 */
[----:B-1----:R-:W-:-:S03]  /*4bf0*/  IMAD.WIDE R184, R138, 0x2, R136 ;  /* 0x000000028ab87825 */ /* 0x002fc600078e0288 */
[----:B------:R1:W-:Y:S01]  /*4c00*/  STL.64 [R1+0x2e0], R182 ;  /* 0x0002e0b601007387 */ /* 0x0003e20000100a00 */
[----:B0-----:R-:W-:-:S03]  /*4c10*/  IMAD.WIDE R178, R138, 0x2, R134 ;  /* 0x000000028ab27825 */ /* 0x001fc600078e0286 */
[----:B------:R0:W-:Y:S04]  /*4c20*/  STL.64 [R1+0x2d8], R180 ;  /* 0x0002d8b401007387 */ /* 0x0001e80000100a00 */
[----:B------:R0:W2:Y:S01]  /*4c30*/  @P1 LDG.E.U16 R71, desc[UR10][R178.64] ;  /* 0x0000000ab2471981 */ /* 0x0000a2000c1e1500 */
[----:B-1----:R-:W-:-:S03]  /*4c40*/  IMAD.WIDE R182, R0, 0x2, R136 ;  /* 0x0000000200b67825 */ /* 0x002fc600078e0288 */
[----:B------:R-:W2:Y:S01]  /*4c50*/  @P1 LDG.E.U16 R46, desc[UR10][R184.64] ;  /* 0x0000000ab82e1981 */ /* 0x000ea2000c1e1500 */
[----:B0-----:R-:W-:-:S03]  /*4c60*/  IMAD.WIDE R180, R0, 0x2, R134 ;  /* 0x0000000200b47825 */ /* 0x001fc600078e0286 */
[----:B------:R0:W-:Y:S04]  /*4c70*/  STL.64 [R1+0x5c8], R178 ;  /* 0x0005c8b201007387 */ /* 0x0001e80000100a00 */
[----:B------:R-:W-:Y:S01]  /*4c80*/  STL.64 [R1+0x5c0], R184 ;  /* 0x0005c0b801007387 */ /* 0x000fe20000100a00 */
[----:B------:R-:W-:-:S03]  /*4c90*/  IMAD R143, R146, 0x15, RZ ;  /* 0x00000015928f7824 */ /* 0x000fc600078e02ff */
[----:B------:R1:W-:Y:S01]  /*4ca0*/  STL.64 [R1+0x548], R180 ;  /* 0x000548b401007387 */ /* 0x0003e20000100a00 */
[----:B------:R-:W-:Y:S02]  /*4cb0*/  IMAD R145, R147, 0x1d, RZ ;  /* 0x0000001d93917824 */ /* 0x000fe400078e02ff */
[--C-:B0-----:R-:W-:Y:S01]  /*4cc0*/  IMAD.WIDE R178, R36, 0x2, R134.reuse ;  /* 0x0000000224b27825 */ /* 0x101fe200078e0286 */
[----:B------:R1:W2:Y:S04]  /*4cd0*/  @P1 LDG.E.U16 R65, desc[UR10][R180.64] ;  /* 0x0000000ab4411981 */ /* 0x0002a8000c1e1500 */
[----:B------:R-:W2:Y:S01]  /*4ce0*/  @P1 LDG.E.U16 R45, desc[UR10][R182.64] ;  /* 0x0000000ab62d1981 */ /* 0x000ea2000c1e1500 */
[----:B------:R-:W-:-:S03]  /*4cf0*/  IMAD.WIDE R146, R37, 0x2, R134 ;  /* 0x0000000225927825 */ /* 0x000fc600078e0286 */
[----:B------:R0:W2:Y:S01]  /*4d00*/  @P1 LDG.E.U16 R64, desc[UR10][R178.64] ;  /* 0x0000000ab2401981 */ /* 0x0000a2000c1e1500 */
[----:B-1----:R-:W-:-:S03]  /*4d10*/  IMAD.WIDE R180, R36, 0x2, R136 ;  /* 0x0000000224b47825 */ /* 0x002fc600078e0288 */
[----:B------:R-:W-:Y:S01]  /*4d20*/  STL.64 [R1+0x540], R182 ;  /* 0x000540b601007387 */ /* 0x000fe20000100a00 */
[----:B------:R-:W-:-:S03]  /*4d30*/  IMAD.WIDE R36, R37, 0x2, R136 ;  /* 0x0000000225247825 */ /* 0x000fc600078e0288 */
[----:B------:R-:W2:Y:S04]  /*4d40*/  @P1 LDG.E.U16 R11, desc[UR10][R180.64] ;  /* 0x0000000ab40b1981 */ /* 0x000ea8000c1e1500 */
[----:B------:R0:W-:Y:S04]  /*4d50*/  STL.64 [R1+0x4c8], R178 ;  /* 0x0004c8b201007387 */ /* 0x0001e80000100a00 */
[----:B------:R1:W2:Y:S04]  /*4d60*/  @P1 LDG.E.U16 R63, desc[UR10][R146.64] ;  /* 0x0000000a923f1981 */ /* 0x0002a8000c1e1500 */
[----:B------:R1:W2:Y:S01]  /*4d70*/  @P1 LDG.E.U16 R44, desc[UR10][R36.64] ;  /* 0x0000000a242c1981 */ /* 0x0002a2000c1e1500 */
[----:B0-----:R-:W-:-:S03]  /*4d80*/  IMAD.WIDE R178, R139, 0x2, R134 ;  /* 0x000000028bb27825 */ /* 0x001fc600078e0286 */
[----:B------:R-:W-:Y:S01]  /*4d90*/  STL.64 [R1+0x4c0], R180 ;  /* 0x0004c0b401007387 */ /* 0x000fe20000100a00 */
[----:B------:R-:W-:-:S03]  /*4da0*/  IMAD.WIDE R138, R139, 0x2, R136 ;  /* 0x000000028b8a7825 */ /* 0x000fc600078e0288 */
[----:B------:R1:W-:Y:S04]  /*4db0*/  STL.64 [R1+0x448], R146 ;  /* 0x0004489201007387 */ /* 0x0003e80000100a00 */
[----:B------:R0:W-:Y:S04]  /*4dc0*/  STL.64 [R1+0x440], R36 ;  /* 0x0004402401007387 */ /* 0x0001e80000100a00 */
[----:B------:R-:W2:Y:S01]  /*4dd0*/  @P1 LDG.E.U16 R62, desc[UR10][R178.64] ;  /* 0x0000000ab23e1981 */ /* 0x000ea2000c1e1500 */
[----:B-1----:R-:W-:-:S03]  /*4de0*/  IMAD.WIDE R146, R141, 0x2, R134 ;  /* 0x000000028d927825 */ /* 0x002fc600078e0286 */
[----:B------:R-:W2:Y:S01]  /*4df0*/  @P1 LDG.E.U16 R43, desc[UR10][R138.64] ;  /* 0x0000000a8a2b1981 */ /* 0x000ea2000c1e1500 */
[----:B0-----:R-:W-:-:S03]  /*4e00*/  IMAD.WIDE R36, R141, 0x2, R136 ;  /* 0x000000028d247825 */ /* 0x001fc600078e0288 */
[----:B------:R0:W2:Y:S01]  /*4e10*/  @P1 LDG.E.U16 R61, desc[UR10][R146.64] ;  /* 0x0000000a923d1981 */ /* 0x0000a2000c1e1500 */
[----:B------:R-:W-:-:S03]  /*4e20*/  IMAD R0, R148, 0x25, RZ ;  /* 0x0000002594007824 */ /* 0x000fc600078e02ff */
[----:B------:R-:W-:Y:S01]  /*4e30*/  STL.64 [R1+0x3c0], R178 ;  /* 0x0003c0b201007387 */ /* 0x000fe20000100a00 */
[----:B------:R-:W-:-:S03]  /*4e40*/  IMAD.WIDE R148, R142, 0x2, R134 ;  /* 0x000000028e947825 */ /* 0x000fc600078e0286 */
[----:B------:R1:W2:Y:S04]  /*4e50*/  @P1 LDG.E.U16 R41, desc[UR10][R36.64] ;  /* 0x0000000a24291981 */ /* 0x0002a8000c1e1500 */
[----:B------:R-:W-:Y:S04]  /*4e60*/  STL.64 [R1+0x3b8], R138 ;  /* 0x0003b88a01007387 */ /* 0x000fe80000100a00 */
[----:B------:R0:W-:Y:S04]  /*4e70*/  STL.64 [R1+0x340], R146 ;  /* 0x0003409201007387 */ /* 0x0001e80000100a00 */
[----:B------:R1:W2:Y:S04]  /*4e80*/  @P1 LDG.E.U16 R39, desc[UR10][R148.64] ;  /* 0x0000000a94271981 */ /* 0x0002a8000c1e1500 */
[----:B------:R1:W-:Y:S01]  /*4e90*/  STL.64 [R1+0x338], R36 ;  /* 0x0003382401007387 */ /* 0x0003e20000100a00 */
[----:B0-----:R-:W-:-:S03]  /*4ea0*/  IMAD.WIDE R146, R142, 0x2, R136 ;  /* 0x000000028e927825 */ /* 0x001fc600078e0288 */
[----:B------:R0:W-:Y:S04]  /*4eb0*/  STL.64 [R1+0x2d0], R148 ;  /* 0x0002d09401007387 */ /* 0x0001e80000100a00 */
[----:B------:R0:W2:Y:S01]  /*4ec0*/  @P1 LDG.E.U16 R60, desc[UR10][R146.64] ;  /* 0x0000000a923c1981 */ /* 0x0000a2000c1e1500 */
[----:B-1----:R-:W-:-:S03]  /*4ed0*/  IMAD R36, R150, 0x2d, RZ ;  /* 0x0000002d96247824 */ /* 0x002fc600078e02ff */
[----:B------:R-:W2:Y:S01]  /*4ee0*/  @P1 LDG.E.U16 R31, desc[UR10][R6.64] ;  /* 0x0000000a061f1981 */ /* 0x000ea2000c1e1500 */
[----:B------:R-:W-:Y:S02]  /*4ef0*/  IMAD R37, R151, 0x35, RZ ;  /* 0x0000003597257824 */ /* 0x000fe400078e02ff */
[----:B------:R-:W-:Y:S01]  /*4f00*/  IMAD.WIDE R150, R144, 0x2, R134 ;  /* 0x0000000290967825 */ /* 0x000fe200078e0286 */
[----:B------:R1:W-:Y:S03]  /*4f10*/  STL.64 [R1+0x2c8], R146 ;  /* 0x0002c89201007387 */ /* 0x0003e60000100a00 */
[----:B------:R-:W-:Y:S01]  /*4f20*/  IMAD R138, R152, 0x3d, RZ ;  /* 0x0000003d988a7824 */ /* 0x000fe200078e02ff */
[----:B------:R3:W2:Y:S01]  /*4f30*/  @P1 LDG.E.U16 R40, desc[UR10][R150.64] ;  /* 0x0000000a96281981 */ /* 0x0006a2000c1e1500 */
[----:B0-----:R-:W-:-:S04]  /*4f40*/  IMAD.WIDE R148, R144, 0x2, R136 ;  /* 0x0000000290947825 */ /* 0x001fc800078e0288 */
[C---:B------:R-:W-:Y:S01]  /*4f50*/  IMAD.WIDE R152, R143.reuse, 0x2, R134 ;  /* 0x000000028f987825 */ /* 0x040fe200078e0286 */
[----:B------:R3:W-:Y:S03]  /*4f60*/  STL.64 [R1+0x5b8], R150 ;  /* 0x0005b89601007387 */ /* 0x0007e60000100a00 */
[----:B-1----:R-:W-:Y:S01]  /*4f70*/  IMAD.WIDE R146, R143, 0x2, R136 ;  /* 0x000000028f927825 */ /* 0x002fe200078e0288 */
[----:B------:R0:W2:Y:S04]  /*4f80*/  @P1 LDG.E.U16 R58, desc[UR10][R148.64] ;  /* 0x0000000a943a1981 */ /* 0x0000a8000c1e1500 */
[----:B------:R-:W2:Y:S01]  /*4f90*/  @P1 LDG.E.U16 R5, desc[UR10][R152.64] ;  /* 0x0000000a98051981 */ /* 0x000ea2000c1e1500 */
[----:B---3--:R-:W-:-:S03]  /*4fa0*/  IMAD.WIDE R150, R145, 0x2, R134 ;  /* 0x0000000291967825 */ /* 0x008fc600078e0286 */
[----:B------:R0:W-:Y:S04]  /*4fb0*/  STL.64 [R1+0x5b0], R148 ;  /* 0x0005b09401007387 */ /* 0x0001e80000100a00 */
[----:B------:R-:W-:Y:S04]  /*4fc0*/  STL.64 [R1+0x538], R152 ;  /* 0x0005389801007387 */ /* 0x000fe80000100a00 */
[----:B------:R1:W-:Y:S01]  /*4fd0*/  STL.64 [R1+0x530], R146 ;  /* 0x0005309201007387 */ /* 0x0003e20000100a00 */
[----:B0-----:R-:W-:-:S03]  /*4fe0*/  IMAD.WIDE R148, R145, 0x2, R136 ;  /* 0x0000000291947825 */ /* 0x001fc600078e0288 */
[----:B------:R1:W3:Y:S01]  /*4ff0*/  @P1 LDG.E.U16 R57, desc[UR10][R146.64] ;  /* 0x0000000a92391981 */ /* 0x0002e2000c1e1500 */
[----:B------:R-:W-:-:S03]  /*5000*/  IMAD.WIDE R142, R0, 0x2, R136 ;  /* 0x00000002008e7825 */ /* 0x000fc600078e0288 */
[----:B------:R-:W2:Y:S01]  /*5010*/  @P1 LDG.E.U16 R34, desc[UR10][R150.64] ;  /* 0x0000000a96221981 */ /* 0x000ea2000c1e1500 */
[----:B------:R-:W-:-:S03]  /*5020*/  IMAD.WIDE R8, R15, 0x2, R134 ;  /* 0x000000020f087825 */ /* 0x000fc600078e0286 */
[----:B------:R-:W-:Y:S01]  /*5030*/  STL.64 [R1+0x4b8], R150 ;  /* 0x0004b89601007387 */ /* 0x000fe20000100a00 */
[----:B------:R-:W-:-:S03]  /*5040*/  IMAD R139, R154, 0xe, RZ ;  /* 0x0000000e9a8b7824 */ /* 0x000fc600078e02ff */
[----:B------:R0:W2:Y:S01]  /*5050*/  @P1 LDG.E.U16 R56, desc[UR10][R148.64] ;  /* 0x0000000a94381981 */ /* 0x0000a2000c1e1500 */
[----:B-1----:R-:W-:Y:S01]  /*5060*/  IMAD.WIDE R146, R0, 0x2, R134 ;  /* 0x0000000200927825 */ /* 0x002fe200078e0286 */
[----:B------:R-:W-:Y:S01]  /*5070*/  PRMT R10, RZ, 0x7610, R10 ;  /* 0x00007610ff0a7816 */ /* 0x000fe2000000000a */
[----:B------:R-:W1:Y:S01]  /*5080*/  LDC R152, c[0x0][0x3d8] ;  /* 0x0000f600ff987b82 */ /* 0x000e620000000800 */
[----:B------:R0:W-:Y:S01]  /*5090*/  STL.64 [R1+0x4b0], R148 ;  /* 0x0004b09401007387 */ /* 0x0001e20000100a00 */
[----:B------:R-:W-:-:S03]  /*50a0*/  IMAD.WIDE R144, R36, 0x2, R136 ;  /* 0x0000000224907825 */ /* 0x000fc600078e0288 */
[----:B------:R4:W2:Y:S01]  /*50b0*/  @P1 LDG.E.U16 R38, desc[UR10][R146.64] ;  /* 0x0000000a92261981 */ /* 0x0008a2000c1e1500 */
[----:B------:R-:W-:Y:S01]  /*50c0*/  IMAD R141, R155, 0x16, RZ ;  /* 0x000000169b8d7824 */ /* 0x000fe200078e02ff */
[----:B------:R-:W-:Y:S01]  /*50d0*/  PRMT R17, RZ, 0x7610, R17 ;  /* 0x00007610ff117816 */ /* 0x000fe20000000011 */
[----:B------:R-:W1:Y:S01]  /*50e0*/  LDC R153, c[0x0][0x3d8] ;  /* 0x0000f600ff997b82 */ /* 0x000e620000000800 */
[----:B------:R4:W-:Y:S01]  /*50f0*/  STL.64 [R1+0x438], R146 ;  /* 0x0004389201007387 */ /* 0x0009e20000100a00 */
[----:B0-----:R-:W-:-:S03]  /*5100*/  IMAD.WIDE R148, R36, 0x2, R134 ;  /* 0x0000000224947825 */ /* 0x001fc600078e0286 */
[----:B------:R0:W2:Y:S01]  /*5110*/  @P1 LDG.E.U16 R55, desc[UR10][R142.64] ;  /* 0x0000000a8e371981 */ /* 0x0000a2000c1e1500 */
[----:B------:R-:W-:Y:S02]  /*5120*/  PRMT R7, RZ, 0x7610, R7 ;  /* 0x00007610ff077816 */ /* 0x000fe40000000007 */
[----:B------:R-:W1:Y:S01]  /*5130*/  LDC R154, c[0x0][0x3d8] ;  /* 0x0000f600ff9a7b82 */ /* 0x000e620000000800 */
[----:B------:R-:W2:Y:S01]  /*5140*/  @P1 LDG.E.U16 R35, desc[UR10][R148.64] ;  /* 0x0000000a94231981 */ /* 0x000ea2000c1e1500 */
[----:B----4-:R-:W-:-:S03]  /*5150*/  IMAD.WIDE R146, R37, 0x2, R134 ;  /* 0x0000000225927825 */ /* 0x010fc600078e0286 */
[----:B------:R0:W-:Y:S01]  /*5160*/  STL.64 [R1+0x430], R142 ;  /* 0x0004308e01007387 */ /* 0x0001e20000100a00 */
[----:B------:R-:W-:Y:S02]  /*5170*/  PRMT R19, RZ, 0x7610, R19 ;  /* 0x00007610ff137816 */ /* 0x000fe40000000013 */
[----:B------:R-:W4:Y:S01]  /*5180*/  LDC R155, c[0x0][0x3d8] ;  /* 0x0000f600ff9b7b82 */ /* 0x000f220000000800 */
[----:B------:R5:W2:Y:S04]  /*5190*/  @P1 LDG.E.U16 R21, desc[UR10][R8.64] ;  /* 0x0000000a08151981 */ /* 0x000aa8000c1e1500 */
[----:B------:R-:W-:Y:S01]  /*51a0*/  STL.64 [R1+0x3b0], R148 ;  /* 0x0003b09401007387 */ /* 0x000fe20000100a00 */
[----:B0-----:R-:W-:-:S03]  /*51b0*/  IMAD.WIDE R142, R37, 0x2, R136 ;  /* 0x00000002258e7825 */ /* 0x001fc600078e0288 */
[----:B------:R0:W-:Y:S01]  /*51c0*/  STL.64 [R1+0x3a8], R144 ;  /* 0x0003a89001007387 */ /* 0x0001e20000100a00 */
[----:B-----5:R-:W-:-:S03]  /*51d0*/  PRMT R9, RZ, 0x7610, R9 ;  /* 0x00007610ff097816 */ /* 0x020fc60000000009 */
[----:B------:R0:W5:Y:S04]  /*51e0*/  @P1 LDG.E.U16 R54, desc[UR10][R144.64] ;  /* 0x0000000a90361981 */ /* 0x000168000c1e1500 */
[----:B------:R-:W2:Y:S04]  /*51f0*/  @P1 LDG.E.U16 R32, desc[UR10][R146.64] ;  /* 0x0000000a92201981 */ /* 0x000ea8000c1e1500 */
[----:B------:R-:W-:Y:S01]  /*5200*/  STL.64 [R1+0x330], R146 ;  /* 0x0003309201007387 */ /* 0x000fe20000100a00 */
[----:B0-----:R-:W-:-:S03]  /*5210*/  IMAD.WIDE R144, R138, 0x2, R134 ;  /* 0x000000028a907825 */ /* 0x001fc600078e0286 */
[----:B------:R0:W-:Y:S04]  /*5220*/  STL.64 [R1+0x328], R142 ;  /* 0x0003288e01007387 */ /* 0x0001e80000100a00 */
[----:B------:R0:W2:Y:S04]  /*5230*/  @P1 LDG.E.U16 R53, desc[UR10][R142.64] ;  /* 0x0000000a8e351981 */ /* 0x0000a8000c1e1500 */
[----:B------:R1:W3:Y:S01]  /*5240*/  @P1 LDG.E.U16 R9, desc[UR10][R144.64] ;  /* 0x0000000a90091981 */ /* 0x0002e2000c1e1500 */
[----:B0-----:R-:W-:-:S05]  /*5250*/  IMAD.WIDE R142, R138, 0x2, R136 ;  /* 0x000000028a8e7825 */ /* 0x001fca00078e0288 */
[----:B------:R0:W3:Y:S01]  /*5260*/  @P1 LDG.E.U16 R52, desc[UR10][R142.64] ;  /* 0x0000000a8e341981 */ /* 0x0000e2000c1e1500 */
[----:B------:R-:W-:-:S04]  /*5270*/  IMAD.WIDE R146, R139, 0x2, R136 ;  /* 0x000000028b927825 */ /* 0x000fc800078e0288 */
[----:B------:R-:W-:Y:S01]  /*5280*/  IMAD.WIDE R148, R139, 0x2, R134 ;  /* 0x000000028b947825 */ /* 0x000fe200078e0286 */
[----:B------:R1:W-:Y:S03]  /*5290*/  STL.64 [R1+0x2c0], R144 ;  /* 0x0002c09001007387 */ /* 0x0003e60000100a00 */
[----:B------:R-:W-:Y:S01]  /*52a0*/  IMAD R0, R156, 0x1e, RZ ;  /* 0x0000001e9c007824 */ /* 0x000fe200078e02ff */
[----:B------:R0:W3:Y:S01]  /*52b0*/  @P1 LDG.E.U16 R29, desc[UR10][R146.64] ;  /* 0x0000000a921d1981 */ /* 0x0000e2000c1e1500 */
[----:B------:R-:W-:-:S04]  /*52c0*/  IMAD.WIDE R150, R141, 0x2, R136 ;  /* 0x000000028d967825 */ /* 0x000fc800078e0288 */
[----:B------:R-:W-:Y:S01]  /*52d0*/  IMAD R36, R158, 0x26, RZ ;  /* 0x000000269e247824 */ /* 0x000fe200078e02ff */
[----:B------:R0:W-:Y:S01]  /*52e0*/  STL.64 [R1+0x2b8], R142 ;  /* 0x0002b88e01007387 */ /* 0x0001e20000100a00 */
[----:B------:R-:W-:Y:S01]  /*52f0*/  IMAD R37, R159, 0x2e, RZ ;  /* 0x0000002e9f257824 */ /* 0x000fe200078e02ff */
[----:B------:R-:W-:Y:S01]  /*5300*/  PRMT R8, RZ, 0x7610, R8 ;  /* 0x00007610ff087816 */ /* 0x000fe20000000008 */
[----:B-1----:R-:W-:Y:S01]  /*5310*/  IMAD.WIDE R144, R141, 0x2, R134 ;  /* 0x000000028d907825 */ /* 0x002fe200078e0286 */
[----:B------:R-:W-:Y:S01]  /*5320*/  STL.64 [R1+0x5a8], R148 ;  /* 0x0005a89401007387 */ /* 0x000fe20000100a00 */
[----:B------:R-:W-:Y:S01]  /*5330*/  PRMT R4, RZ, 0x7610, R4 ;  /* 0x00007610ff047816 */ /* 0x000fe20000000004 */
[----:B------:R-:W1:Y:S02]  /*5340*/  LDC R156, c[0x0][0x3d8] ;  /* 0x0000f600ff9c7b82 */ /* 0x000e640000000800 */
[----:B------:R4:W-:Y:S04]  /*5350*/  STL.64 [R1+0x5a0], R146 ;  /* 0x0005a09201007387 */ /* 0x0009e80000100a00 */
[----:B------:R4:W3:Y:S04]  /*5360*/  @P1 LDG.E.U16 R51, desc[UR10][R148.64] ;  /* 0x0000000a94331981 */ /* 0x0008e8000c1e1500 */
[----:B------:R4:W3:Y:S01]  /*5370*/  @P1 LDG.E.U16 R10, desc[UR10][R150.64] ;  /* 0x0000000a960a1981 */ /* 0x0008e2000c1e1500 */
[----:B------:R-:W-:Y:S01]  /*5380*/  IMAD R138, R160, 0x36, RZ ;  /* 0x00000036a08a7824 */ /* 0x000fe200078e02ff */
[----:B------:R-:W-:Y:S01]  /*5390*/  PRMT R18, RZ, 0x7610, R18 ;  /* 0x00007610ff127816 */ /* 0x000fe20000000012 */
[----:B0-----:R-:W-:Y:S01]  /*53a0*/  IMAD R142, R162, 0x3e, RZ ;  /* 0x0000003ea28e7824 */ /* 0x001fe200078e02ff */
[----:B------:R0:W3:Y:S01]  /*53b0*/  @P1 LDG.E.U16 R50, desc[UR10][R144.64] ;  /* 0x0000000a90321981 */ /* 0x0000e2000c1e1500 */
[C---:B----4-:R-:W-:Y:S01]  /*53c0*/  IMAD.WIDE R146, R0.reuse, 0x2, R136 ;  /* 0x0000000200927825 */ /* 0x050fe200078e0288 */
[----:B------:R-:W-:Y:S01]  /*53d0*/  PRMT R15, RZ, 0x7610, R15 ;  /* 0x00007610ff0f7816 */ /* 0x000fe2000000000f */
[----:B------:R-:W4:Y:S01]  /*53e0*/  LDC R158, c[0x0][0x3d8] ;  /* 0x0000f600ff9e7b82 */ /* 0x000f220000000800 */
[----:B------:R-:W-:Y:S01]  /*53f0*/  STL.64 [R1+0x528], R144 ;  /* 0x0005289001007387 */ /* 0x000fe20000100a00 */
[----:B------:R-:W-:-:S03]  /*5400*/  IMAD.WIDE R148, R0, 0x2, R134 ;  /* 0x0000000200947825 */ /* 0x000fc600078e0286 */
[----:B------:R0:W-:Y:S01]  /*5410*/  STL.64 [R1+0x520], R150 ;  /* 0x0005209601007387 */ /* 0x0001e20000100a00 */
[----:B------:R-:W-:Y:S02]  /*5420*/  IMAD R143, R163, 0xf, RZ ;  /* 0x0000000fa38f7824 */ /* 0x000fe400078e02ff */
[----:B------:R-:W-:Y:S01]  /*5430*/  IMAD R139, R170, 0x37, RZ ;  /* 0x00000037aa8b7824 */ /* 0x000fe200078e02ff */
[----:B------:R1:W3:Y:S01]  /*5440*/  @P1 LDG.E.U16 R30, desc[UR10][R146.64] ;  /* 0x0000000a921e1981 */ /* 0x0002e2000c1e1500 */
[----:B------:R-:W-:Y:S01]  /*5450*/  IMAD R141, R171, 0x3f, RZ ;  /* 0x0000003fab8d7824 */ /* 0x000fe200078e02ff */
[----:B------:R-:W-:Y:S01]  /*5460*/  PRMT R2, RZ, 0x7610, R2 ;  /* 0x00007610ff027816 */ /* 0x000fe20000000002 */
[----:B------:R-:W2:Y:S01]  /*5470*/  LDC R159, c[0x0][0x3d8] ;  /* 0x0000f600ff9f7b82 */ /* 0x000ea20000000800 */
[----:B------:R-:W-:Y:S01]  /*5480*/  STL.64 [R1+0x4a8], R148 ;  /* 0x0004a89401007387 */ /* 0x000fe20000100a00 */
[----:B0-----:R-:W-:-:S03]  /*5490*/  IMAD.WIDE R150, R36, 0x2, R136 ;  /* 0x0000000224967825 */ /* 0x001fc600078e0288 */
[----:B------:R1:W-:Y:S01]  /*54a0*/  STL.64 [R1+0x4a0], R146 ;  /* 0x0004a09201007387 */ /* 0x0003e20000100a00 */
[----:B------:R-:W-:Y:S02]  /*54b0*/  PRMT R6, RZ, 0x7610, R6 ;  /* 0x00007610ff067816 */ /* 0x000fe40000000006 */
[----:B------:R-:W0:Y:S01]  /*54c0*/  LDC R160, c[0x0][0x3d8] ;  /* 0x0000f600ffa07b82 */ /* 0x000e220000000800 */
[----:B------:R-:W-:Y:S01]  /*54d0*/  IMAD.WIDE R144, R36, 0x2, R134 ;  /* 0x0000000224907825 */ /* 0x000fe200078e0286 */
[----:B------:R-:W3:Y:S04]  /*54e0*/  @P1 LDG.E.U16 R28, desc[UR10][R150.64] ;  /* 0x0000000a961c1981 */ /* 0x000ee8000c1e1500 */
[----:B------:R1:W3:Y:S01]  /*54f0*/  @P1 LDG.E.U16 R49, desc[UR10][R148.64] ;  /* 0x0000000a94311981 */ /* 0x0002e2000c1e1500 */
[----:B------:R-:W-:Y:S01]  /*5500*/  IMAD R0, R164, 0x17, RZ ;  /* 0x00000017a4007824 */ /* 0x000fe200078e02ff */
[----:B------:R-:W-:Y:S01]  /*5510*/  PRMT R13, RZ, 0x7610, R13 ;  /* 0x00007610ff0d7816 */ /* 0x000fe2000000000d */
[----:B------:R-:W0:Y:S01]  /*5520*/  LDC R162, c[0x0][0x3d8] ;  /* 0x0000f600ffa27b82 */ /* 0x000e220000000800 */
[C---:B-1----:R-:W-:Y:S01]  /*5530*/  IMAD.WIDE R146, R37.reuse, 0x2, R136 ;  /* 0x0000000225927825 */ /* 0x042fe200078e0288 */
[----:B------:R1:W-:Y:S04]  /*5540*/  STL.64 [R1+0x428], R144 ;  /* 0x0004289001007387 */ /* 0x0003e80000100a00 */
[----:B------:R-:W3:Y:S01]  /*5550*/  @P1 LDG.E.U16 R26, desc[UR10][R146.64] ;  /* 0x0000000a921a1981 */ /* 0x000ee2000c1e1500 */
[----:B------:R-:W-:Y:S01]  /*5560*/  IMAD.WIDE R148, R37, 0x2, R134 ;  /* 0x0000000225947825 */ /* 0x000fe200078e0286 */
[----:B------:R-:W-:Y:S01]  /*5570*/  PRMT R3, RZ, 0x7610, R3 ;  /* 0x00007610ff037816 */ /* 0x000fe20000000003 */
[----:B------:R-:W0:Y:S01]  /*5580*/  LDC R163, c[0x0][0x3d8] ;  /* 0x0000f600ffa37b82 */ /* 0x000e220000000800 */
[----:B------:R1:W3:Y:S01]  /*5590*/  @P1 LDG.E.U16 R48, desc[UR10][R144.64] ;  /* 0x0000000a90301981 */ /* 0x0002e2000c1e1500 */
[----:B------:R-:W-:-:S03]  /*55a0*/  IMAD.WIDE R36, R138, 0x2, R136 ;  /* 0x000000028a247825 */ /* 0x000fc600078e0288 */
[----:B------:R-:W-:Y:S03]  /*55b0*/  STL.64 [R1+0x420], R150 ;  /* 0x0004209601007387 */ /* 0x000fe60000100a00 */
[----:B------:R-:W0:Y:S01]  /*55c0*/  LDC R164, c[0x0][0x3d8] ;  /* 0x0000f600ffa47b82 */ /* 0x000e220000000800 */
[----:B------:R4:W3:Y:S01]  /*55d0*/  @P1 LDG.E.U16 R47, desc[UR10][R148.64] ;  /* 0x0000000a942f1981 */ /* 0x0008e2000c1e1500 */
[----:B-1----:R-:W-:-:S03]  /*55e0*/  IMAD.WIDE R144, R138, 0x2, R134 ;  /* 0x000000028a907825 */ /* 0x002fc600078e0286 */
[----:B------:R4:W-:Y:S04]  /*55f0*/  STL.64 [R1+0x3a0], R148 ;  /* 0x0003a09401007387 */ /* 0x0009e80000100a00 */
[----:B------:R-:W3:Y:S04]  /*5600*/  @P1 LDG.E.U16 R24, desc[UR10][R36.64] ;  /* 0x0000000a24181981 */ /* 0x000ee8000c1e1500 */
[----:B------:R1:W-:Y:S04]  /*5610*/  STL.64 [R1+0x398], R146 ;  /* 0x0003989201007387 */ /* 0x0003e80000100a00 */
[----:B------:R1:W-:Y:S04]  /*5620*/  STL.64 [R1+0x320], R144 ;  /* 0x0003209001007387 */ /* 0x0003e80000100a00 */
[----:B------:R1:W3:Y:S01]  /*5630*/  @P1 LDG.E.U16 R27, desc[UR10][R144.64] ;  /* 0x0000000a901b1981 */ /* 0x0002e2000c1e1500 */
[----:B----4-:R-:W-:-:S04]  /*5640*/  IMAD.WIDE R148, R143, 0x2, R134 ;  /* 0x000000028f947825 */ /* 0x010fc800078e0286 */
[C---:B-1----:R-:W-:Y:S01]  /*5650*/  IMAD.WIDE R146, R142.reuse, 0x2, R134 ;  /* 0x000000028e927825 */ /* 0x042fe200078e0286 */
[----:B------:R-:W4:Y:S03]  /*5660*/  @P1 LDG.E.U16 R8, desc[UR10][R148.64] ;  /* 0x0000000a94081981 */ /* 0x000f26000c1e1500 */
[----:B------:R-:W-:Y:S01]  /*5670*/  IMAD.WIDE R144, R142, 0x2, R136 ;  /* 0x000000028e907825 */ /* 0x000fe200078e0288 */
[----:B------:R1:W3:Y:S04]  /*5680*/  @P1 LDG.E.U16 R23, desc[UR10][R146.64] ;  /* 0x0000000a92171981 */ /* 0x0002e8000c1e1500 */
[----:B------:R0:W3:Y:S04]  /*5690*/  @P1 LDG.E.U16 R25, desc[UR10][R144.64] ;  /* 0x0000000a90191981 */ /* 0x0000e8000c1e1500 */
[----:B------:R0:W-:Y:S04]  /*56a0*/  STL.64 [R1+0x318], R36 ;  /* 0x0003182401007387 */ /* 0x0001e80000100a00 */
[----:B------:R1:W-:Y:S01]  /*56b0*/  STL.64 [R1+0x2b0], R146 ;  /* 0x0002b09201007387 */ /* 0x0003e20000100a00 */
[----:B------:R-:W-:-:S03]  /*56c0*/  IMAD.WIDE R150, R0, 0x2, R134 ;  /* 0x0000000200967825 */ /* 0x000fc600078e0286 */
[----:B------:R1:W-:Y:S01]  /*56d0*/  STL.64 [R1+0x2a8], R144 ;  /* 0x0002a89001007387 */ /* 0x0003e20000100a00 */
[----:B0-----:R-:W-:Y:S02]  /*56e0*/  IMAD R36, R166, 0x1f, RZ ;  /* 0x0000001fa6247824 */ /* 0x001fe400078e02ff */
[--C-:B-1----:R-:W-:Y:S01]  /*56f0*/  IMAD.WIDE R146, R143, 0x2, R136.reuse ;  /* 0x000000028f927825 */ /* 0x102fe200078e0288 */
[----:B------:R0:W-:Y:S01]  /*5700*/  STL.64 [R1+0x598], R148 ;  /* 0x0005989401007387 */ /* 0x0001e20000100a00 */
[----:B------:R-:W1:Y:S02]  /*5710*/  LDC R166, c[0x0][0x3d8] ;  /* 0x0000f600ffa67b82 */ /* 0x000e640000000800 */
[----:B------:R-:W-:Y:S01]  /*5720*/  IMAD.WIDE R144, R0, 0x2, R136 ;  /* 0x0000000200907825 */ /* 0x000fe200078e0288 */
[----:B------:R0:W-:Y:S04]  /*5730*/  STL.64 [R1+0x590], R146 ;  /* 0x0005909201007387 */ /* 0x0001e80000100a00 */
[----:B------:R0:W3:Y:S01]  /*5740*/  @P1 LDG.E.U16 R20, desc[UR10][R146.64] ;  /* 0x0000000a92141981 */ /* 0x0000e2000c1e1500 */
[----:B------:R-:W-:-:S02]  /*5750*/  IMAD R138, R168, 0x2f, RZ ;  /* 0x0000002fa88a7824 */ /* 0x000fc400078e02ff */
[C---:B0-----:R-:W-:Y:S01]  /*5760*/  IMAD.WIDE R148, R36.reuse, 0x2, R134 ;  /* 0x0000000224947825 */ /* 0x041fe200078e0286 */
[----:B------:R-:W-:Y:S04]  /*5770*/  STL.64 [R1+0x518], R150 ;  /* 0x0005189601007387 */ /* 0x000fe80000100a00 */
[----:B------:R-:W3:Y:S01]  /*5780*/  @P1 LDG.E.U16 R19, desc[UR10][R144.64] ;  /* 0x0000000a90131981 */ /* 0x000ee2000c1e1500 */
[----:B------:R-:W-:-:S03]  /*5790*/  IMAD.WIDE R146, R36, 0x2, R136 ;  /* 0x0000000224927825 */ /* 0x000fc600078e0288 */
[----:B------:R-:W-:Y:S04]  /*57a0*/  STL.64 [R1+0x510], R144 ;  /* 0x0005109001007387 */ /* 0x000fe80000100a00 */
[----:B------:R-:W-:Y:S04]  /*57b0*/  STL.64 [R1+0x498], R148 ;  /* 0x0004989401007387 */ /* 0x000fe80000100a00 */
[----:B------:R0:W-:Y:S04]  /*57c0*/  STL.64 [R1+0x490], R146 ;  /* 0x0004909201007387 */ /* 0x0001e80000100a00 */
[----:B------:R0:W3:Y:S01]  /*57d0*/  @P1 LDG.E.U16 R17, desc[UR10][R146.64] ;  /* 0x0000000a92111981 */ /* 0x0000e2000c1e1500 */
[----:B------:R-:W-:-:S02]  /*57e0*/  IMAD R37, R167, 0x27, RZ ;  /* 0x00000027a7257824 */ /* 0x000fc400078e02ff */
[----:B------:R-:W1:Y:S01]  /*57f0*/  LDC R167, c[0x0][0x3d8] ;  /* 0x0000f600ffa77b82 */ /* 0x000e620000000800 */
[----:B------:R0:W3:Y:S04]  /*5800*/  @P1 LDG.E.U16 R18, desc[UR10][R150.64] ;  /* 0x0000000a96121981 */ /* 0x0000e8000c1e1500 */
[----:B------:R0:W3:Y:S02]  /*5810*/  @P1 LDG.E.U16 R16, desc[UR10][R148.64] ;  /* 0x0000000a94101981 */ /* 0x0000e4000c1e1500 */
[----:B0-----:R-:W-:-:S04]  /*5820*/  IMAD.WIDE R146, R138, 0x2, R134 ;  /* 0x000000028a927825 */ /* 0x001fc800078e0286 */
[C---:B------:R-:W-:Y:S01]  /*5830*/  IMAD.WIDE R144, R37.reuse, 0x2, R134 ;  /* 0x0000000225907825 */ /* 0x040fe200078e0286 */
[----:B------:R-:W3:Y:S01]  /*5840*/  @P1 LDG.E.U16 R7, desc[UR10][R146.64] ;  /* 0x0000000a92071981 */ /* 0x000ee2000c1e1500 */
[----:B------:R-:W0:Y:S03]  /*5850*/  LDC R150, c[0x0][0x3d8] ;  /* 0x0000f600ff967b82 */ /* 0x000e260000000800 */
[----:B------:R1:W-:Y:S04]  /*5860*/  STL.64 [R1+0x418], R144 ;  /* 0x0004189001007387 */ /* 0x0003e80000100a00 */
[----:B------:R1:W3:Y:S01]  /*5870*/  @P1 LDG.E.U16 R14, desc[UR10][R144.64] ;  /* 0x0000000a900e1981 */ /* 0x0002e2000c1e1500 */
[----:B------:R-:W-:Y:S01]  /*5880*/  IMAD.WIDE R142, R37, 0x2, R136 ;  /* 0x00000002258e7825 */ /* 0x000fe200078e0288 */
[----:B------:R-:W0:Y:S03]  /*5890*/  LDC R149, c[0x0][0x3d8] ;  /* 0x0000f600ff957b82 */ /* 0x000e260000000800 */
[----:B-1----:R-:W-:Y:S01]  /*58a0*/  IMAD.WIDE R144, R139, 0x2, R134 ;  /* 0x000000028b907825 */ /* 0x002fe200078e0286 */
[----:B------:R1:W3:Y:S04]  /*58b0*/  @P1 LDG.E.U16 R15, desc[UR10][R142.64] ;  /* 0x0000000a8e0f1981 */ /* 0x0002e8000c1e1500 */
[----:B------:R-:W0:Y:S01]  /*58c0*/  LDC R151, c[0x0][0x3d8] ;  /* 0x0000f600ff977b82 */ /* 0x000e220000000800 */
[----:B------:R-:W3:Y:S01]  /*58d0*/  @P1 LDG.E.U16 R4, desc[UR10][R144.64] ;  /* 0x0000000a90041981 */ /* 0x000ee2000c1e1500 */
[----:B------:R-:W-:-:S03]  /*58e0*/  IMAD.WIDE R36, R138, 0x2, R136 ;  /* 0x000000028a247825 */ /* 0x000fc600078e0288 */
[----:B------:R1:W-:Y:S04]  /*58f0*/  STL.64 [R1+0x410], R142 ;  /* 0x0004108e01007387 */ /* 0x0003e80000100a00 */
[----:B------:R1:W-:Y:S04]  /*5900*/  STL.64 [R1+0x390], R146 ;  /* 0x0003909201007387 */ /* 0x0003e80000100a00 */
[----:B------:R-:W-:Y:S01]  /*5910*/  STL.64 [R1+0x388], R36 ;  /* 0x0003882401007387 */ /* 0x000fe20000100a00 */
[----:B-1----:R-:W-:-:S03]  /*5920*/  IMAD.WIDE R142, R139, 0x2, R136 ;  /* 0x000000028b8e7825 */ /* 0x002fc600078e0288 */
[----:B------:R-:W-:Y:S01]  /*5930*/  STL.64 [R1+0x2a0], R144 ;  /* 0x0002a09001007387 */ /* 0x000fe20000100a00 */
[----:B------:R-:W-:-:S03]  /*5940*/  IMAD.WIDE R138, R141, 0x2, R134 ;  /* 0x000000028d8a7825 */ /* 0x000fc600078e0286 */
[----:B------:R-:W-:Y:S01]  /*5950*/  STL.64 [R1+0x298], R142 ;  /* 0x0002988e01007387 */ /* 0x000fe20000100a00 */
[----:B------:R-:W1:Y:S03]  /*5960*/  LDC R146, c[0x0][0x3d8] ;  /* 0x0000f600ff927b82 */ /* 0x000e660000000800 */
[----:B------:R0:W-:Y:S04]  /*5970*/  STL.64 [R1+0x290], R138 ;  /* 0x0002908a01007387 */ /* 0x0001e80000100a00 */
[----:B------:R0:W3:Y:S01]  /*5980*/  @P1 LDG.E.U16 R2, desc[UR10][R138.64] ;  /* 0x0000000a8a021981 */ /* 0x0000e2000c1e1500 */
[----:B------:R-:W1:Y:S03]  /*5990*/  LDC R147, c[0x0][0x3d8] ;  /* 0x0000f600ff937b82 */ /* 0x000e660000000800 */
[----:B------:R0:W3:Y:S04]  /*59a0*/  @P1 LDG.E.U16 R6, desc[UR10][R142.64] ;  /* 0x0000000a8e061981 */ /* 0x0000e8000c1e1500 */
[----:B------:R5:W3:Y:S01]  /*59b0*/  @P1 LDG.E.U16 R13, desc[UR10][R36.64] ;  /* 0x0000000a240d1981 */ /* 0x000ae2000c1e1500 */
[----:B0-----:R-:W-:-:S02]  /*59c0*/  LOP3.LUT R138, R174, 0x3f, RZ, 0xc0, !PT ;  /* 0x0000003fae8a7812 */ /* 0x001fc400078ec0ff */
[----:B------:R-:W-:-:S03]  /*59d0*/  LOP3.LUT R143, R174, 0x40, RZ, 0xc0, !PT ;  /* 0x00000040ae8f7812 */ /* 0x000fc600078ec0ff */
[----:B------:R-:W-:Y:S01]  /*59e0*/  IMAD R138, R138, UR12, RZ ;  /* 0x0000000c8a8a7c24 */ /* 0x000fe2000f8e02ff */
[----:B------:R-:W-:-:S04]  /*59f0*/  @!UP1 UIADD3 UR12, UPT, UPT, -UR14, 0x100000, URZ ;  /* 0x001000000e0c9890 */ /* 0x000fc8000fffe1ff */
[----:B------:R-:W-:Y:S02]  /*5a00*/  @!UP1 USHF.L.U32 UR13, UR12, 0xb, URZ ;  /* 0x0000000b0c0d9899 */ /* 0x000fe400080006ff */
[----:B------:R-:W-:Y:S01]  /*5a10*/  @!UP1 USHF.L.U32 UR12, UR12, 0x1, URZ ;  /* 0x000000010c0c9899 */ /* 0x000fe200080006ff */
[----:B------:R-:W-:Y:S02]  /*5a20*/  IMAD R140, R143, 0x80, R140 ;  /* 0x000000808f8c7824 */ /* 0x000fe400078e028c */
[----:B-----5:R-:W-:Y:S01]  /*5a30*/  IMAD.WIDE R36, R141, 0x2, R136 ;  /* 0x000000028d247825 */ /* 0x020fe200078e0288 */
[----:B------:R-:W-:Y:S01]  /*5a40*/  SHF.R.S32.HI R142, RZ, 0x6, R174 ;  /* 0x00000006ff8e7819 */ /* 0x000fe200000114ae */
[----:B------:R-:W0:Y:S01]  /*5a50*/  LDC R143, c[0x0][0x3d8] ;  /* 0x0000f600ff8f7b82 */ /* 0x000e220000000800 */
[----:B------:R-:W-:-:S06]  /*5a60*/  LOP3.LUT R145, R140, 0x10, RZ, 0x3c, !PT ;  /* 0x000000108c917812 */ /* 0x000fcc00078e3cff */
[----:B------:R5:W0:Y:S01]  /*5a70*/  @!UP2 SYNCS.EXCH.64 URZ, [UR6+0x20008], UR12 ;  /* 0x0200080c06ffa5b2 */ /* 0x000a220008000100 */
[----:B------:R-:W-:Y:S04]  /*5a80*/  STS.U16 [R140+UR6+0x8400], R121 ;  /* 0x008400798c007988 */ /* 0x000fe80008000406 */
[----:B--2---:R-:W-:Y:S04]  /*5a90*/  STS.U16 [R140+UR6+0xc400], R133 ;  /* 0x00c400858c007988 */ /* 0x004fe80008000406 */
[----:B------:R2:W-:Y:S01]  /*5aa0*/  STS.U16 [R140+UR6+0x8000], R131 ;  /* 0x008000838c007988 */ /* 0x0005e20008000406 */
[----:B------:R-:W-:-:S03]  /*5ab0*/  LOP3.LUT R144, R140, 0x20, RZ, 0x3c, !PT ;  /* 0x000000208c907812 */ /* 0x000fc600078e3cff */
[----:B------:R0:W-:Y:S04]  /*5ac0*/  STL.64 [R1+0x288], R36 ;  /* 0x0002882401007387 */ /* 0x0001e80000100a00 */
[----:B------:R0:W3:Y:S01]  /*5ad0*/  @P1 LDG.E.U16 R3, desc[UR10][R36.64] ;  /* 0x0000000a24031981 */ /* 0x0000e2000c1e1500 */
[----:B------:R-:W-:Y:S01]  /*5ae0*/  IMAD.SHL.U32 R0, R138, 0x2, RZ ;  /* 0x000000028a007824 */ /* 0x000fe200078e00ff */
[----:B--2---:R-:W2:Y:S01]  /*5af0*/  LDC R131, c[0x0][0x3d8] ;  /* 0x0000f600ff837b82 */ /* 0x004ea20000000800 */
[----:B------:R-:W-:Y:S01]  /*5b00*/  LOP3.LUT R141, R174, 0x60, RZ, 0xc0, !PT ;  /* 0x00000060ae8d7812 */ /* 0x000fe200078ec0ff */
[----:B------:R-:W-:Y:S01]  /*5b10*/  STS.U16 [R140+UR6+0xc000], R130 ;  /* 0x00c000828c007988 */ /* 0x000fe20008000406 */
[----:B------:R-:W-:Y:S01]  /*5b20*/  SGXT R142, R142, 0x1 ;  /* 0x000000018e8e781a */ /* 0x000fe20000000200 */
[----:B-----5:R-:W0:Y:S02]  /*5b30*/  LDCU UR12, c[0x0][0x3a8] ;  /* 0x00007500ff0c77ac */ /* 0x020e240008000800 */
[----:B------:R-:W-:Y:S04]  /*5b40*/  STS.U16 [R140+UR6+0x8800], R129 ;  /* 0x008800818c007988 */ /* 0x000fe80008000406 */
[----:B------:R-:W-:Y:S04]  /*5b50*/  STS.U16 [R140+UR6+0xc800], R128 ;  /* 0x00c800808c007988 */ /* 0x000fe80008000406 */
[----:B------:R5:W-:Y:S04]  /*5b60*/  STS.U16 [R140+UR6+0x8c00], R127 ;  /* 0x008c007f8c007988 */ /* 0x000be80008000406 */
[----:B------:R-:W-:Y:S04]  /*5b70*/  STS.U16 [R140+UR6+0xcc00], R126 ;  /* 0x00cc007e8c007988 */ /* 0x000fe80008000406 */
[----:B------:R0:W-:Y:S04]  /*5b80*/  STS.U16 [R140+UR6+0x9000], R125 ;  /* 0x0090007d8c007988 */ /* 0x0001e80008000406 */
[----:B------:R0:W-:Y:S04]  /*5b90*/  STS.U16 [R140+UR6+0xd000], R124 ;  /* 0x00d0007c8c007988 */ /* 0x0001e80008000406 */
[----:B------:R0:W-:Y:S04]  /*5ba0*/  STS.U16 [R140+UR6+0x9400], R123 ;  /* 0x0094007b8c007988 */ /* 0x0001e80008000406 */
[----:B------:R-:W-:Y:S04]  /*5bb0*/  STS.U16 [R140+UR6+0xd400], R122 ;  /* 0x00d4007a8c007988 */ /* 0x000fe80008000406 */
[----:B------:R-:W-:Y:S04]  /*5bc0*/  STS.U16 [R140+UR6+0x9800], R105 ;  /* 0x009800698c007988 */ /* 0x000fe80008000406 */
[----:B------:R-:W-:Y:S04]  /*5bd0*/  STS.U16 [R140+UR6+0xd800], R120 ;  /* 0x00d800788c007988 */ /* 0x000fe80008000406 */
[----:B------:R1:W-:Y:S04]  /*5be0*/  STS.U16 [R140+UR6+0x9c00], R119 ;  /* 0x009c00778c007988 */ /* 0x0003e80008000406 */
[----:B------:R-:W-:Y:S01]  /*5bf0*/  STS.U16 [R140+UR6+0xdc00], R118 ;  /* 0x00dc00768c007988 */ /* 0x000fe20008000406 */
[----:B0-----:R-:W-:Y:S01]  /*5c00*/  IMAD R37, R176, UR9, RZ ;  /* 0x00000009b0257c24 */ /* 0x001fe2000f8e02ff */
[----:B------:R-:W0:Y:S01]  /*5c10*/  LDCU UR9, c[0x0][0x3d8] ;  /* 0x00007b00ff0977ac */ /* 0x000e220008000800 */
[----:B-----5:R-:W5:Y:S01]  /*5c20*/  LDC R127, c[0x0][0x3d8] ;  /* 0x0000f600ff7f7b82 */ /* 0x020f620000000800 */
[----:B------:R0:W-:Y:S04]  /*5c30*/  STS.U16 [R145+UR6+0x8080], R117 ;  /* 0x0080807591007988 */ /* 0x0001e80008000406 */
[----:B------:R0:W-:Y:S03]  /*5c40*/  STS.U16 [R145+UR6+0xc080], R116 ;  /* 0x00c0807491007988 */ /* 0x0001e60008000406 */
[----:B------:R-:W2:Y:S01]  /*5c50*/  LDC R125, c[0x0][0x3d8] ;  /* 0x0000f600ff7d7b82 */ /* 0x000ea20000000800 */
[----:B------:R0:W-:Y:S04]  /*5c60*/  STS.U16 [R145+UR6+0x8480], R115 ;  /* 0x0084807391007988 */ /* 0x0001e80008000406 */
[----:B------:R-:W-:Y:S03]  /*5c70*/  STS.U16 [R145+UR6+0xc480], R114 ;  /* 0x00c4807291007988 */ /* 0x000fe60008000406 */
[----:B------:R-:W2:Y:S01]  /*5c80*/  LDC R124, c[0x0][0x3d8] ;  /* 0x0000f600ff7c7b82 */ /* 0x000ea20000000800 */
[----:B------:R-:W-:Y:S04]  /*5c90*/  STS.U16 [R145+UR6+0x8880], R113 ;  /* 0x0088807191007988 */ /* 0x000fe80008000406 */
[----:B------:R-:W-:Y:S03]  /*5ca0*/  STS.U16 [R145+UR6+0xc880], R112 ;  /* 0x00c8807091007988 */ /* 0x000fe60008000406 */
[----:B------:R-:W2:Y:S01]  /*5cb0*/  LDC R123, c[0x0][0x3d8] ;  /* 0x0000f600ff7b7b82 */ /* 0x000ea20000000800 */
[----:B------:R0:W-:Y:S04]  /*5cc0*/  STS.U16 [R145+UR6+0x8c80], R111 ;  /* 0x008c806f91007988 */ /* 0x0001e80008000406 */
[----:B------:R-:W-:Y:S03]  /*5cd0*/  STS.U16 [R145+UR6+0xcc80], R110 ;  /* 0x00cc806e91007988 */ /* 0x000fe60008000406 */
[----:B-1----:R-:W1:Y:S01]  /*5ce0*/  LDC R119, c[0x0][0x3d8] ;  /* 0x0000f600ff777b82 */ /* 0x002e620000000800 */
[----:B------:R-:W-:Y:S04]  /*5cf0*/  STS.U16 [R145+UR6+0x9080], R109 ;  /* 0x0090806d91007988 */ /* 0x000fe80008000406 */
[----:B------:R-:W-:Y:S03]  /*5d00*/  STS.U16 [R145+UR6+0xd080], R108 ;  /* 0x00d0806c91007988 */ /* 0x000fe60008000406 */
[----:B0-----:R-:W0:Y:S01]  /*5d10*/  LDC R117, c[0x0][0x3d8] ;  /* 0x0000f600ff757b82 */ /* 0x001e220000000800 */
[----:B------:R-:W-:Y:S04]  /*5d20*/  STS.U16 [R145+UR6+0x9480], R107 ;  /* 0x0094806b91007988 */ /* 0x000fe80008000406 */
[----:B------:R-:W-:Y:S03]  /*5d30*/  STS.U16 [R145+UR6+0xd480], R106 ;  /* 0x00d4806a91007988 */ /* 0x000fe60008000406 */
[----:B------:R-:W0:Y:S01]  /*5d40*/  LDC R116, c[0x0][0x3d8] ;  /* 0x0000f600ff747b82 */ /* 0x000e220000000800 */
[----:B------:R-:W-:Y:S04]  /*5d50*/  STS.U16 [R145+UR6+0x9880], R89 ;  /* 0x0098805991007988 */ /* 0x000fe80008000406 */
[----:B------:R-:W-:Y:S03]  /*5d60*/  STS.U16 [R145+UR6+0xd880], R104 ;  /* 0x00d8806891007988 */ /* 0x000fe60008000406 */
[----:B------:R-:W0:Y:S01]  /*5d70*/  LDC R115, c[0x0][0x3d8] ;  /* 0x0000f600ff737b82 */ /* 0x000e220000000800 */
[----:B------:R4:W-:Y:S04]  /*5d80*/  STS.U16 [R145+UR6+0x9c80], R103 ;  /* 0x009c806791007988 */ /* 0x0009e80008000406 */
[----:B------:R-:W-:Y:S03]  /*5d90*/  STS.U16 [R145+UR6+0xdc80], R102 ;  /* 0x00dc806691007988 */ /* 0x000fe60008000406 */
[----:B------:R-:W0:Y:S01]  /*5da0*/  LDC R111, c[0x0][0x3d8] ;  /* 0x0000f600ff6f7b82 */ /* 0x000e220000000800 */
[----:B------:R1:W-:Y:S04]  /*5db0*/  STS.U16 [R144+UR6+0x8100], R101 ;  /* 0x0081006590007988 */ /* 0x0003e80008000406 */
[----:B------:R1:W-:Y:S01]  /*5dc0*/  STS.U16 [R144+UR6+0xc100], R100 ;  /* 0x00c1006490007988 */ /* 0x0003e20008000406 */
[----:B----4-:R-:W-:-:S02]  /*5dd0*/  LOP3.LUT R103, R140, 0x30, RZ, 0x3c, !PT ;  /* 0x000000308c677812 */ /* 0x010fc400078e3cff */
[----:B------:R-:W4:Y:S01]  /*5de0*/  LDC R109, c[0x0][0x3d8] ;  /* 0x0000f600ff6d7b82 */ /* 0x000f220000000800 */
        /* <DEDUP_REMOVED lines=11> */
[----:B------:R-:W1:Y:S01]  /*5ea0*/  LDC R100, c[0x0][0x3d8] ;  /* 0x0000f600ff647b82 */ /* 0x000e620000000800 */
[----:B------:R-:W-:Y:S04]  /*5eb0*/  STS.U16 [R144+UR6+0x9500], R91 ;  /* 0x0095005b90007988 */ /* 0x000fe80008000406 */
[----:B------:R-:W-:Y:S03]  /*5ec0*/  STS.U16 [R144+UR6+0xd500], R90 ;  /* 0x00d5005a90007988 */ /* 0x000fe60008000406 */
[----:B0-----:R-:W0:Y:S01]  /*5ed0*/  LDC R99, c[0x0][0x3d8] ;  /* 0x0000f600ff637b82 */ /* 0x001e220000000800 */
[----:B------:R4:W-:Y:S04]  /*5ee0*/  STS.U16 [R144+UR6+0x9900], R74 ;  /* 0x0099004a90007988 */ /* 0x0009e80008000406 */
[----:B------:R4:W-:Y:S03]  /*5ef0*/  STS.U16 [R144+UR6+0xd900], R75 ;  /* 0x00d9004b90007988 */ /* 0x0009e60008000406 */
[----:B------:R-:W0:Y:S01]  /*5f00*/  LDC R95, c[0x0][0x3d8] ;  /* 0x0000f600ff5f7b82 */ /* 0x000e220000000800 */
[----:B------:R-:W-:Y:S04]  /*5f10*/  STS.U16 [R144+UR6+0x9d00], R76 ;  /* 0x009d004c90007988 */ /* 0x000fe80008000406 */
[----:B------:R-:W-:Y:S03]  /*5f20*/  STS.U16 [R144+UR6+0xdd00], R77 ;  /* 0x00dd004d90007988 */ /* 0x000fe60008000406 */
[----:B----4-:R-:W4:Y:S01]  /*5f30*/  LDC R74, c[0x0][0x3d8] ;  /* 0x0000f600ff4a7b82 */ /* 0x010f220000000800 */
[----:B------:R-:W-:Y:S04]  /*5f40*/  STS.U16 [R103+UR6+0x8180], R72 ;  /* 0x0081804867007988 */ /* 0x000fe80008000406 */
[----:B------:R2:W-:Y:S01]  /*5f50*/  STS.U16 [R103+UR6+0xc180], R73 ;  /* 0x00c1804967007988 */ /* 0x0005e20008000406 */
[----:B------:R-:W-:-:S02]  /*5f60*/  LOP3.LUT R75, R140, 0x40, RZ, 0x3c, !PT ;  /* 0x000000408c4b7812 */ /* 0x000fc400078e3cff */
[----:B------:R-:W0:Y:S01]  /*5f70*/  LDC R93, c[0x0][0x3d8] ;  /* 0x0000f600ff5d7b82 */ /* 0x000e220000000800 */
[----:B------:R-:W-:Y:S04]  /*5f80*/  STS.U16 [R103+UR6+0x8580], R78 ;  /* 0x0085804e67007988 */ /* 0x000fe80008000406 */
[----:B------:R-:W-:Y:S03]  /*5f90*/  STS.U16 [R103+UR6+0xc580], R79 ;  /* 0x00c5804f67007988 */ /* 0x000fe60008000406 */
[----:B--2---:R-:W2:Y:S01]  /*5fa0*/  LDC R73, c[0x0][0x3d8] ;  /* 0x0000f600ff497b82 */ /* 0x004ea20000000800 */
[----:B------:R-:W-:Y:S04]  /*5fb0*/  STS.U16 [R103+UR6+0x8980], R80 ;  /* 0x0089805067007988 */ /* 0x000fe80008000406 */
[----:B------:R-:W-:Y:S03]  /*5fc0*/  STS.U16 [R103+UR6+0xc980], R81 ;  /* 0x00c9805167007988 */ /* 0x000fe60008000406 */
[----:B------:R-:W0:Y:S01]  /*5fd0*/  LDC R72, c[0x0][0x3d8] ;  /* 0x0000f600ff487b82 */ /* 0x000e220000000800 */
[----:B------:R-:W-:Y:S04]  /*5fe0*/  STS.U16 [R103+UR6+0x8d80], R82 ;  /* 0x008d805267007988 */ /* 0x000fe80008000406 */
[----:B------:R-:W-:Y:S03]  /*5ff0*/  STS.U16 [R103+UR6+0xcd80], R83 ;  /* 0x00cd805367007988 */ /* 0x000fe60008000406 */
[----:B------:R-:W0:Y:S01]  /*6000*/  LDC R92, c[0x0][0x3d8] ;  /* 0x0000f600ff5c7b82 */ /* 0x000e220000000800 */
[----:B------:R-:W-:Y:S04]  /*6010*/  STS.U16 [R103+UR6+0x9180], R84 ;  /* 0x0091805467007988 */ /* 0x000fe80008000406 */
[----:B------:R1:W-:Y:S03]  /*6020*/  STS.U16 [R103+UR6+0xd180], R85 ;  /* 0x00d1805567007988 */ /* 0x0003e60008000406 */
[----:B------:R-:W0:Y:S01]  /*6030*/  LDC R91, c[0x0][0x3d8] ;  /* 0x0000f600ff5b7b82 */ /* 0x000e220000000800 */
[----:B------:R-:W-:Y:S04]  /*6040*/  STS.U16 [R103+UR6+0x9580], R86 ;  /* 0x0095805667007988 */ /* 0x000fe80008000406 */
[----:B------:R4:W-:Y:S03]  /*6050*/  STS.U16 [R103+UR6+0xd580], R87 ;  /* 0x00d5805767007988 */ /* 0x0009e60008000406 */
[----:B-1----:R-:W1:Y:S01]  /*6060*/  LDC R85, c[0x0][0x3d8] ;  /* 0x0000f600ff557b82 */ /* 0x002e620000000800 */
[----:B------:R-:W-:Y:S04]  /*6070*/  STS.U16 [R103+UR6+0x9980], R88 ;  /* 0x0099805867007988 */ /* 0x000fe80008000406 */
[----:B------:R2:W-:Y:S03]  /*6080*/  STS.U16 [R103+UR6+0xd980], R68 ;  /* 0x00d9804467007988 */ /* 0x0005e60008000406 */
[----:B----4-:R-:W4:Y:S01]  /*6090*/  LDC R87, c[0x0][0x3d8] ;  /* 0x0000f600ff577b82 */ /* 0x010f220000000800 */
[----:B------:R5:W-:Y:S04]  /*60a0*/  STS.U16 [R103+UR6+0x9d80], R69 ;  /* 0x009d804567007988 */ /* 0x000be80008000406 */
[----:B------:R5:W-:Y:S03]  /*60b0*/  STS.U16 [R103+UR6+0xdd80], R70 ;  /* 0x00dd804667007988 */ /* 0x000be60008000406 */
[----:B--2---:R-:W2:Y:S01]  /*60c0*/  LDC R68, c[0x0][0x3d8] ;  /* 0x0000f600ff447b82 */ /* 0x004ea20000000800 */
[----:B------:R5:W-:Y:S04]  /*60d0*/  STS.U16 [R75+UR6+0x8200], R67 ;  /* 0x008200434b007988 */ /* 0x000be80008000406 */
[----:B------:R5:W-:Y:S02]  /*60e0*/  STS.U16 [R75+UR6+0xc200], R12 ;  /* 0x00c2000c4b007988 */ /* 0x000be40008000406 */
[----:B-----5:R-:W-:Y:S01]  /*60f0*/  LOP3.LUT R69, R140, 0x50, RZ, 0x3c, !PT ;  /* 0x000000508c457812 */ /* 0x020fe200078e3cff */
[----:B------:R-:W5:Y:S01]  /*6100*/  LDC R103, c[0x0][0x3d8] ;  /* 0x0000f600ff677b82 */ /* 0x000f620000000800 */
[----:B------:R-:W-:Y:S07]  /*6110*/  STS.U16 [R75+UR6+0x8600], R71 ;  /* 0x008600474b007988 */ /* 0x000fee0008000406 */
[----:B------:R-:W1:Y:S01]  /*6120*/  LDC R67, c[0x0][0x3d8] ;  /* 0x0000f600ff437b82 */ /* 0x000e620000000800 */
[----:B------:R-:W-:Y:S01]  /*6130*/  IMAD R12, R66, UR9, RZ ;  /* 0x00000009420c7c24 */ /* 0x000fe2000f8e02ff */
[----:B------:R0:W-:Y:S06]  /*6140*/  STS.U16 [R75+UR6+0xc600], R46 ;  /* 0x00c6002e4b007988 */ /* 0x0001ec0008000406 */
[----:B------:R-:W1:Y:S01]  /*6150*/  LDC R66, c[0x0][0x3d8] ;  /* 0x0000f600ff427b82 */ /* 0x000e620000000800 */
[----:B------:R-:W-:Y:S01]  /*6160*/  STS.U16 [R75+UR6+0x8a00], R65 ;  /* 0x008a00414b007988 */ /* 0x000fe20008000406 */
[----:B0-----:R-:W-:-:S03]  /*6170*/  IMAD R46, R74, 0x2, R12 ;  /* 0x000000024a2e7824 */ /* 0x001fc600078e020c */
[----:B------:R0:W-:Y:S03]  /*6180*/  STS.U16 [R75+UR6+0xca00], R45 ;  /* 0x00ca002d4b007988 */ /* 0x0001e60008000406 */
[----:B------:R-:W1:Y:S01]  /*6190*/  LDC R84, c[0x0][0x3d8] ;  /* 0x0000f600ff547b82 */ /* 0x000e620000000800 */
[----:B------:R2:W-:Y:S01]  /*61a0*/  STS.U16 [R75+UR6+0x8e00], R64 ;  /* 0x008e00404b007988 */ /* 0x0005e20008000406 */
[----:B0-----:R-:W-:-:S06]  /*61b0*/  LEA R45, R73, R46, 0x1 ;  /* 0x0000002e492d7211 */ /* 0x001fcc00078e08ff */
[----:B------:R-:W0:Y:S01]  /*61c0*/  LDC R65, c[0x0][0x3d8] ;  /* 0x0000f600ff417b82 */ /* 0x000e220000000800 */
[----:B------:R3:W-:Y:S04]  /*61d0*/  STS.U16 [R75+UR6+0xce00], R11 ;  /* 0x00ce000b4b007988 */ /* 0x0007e80008000406 */
[----:B------:R4:W-:Y:S03]  /*61e0*/  STS.U16 [R75+UR6+0x9200], R63 ;  /* 0x0092003f4b007988 */ /* 0x0009e60008000406 */
[----:B--2---:R-:W2:Y:S01]  /*61f0*/  LDC R64, c[0x0][0x3d8] ;  /* 0x0000f600ff407b82 */ /* 0x004ea20000000800 */
[----:B---3--:R-:W-:Y:S01]  /*6200*/  IMAD R11, R72, 0x2, R45 ;  /* 0x00000002480b7824 */ /* 0x008fe200078e022d */
[----:B------:R3:W-:Y:S06]  /*6210*/  STS.U16 [R75+UR6+0xd200], R44 ;  /* 0x00d2002c4b007988 */ /* 0x0007ec0008000406 */
[----:B----4-:R-:W4:Y:S01]  /*6220*/  LDC R63, c[0x0][0x3d8] ;  /* 0x0000f600ff3f7b82 */ /* 0x010f220000000800 */
[----:B------:R1:W-:Y:S01]  /*6230*/  STS.U16 [R75+UR6+0x9600], R62 ;  /* 0x0096003e4b007988 */ /* 0x0003e20008000406 */
[----:B---3--:R-:W-:-:S03]  /*6240*/  IMAD R44, R68, 0x2, R11 ;  /* 0x00000002442c7824 */ /* 0x008fc600078e020b */
[----:B------:R3:W-:Y:S03]  /*6250*/  STS.U16 [R75+UR6+0xd600], R43 ;  /* 0x00d6002b4b007988 */ /* 0x0007e60008000406 */
[----:B------:R-:W2:Y:S01]  /*6260*/  LDC R83, c[0x0][0x3d8] ;  /* 0x0000f600ff537b82 */ /* 0x000ea20000000800 */
[----:B------:R5:W-:Y:S07]  /*6270*/  STS.U16 [R75+UR6+0x9a00], R61 ;  /* 0x009a003d4b007988 */ /* 0x000bee0008000406 */
[----:B-1----:R-:W1:Y:S01]  /*6280*/  LDC R62, c[0x0][0x3d8] ;  /* 0x0000f600ff3e7b82 */ /* 0x002e620000000800 */
[----:B---3--:R-:W-:Y:S01]  /*6290*/  IMAD R43, R67, 0x2, R44 ;  /* 0x00000002432b7824 */ /* 0x008fe200078e022c */
[----:B------:R3:W-:Y:S06]  /*62a0*/  STS.U16 [R75+UR6+0xda00], R41 ;  /* 0x00da00294b007988 */ /* 0x0007ec0008000406 */
[----:B-----5:R-:W5:Y:S01]  /*62b0*/  LDC R61, c[0x0][0x3d8] ;  /* 0x0000f600ff3d7b82 */ /* 0x020f620000000800 */
[----:B---3--:R-:W-:Y:S01]  /*62c0*/  LEA R41, R66, R43, 0x1 ;  /* 0x0000002b42297211 */ /* 0x008fe200078e08ff */
[----:B------:R0:W-:Y:S06]  /*62d0*/  STS.U16 [R75+UR6+0x9e00], R39 ;  /* 0x009e00274b007988 */ /* 0x0001ec0008000406 */
[----:B------:R-:W3:Y:S01]  /*62e0*/  LDC R67, c[0x0][0x3d8] ;  /* 0x0000f600ff437b82 */ /* 0x000ee20000000800 */
[----:B------:R-:W-:Y:S01]  /*62f0*/  STS.U16 [R75+UR6+0xde00], R60 ;  /* 0x00de003c4b007988 */ /* 0x000fe20008000406 */
[----:B0-----:R-:W-:-:S06]  /*6300*/  IMAD R39, R65, 0x2, R41 ;  /* 0x0000000241277824 */ /* 0x001fcc00078e0229 */
[----:B------:R-:W0:Y:S01]  /*6310*/  LDC R66, c[0x0][0x3d8] ;  /* 0x0000f600ff427b82 */ /* 0x000e220000000800 */
[----:B------:R2:W-:Y:S04]  /*6320*/  STS.U16 [R69+UR6+0x8280], R42 ;  /* 0x0082802a45007988 */ /* 0x0005e80008000406 */
[----:B------:R-:W-:Y:S03]  /*6330*/  STS.U16 [R69+UR6+0xc280], R59 ;  /* 0x00c2803b45007988 */ /* 0x000fe60008000406 */
[----:B------:R-:W0:Y:S01]  /*6340*/  LDC R65, c[0x0][0x3d8] ;  /* 0x0000f600ff417b82 */ /* 0x000e220000000800 */
[----:B--2---:R-:W-:Y:S01]  /*6350*/  IMAD R42, R64, 0x2, R39 ;  /* 0x00000002402a7824 */ /* 0x004fe200078e0227 */
[----:B------:R4:W-:Y:S04]  /*6360*/  STS.U16 [R69+UR6+0x8680], R40 ;  /* 0x0086802845007988 */ /* 0x0009e80008000406 */
[----:B------:R-:W-:Y:S02]  /*6370*/  STS.U16 [R69+UR6+0xc680], R58 ;  /* 0x00c6803a45007988 */ /* 0x000fe40008000406 */
[----:B------:R-:W2:Y:S01]  /*6380*/  LDC R64, c[0x0][0x3d8] ;  /* 0x0000f600ff407b82 */ /* 0x000ea20000000800 */
[----:B----4-:R-:W-:Y:S01]  /*6390*/  IMAD R40, R63, 0x2, R42 ;  /* 0x000000023f287824 */ /* 0x010fe200078e022a */
[----:B------:R1:W-:Y:S06]  /*63a0*/  STS.U16 [R69+UR6+0x8a80], R5 ;  /* 0x008a800545007988 */ /* 0x0003ec0008000406 */
[----:B------:R-:W4:Y:S01]  /*63b0*/  LDC R60, c[0x0][0x3d8] ;  /* 0x0000f600ff3c7b82 */ /* 0x000f220000000800 */
[----:B------:R-:W-:Y:S01]  /*63c0*/  STS.U16 [R69+UR6+0xca80], R57 ;  /* 0x00ca803945007988 */ /* 0x000fe20008000406 */
[----:B-1----:R-:W-:-:S03]  /*63d0*/  LEA R5, R62, R40, 0x1 ;  /* 0x000000283e057211 */ /* 0x002fc600078e08ff */
[----:B------:R5:W-:Y:S03]  /*63e0*/  STS.U16 [R69+UR6+0x8e80], R34 ;  /* 0x008e802245007988 */ /* 0x000be60008000406 */
[----:B------:R-:W1:Y:S01]  /*63f0*/  LDC R59, c[0x0][0x3d8] ;  /* 0x0000f600ff3b7b82 */ /* 0x000e620000000800 */
[----:B------:R3:W-:Y:S07]  /*6400*/  STS.U16 [R69+UR6+0xce80], R56 ;  /* 0x00ce803845007988 */ /* 0x0007ee0008000406 */
[----:B------:R-:W1:Y:S01]  /*6410*/  LDC R58, c[0x0][0x3d8] ;  /* 0x0000f600ff3a7b82 */ /* 0x000e620000000800 */
[----:B-----5:R-:W-:Y:S01]  /*6420*/  IMAD R34, R61, 0x2, R5 ;  /* 0x000000023d227824 */ /* 0x020fe200078e0205 */
[----:B------:R5:W-:Y:S04]  /*6430*/  STS.U16 [R69+UR6+0x9280], R38 ;  /* 0x0092802645007988 */ /* 0x000be80008000406 */
[----:B------:R0:W-:Y:S02]  /*6440*/  STS.U16 [R69+UR6+0xd280], R55 ;  /* 0x00d2803745007988 */ /* 0x0001e40008000406 */
[----:B---3--:R-:W3:Y:S01]  /*6450*/  LDC R56, c[0x0][0x3d8] ;  /* 0x0000f600ff387b82 */ /* 0x008ee20000000800 */
[----:B-----5:R-:W-:Y:S01]  /*6460*/  IMAD R38, R67, 0x2, R34 ;  /* 0x0000000243267824 */ /* 0x020fe200078e0222 */
[----:B------:R5:W-:Y:S06]  /*6470*/  STS.U16 [R69+UR6+0x9680], R35 ;  /* 0x0096802345007988 */ /* 0x000bec0008000406 */
[----:B0-----:R-:W0:Y:S01]  /*6480*/  LDC R55, c[0x0][0x3d8] ;  /* 0x0000f600ff377b82 */ /* 0x001e220000000800 */
[----:B------:R2:W-:Y:S01]  /*6490*/  STS.U16 [R69+UR6+0xd680], R54 ;  /* 0x00d6803645007988 */ /* 0x0005e20008000406 */
[----:B-----5:R-:W-:-:S03]  /*64a0*/  IMAD R35, R66, 0x2, R38 ;  /* 0x0000000242237824 */ /* 0x020fc600078e0226 */
[----:B------:R5:W-:Y:S03]  /*64b0*/  STS.U16 [R69+UR6+0x9a80], R32 ;  /* 0x009a802045007988 */ /* 0x000be60008000406 */
[----:B------:R-:W0:Y:S01]  /*64c0*/  LDC R57, c[0x0][0x3d8] ;  /* 0x0000f600ff397b82 */ /* 0x000e220000000800 */
[----:B------:R4:W-:Y:S07]  /*64d0*/  STS.U16 [R69+UR6+0xda80], R53 ;  /* 0x00da803545007988 */ /* 0x0009ee0008000406 */
[----:B--2---:R-:W2:Y:S01]  /*64e0*/  LDC R54, c[0x0][0x3d8] ;  /* 0x0000f600ff367b82 */ /* 0x004ea20000000800 */
[----:B-----5:R-:W-:Y:S01]  /*64f0*/  LEA R32, R65, R35, 0x1 ;  /* 0x0000002341207211 */ /* 0x020fe200078e08ff */
[----:B------:R5:W-:Y:S01]  /*6500*/  STS.U16 [R69+UR6+0x9e80], R9 ;  /* 0x009e800945007988 */ /* 0x000be20008000406 */
[----:B----4-:R-:W-:-:S03]  /*6510*/  LOP3.LUT R53, R140, 0x60, RZ, 0x3c, !PT ;  /* 0x000000608c357812 */ /* 0x010fc600078e3cff */
[----:B------:R4:W-:Y:S02]  /*6520*/  STS.U16 [R69+UR6+0xde80], R52 ;  /* 0x00de803445007988 */ /* 0x0009e40008000406 */
[----:B------:R-:W2:Y:S01]  /*6530*/  LDC R79, c[0x0][0x3d8] ;  /* 0x0000f600ff4f7b82 */ /* 0x000ea20000000800 */
[----:B-----5:R-:W-:Y:S01]  /*6540*/  IMAD R9, R64, 0x2, R32 ;  /* 0x0000000240097824 */ /* 0x020fe200078e0220 */
[----:B------:R5:W-:Y:S06]  /*6550*/  STS.U16 [R53+UR6+0x8300], R33 ;  /* 0x0083002135007988 */ /* 0x000bec0008000406 */
[----:B----4-:R-:W4:Y:S01]  /*6560*/  LDC R52, c[0x0][0x3d8] ;  /* 0x0000f600ff347b82 */ /* 0x010f220000000800 */
[----:B------:R1:W-:Y:S01]  /*6570*/  STS.U16 [R53+UR6+0xc300], R31 ;  /* 0x00c3001f35007988 */ /* 0x0003e20008000406 */
[----:B-----5:R-:W-:-:S03]  /*6580*/  IMAD R33, R60, 0x2, R9 ;  /* 0x000000023c217824 */ /* 0x020fc600078e0209 */
[----:B------:R3:W-:Y:S03]  /*6590*/  STS.U16 [R53+UR6+0xc700], R29 ;  /* 0x00c7001d35007988 */ /* 0x0007e60008000406 */
[----:B------:R-:W5:Y:S01]  /*65a0*/  LDC R60, c[0x0][0x3d8] ;  /* 0x0000f600ff3c7b82 */ /* 0x000f620000000800 */
[----:B-1----:R-:W-:Y:S01]  /*65b0*/  IMAD R31, R59, 0x2, R33 ;  /* 0x000000023b1f7824 */ /* 0x002fe200078e0221 */
[----:B------:R0:W-:Y:S06]  /*65c0*/  STS.U16 [R53+UR6+0xcb00], R10 ;  /* 0x00cb000a35007988 */ /* 0x0001ec0008000406 */
[----:B------:R-:W1:Y:S01]  /*65d0*/  LDC R59, c[0x0][0x3d8] ;  /* 0x0000f600ff3b7b82 */ /* 0x000e620000000800 */
[----:B---3--:R-:W-:Y:S01]  /*65e0*/  LEA R29, R56, R31, 0x1 ;  /* 0x0000001f381d7211 */ /* 0x008fe200078e08ff */
[----:B------:R2:W-:Y:S04]  /*65f0*/  STS.U16 [R53+UR6+0xcf00], R30 ;  /* 0x00cf001e35007988 */ /* 0x0005e80008000406 */
[----:B0-----:R-:W-:-:S02]  /*6600*/  IMAD R10, R55, 0x2, R29 ;  /* 0x00000002370a7824 */ /* 0x001fc400078e021d */
[----:B------:R-:W0:Y:S01]  /*6610*/  LDC R56, c[0x0][0x3d8] ;  /* 0x0000f600ff387b82 */ /* 0x000e220000000800 */
[----:B------:R3:W-:Y:S01]  /*6620*/  STS.U16 [R53+UR6+0xd300], R28 ;  /* 0x00d3001c35007988 */ /* 0x0007e20008000406 */
[----:B--2---:R-:W-:-:S06]  /*6630*/  IMAD R30, R54, 0x2, R10 ;  /* 0x00000002361e7824 */ /* 0x004fcc00078e020a */
[----:B------:R-:W2:Y:S01]  /*6640*/  LDC R55, c[0x0][0x3d8] ;  /* 0x0000f600ff377b82 */ /* 0x000ea20000000800 */
[----:B---3--:R-:W-:Y:S01]  /*6650*/  IMAD R28, R58, 0x2, R30 ;  /* 0x000000023a1c7824 */ /* 0x008fe200078e021e */
[----:B------:R3:W-:Y:S04]  /*6660*/  STS.U16 [R53+UR6+0xd700], R26 ;  /* 0x00d7001a35007988 */ /* 0x0007e80008000406 */
[----:B------:R4:W-:Y:S02]  /*6670*/  STS.U16 [R53+UR6+0x8700], R51 ;  /* 0x0087003335007988 */ /* 0x0009e40008000406 */
[----:B------:R-:W0:Y:S01]  /*6680*/  LDC R77, c[0x0][0x3d8] ;  /* 0x0000f600ff4d7b82 */ /* 0x000e220000000800 */
[----:B---3--:R-:W-:Y:S01]  /*6690*/  LEA R26, R57, R28, 0x1 ;  /* 0x0000001c391a7211 */ /* 0x008fe200078e08ff */
[----:B------:R5:W-:Y:S06]  /*66a0*/  STS.U16 [R53+UR6+0xdb00], R24 ;  /* 0x00db001835007988 */ /* 0x000bec0008000406 */
[----:B------:R-:W3:Y:S01]  /*66b0*/  LDC R76, c[0x0][0x3d8] ;  /* 0x0000f600ff4c7b82 */ /* 0x000ee20000000800 */
[----:B------:R1:W-:Y:S07]  /*66c0*/  STS.U16 [R53+UR6+0x8b00], R50 ;  /* 0x008b003235007988 */ /* 0x0003ee0008000406 */
[----:B----4-:R-:W4:Y:S01]  /*66d0*/  LDC R51, c[0x0][0x3d8] ;  /* 0x0000f600ff337b82 */ /* 0x010f220000000800 */
[----:B-----5:R-:W-:Y:S01]  /*66e0*/  IMAD R24, R60, 0x2, R26 ;  /* 0x000000023c187824 */ /* 0x020fe200078e021a */
[----:B------:R5:W-:Y:S06]  /*66f0*/  STS.U16 [R53+UR6+0x9b00], R27 ;  /* 0x009b001b35007988 */ /* 0x000bec0008000406 */
[----:B-1----:R-:W1:Y:S01]  /*6700*/  LDC R50, c[0x0][0x3d8] ;  /* 0x0000f600ff327b82 */ /* 0x002e620000000800 */
[----:B------:R-:W-:Y:S01]  /*6710*/  STS.U16 [R53+UR6+0x8f00], R49 ;  /* 0x008f003135007988 */ /* 0x000fe20008000406 */
[----:B-----5:R-:W-:-:S03]  /*6720*/  IMAD R27, R59, 0x2, R24 ;  /* 0x000000023b1b7824 */ /* 0x020fc600078e0218 */
[----:B------:R5:W-:Y:S03]  /*6730*/  STS.U16 [R53+UR6+0x9700], R47 ;  /* 0x0097002f35007988 */ /* 0x000be60008000406 */
[----:B------:R-:W1:Y:S01]  /*6740*/  LDC R75, c[0x0][0x3d8] ;  /* 0x0000f600ff4b7b82 */ /* 0x000e620000000800 */
[----:B------:R0:W-:Y:S01]  /*6750*/  STS.U16 [R53+UR6+0xdf00], R25 ;  /* 0x00df001935007988 */ /* 0x0001e20008000406 */
[----:B-----5:R-:W-:-:S06]  /*6760*/  LOP3.LUT R47, R140, 0x70, RZ, 0x3c, !PT ;  /* 0x000000708c2f7812 */ /* 0x020fcc00078e3cff */
[----:B------:R-:W5:Y:S01]  /*6770*/  LDC R49, c[0x0][0x3d8] ;  /* 0x0000f600ff317b82 */ /* 0x000f620000000800 */
[----:B0-----:R-:W-:Y:S01]  /*6780*/  IMAD R25, R56, 0x2, R27 ;  /* 0x0000000238197824 */ /* 0x001fe200078e021b */
[----:B------:R0:W-:Y:S04]  /*6790*/  STS.U16 [R53+UR6+0x9300], R48 ;  /* 0x0093003035007988 */ /* 0x0001e80008000406 */
[----:B------:R-:W-:Y:S02]  /*67a0*/  STS.U16 [R53+UR6+0x9f00], R23 ;  /* 0x009f001735007988 */ /* 0x000fe40008000406 */
[----:B------:R-:W3:Y:S02]  /*67b0*/  LDC R73, c[0x0][0x3d8] ;  /* 0x0000f600ff497b82 */ /* 0x000ee40000000800 */
[----:B------:R2:W-:Y:S04]  /*67c0*/  STS.U16 [R47+UR6+0x8780], R8 ;  /* 0x008780082f007988 */ /* 0x0005e80008000406 */
[----:B------:R4:W-:Y:S02]  /*67d0*/  STS.U16 [R47+UR6+0xc380], R22 ;  /* 0x00c380162f007988 */ /* 0x0009e40008000406 */
[----:B0-----:R-:W0:Y:S01]  /*67e0*/  LDC R48, c[0x0][0x3d8] ;  /* 0x0000f600ff307b82 */ /* 0x001e220000000800 */
[----:B--2---:R-:W-:Y:S01]  /*67f0*/  LEA R8, R55, R25, 0x1 ;  /* 0x0000001937087211 */ /* 0x004fe200078e08ff */
[----:B------:R1:W-:Y:S06]  /*6800*/  STS.U16 [R47+UR6+0xc780], R20 ;  /* 0x00c780142f007988 */ /* 0x0003ec0008000406 */
[----:B------:R-:W2:Y:S01]  /*6810*/  LDC R71, c[0x0][0x3d8] ;  /* 0x0000f600ff477b82 */ /* 0x000ea20000000800 */
[----:B----4-:R-:W-:-:S04]  /*6820*/  IMAD R22, R52, 0x2, R8 ;  /* 0x0000000234167824 */ /* 0x010fc800078e0208 */
[----:B------:R-:W-:Y:S01]  /*6830*/  IMAD R23, R51, 0x2, R22 ;  /* 0x0000000233177824 */ /* 0x000fe200078e0216 */
[----:B------:R5:W-:Y:S02]  /*6840*/  STS.U16 [R47+UR6+0x8380], R21 ;  /* 0x008380152f007988 */ /* 0x000be40008000406 */
[----:B------:R-:W4:Y:S01]  /*6850*/  LDC R72, c[0x0][0x3d8] ;  /* 0x0000f600ff487b82 */ /* 0x000f220000000800 */
[----:B-1----:R-:W-:Y:S01]  /*6860*/  IMAD R20, R50, 0x2, R23 ;  /* 0x0000000232147824 */ /* 0x002fe200078e0217 */
[----:B------:R1:W-:Y:S04]  /*6870*/  STS.U16 [R47+UR6+0x9780], R7 ;  /* 0x009780072f007988 */ /* 0x0003e80008000406 */
[----:B------:R0:W-:Y:S02]  /*6880*/  STS.U16 [R47+UR6+0xcb80], R19 ;  /* 0x00cb80132f007988 */ /* 0x0001e40008000406 */
[----:B------:R-:W2:Y:S01]  /*6890*/  LDC R70, c[0x0][0x3d8] ;  /* 0x0000f600ff467b82 */ /* 0x000ea20000000800 */
[----:B-----5:R-:W-:-:S05]  /*68a0*/  LEA R21, R49, R20, 0x1 ;  /* 0x0000001431157211 */ /* 0x020fca00078e08ff */
[----:B------:R-:W-:Y:S02]  /*68b0*/  IMAD R131, R131, 0x2, R21 ;  /* 0x0000000283837824 */ /* 0x000fe400078e0215 */
[----:B-1----:R-:W1:Y:S02]  /*68c0*/  LDC R7, c[0x0][0x3d8] ;  /* 0x0000f600ff077b82 */ /* 0x002e640000000800 */
[----:B0-----:R-:W-:-:S04]  /*68d0*/  IMAD R19, R48, 0x2, R131 ;  /* 0x0000000230137824 */ /* 0x001fc800078e0283 */
[----:B------:R-:W-:Y:S01]  /*68e0*/  IMAD R127, R127, 0x2, R19 ;  /* 0x000000027f7f7824 */ /* 0x000fe200078e0213 */
[----:B------:R0:W-:Y:S01]  /*68f0*/  STS.U16 [R47+UR6+0xcf80], R17 ;  /* 0x00cf80112f007988 */ /* 0x0001e20008000406 */
[----:B------:R-:W5:Y:S03]  /*6900*/  LDC R66, c[0x0][0x3d8] ;  /* 0x0000f600ff427b82 */ /* 0x000f660000000800 */
[----:B------:R-:W-:Y:S01]  /*6910*/  LEA R125, R125, R127, 0x1 ;  /* 0x0000007f7d7d7211 */ /* 0x000fe200078e08ff */
[----:B------:R1:W-:Y:S04]  /*6920*/  STS.U16 [R47+UR6+0x9b80], R4 ;  /* 0x009b80042f007988 */ /* 0x0003e80008000406 */
[----:B------:R1:W-:Y:S01]  /*6930*/  STS.U16 [R47+UR6+0x8b80], R18 ;  /* 0x008b80122f007988 */ /* 0x0003e20008000406 */
[----:B0-----:R-:W0:Y:S01]  /*6940*/  LDC R17, c[0x0][0x3d8] ;  /* 0x0000f600ff117b82 */ /* 0x001e220000000800 */
[----:B------:R-:W-:-:S04]  /*6950*/  IMAD R124, R124, 0x2, R125 ;  /* 0x000000027c7c7824 */ /* 0x000fc800078e027d */
[----:B-1----:R-:W-:Y:S01]  /*6960*/  IMAD R4, R7, 0x2, R124 ;  /* 0x0000000207047824 */ /* 0x002fe200078e027c */
[----:B------:R1:W-:Y:S02]  /*6970*/  STS.U16 [R47+UR6+0x8f80], R16 ;  /* 0x008f80102f007988 */ /* 0x0003e40008000406 */
[----:B------:R-:W2:Y:S01]  /*6980*/  LDC R18, c[0x0][0x3d8] ;  /* 0x0000f600ff127b82 */ /* 0x000ea20000000800 */
[----:B------:R-:W-:-:S05]  /*6990*/  IMAD R123, R123, 0x2, R4 ;  /* 0x000000027b7b7824 */ /* 0x000fca00078e0204 */
[----:B------:R-:W-:Y:S02]  /*69a0*/  LEA R119, R119, R123, 0x1 ;  /* 0x0000007b77777211 */ /* 0x000fe400078e08ff */
[----:B------:R-:W3:Y:S03]  /*69b0*/  LDC R7, c[0x0][0x3d8] ;  /* 0x0000f600ff077b82 */ /* 0x000ee60000000800 */
[----:B------:R-:W-:-:S04]  /*69c0*/  IMAD R117, R117, 0x2, R119 ;  /* 0x0000000275757824 */ /* 0x000fc800078e0277 */
[----:B0-----:R-:W-:Y:S01]  /*69d0*/  IMAD R17, R17, 0x2, R117 ;  /* 0x0000000211117824 */ /* 0x001fe200078e0275 */
[----:B-1----:R-:W0:Y:S03]  /*69e0*/  LDC R16, c[0x0][0x3d8] ;  /* 0x0000f600ff107b82 */ /* 0x002e260000000800 */
[----:B------:R-:W-:-:S05]  /*69f0*/  IMAD R116, R116, 0x2, R17 ;  /* 0x0000000274747824 */ /* 0x000fca00078e0211 */
[----:B------:R-:W-:Y:S01]  /*6a00*/  LEA R115, R115, R116, 0x1 ;  /* 0x0000007473737211 */ /* 0x000fe200078e08ff */
[----:B------:R1:W-:Y:S01]  /*6a10*/  STS.U16 [R47+UR6+0x9380], R14 ;  /* 0x0093800e2f007988 */ /* 0x0003e20008000406 */
[----:B------:R-:W-:Y:S01]  /*6a20*/  SHF.L.U32 R148, R37, 0x1, RZ ;  /* 0x0000000125947819 */ /* 0x000fe200000006ff */
[----:B------:R-:W3:Y:S02]  /*6a30*/  LDC R64, c[0x0][0x3d8] ;  /* 0x0000f600ff407b82 */ /* 0x000ee40000000800 */
[----:B------:R-:W-:-:S04]  /*6a40*/  IMAD R111, R111, 0x2, R115 ;  /* 0x000000026f6f7824 */ /* 0x000fc800078e0273 */
[----:B--2---:R-:W-:Y:S02]  /*6a50*/  IMAD R18, R18, 0x2, R111 ;  /* 0x0000000212127824 */ /* 0x004fe400078e026f */
[----:B-1----:R-:W1:Y:S02]  /*6a60*/  LDC R14, c[0x0][0x3d8] ;  /* 0x0000f600ff0e7b82 */ /* 0x002e640000000800 */
[----:B------:R-:W-:-:S05]  /*6a70*/  IMAD R109, R109, 0x2, R18 ;  /* 0x000000026d6d7824 */ /* 0x000fca00078e0212 */
[----:B------:R-:W-:Y:S01]  /*6a80*/  LEA R108, R108, R109, 0x1 ;  /* 0x0000006d6c6c7211 */ /* 0x000fe200078e08ff */
[----:B------:R2:W-:Y:S01]  /*6a90*/  STS.U16 [R47+UR6+0xd380], R15 ;  /* 0x00d3800f2f007988 */ /* 0x0005e20008000406 */
[----:B------:R-:W-:Y:S01]  /*6aa0*/  IMAD.HI R138, R138, 0x2, RZ ;  /* 0x000000028a8a7827 */ /* 0x000fe200078e02ff */
[----:B------:R-:W4:Y:S03]  /*6ab0*/  LDC R63, c[0x0][0x3d8] ;  /* 0x0000f600ff3f7b82 */ /* 0x000f260000000800 */
[----:B------:R-:W-:-:S04]  /*6ac0*/  IMAD R107, R107, 0x2, R108 ;  /* 0x000000026b6b7824 */ /* 0x000fc800078e026c */
[----:B0-----:R-:W-:Y:S01]  /*6ad0*/  IMAD R16, R16, 0x2, R107 ;  /* 0x0000000210107824 */ /* 0x001fe200078e026b */
[----:B--2---:R-:W0:Y:S03]  /*6ae0*/  LDC R15, c[0x0][0x3d8] ;  /* 0x0000f600ff0f7b82 */ /* 0x004e260000000800 */
[----:B------:R-:W-:-:S05]  /*6af0*/  IMAD R103, R103, 0x2, R16 ;  /* 0x0000000267677824 */ /* 0x000fca00078e0210 */
[----:B------:R-:W-:Y:S01]  /*6b00*/  LEA R101, R101, R103, 0x1 ;  /* 0x0000006765657211 */ /* 0x000fe200078e08ff */
[----:B------:R2:W-:Y:S01]  /*6b10*/  STS.U16 [R47+UR6+0xd780], R13 ;  /* 0x00d7800d2f007988 */ /* 0x0005e20008000406 */
[----:B------:R-:W0:Y:S03]  /*6b20*/  LDC R62, c[0x0][0x3d8] ;  /* 0x0000f600ff3e7b82 */ /* 0x000e260000000800 */
[----:B------:R-:W-:-:S04]  /*6b30*/  IMAD R100, R100, 0x2, R101 ;  /* 0x0000000264647824 */ /* 0x000fc800078e0265 */
[----:B---3--:R-:W-:Y:S01]  /*6b40*/  IMAD R7, R7, 0x2, R100 ;  /* 0x0000000207077824 */ /* 0x008fe200078e0264 */
[----:B------:R3:W-:Y:S01]  /*6b50*/  STS.U16 [R47+UR6+0xdb80], R6 ;  /* 0x00db80062f007988 */ /* 0x0007e20008000406 */
[----:B--2---:R-:W2:Y:S02]  /*6b60*/  LDC R13, c[0x0][0x3d8] ;  /* 0x0000f600ff0d7b82 */ /* 0x004ea40000000800 */
[----:B------:R-:W-:-:S05]  /*6b70*/  IMAD R99, R99, 0x2, R7 ;  /* 0x0000000263637824 */ /* 0x000fca00078e0207 */
[----:B------:R-:W-:Y:S01]  /*6b80*/  LEA R95, R95, R99, 0x1 ;  /* 0x000000635f5f7211 */ /* 0x000fe200078e08ff */
[----:B------:R4:W-:Y:S01]  /*6b90*/  STS.U16 [R47+UR6+0xdf80], R3 ;  /* 0x00df80032f007988 */ /* 0x0009e20008000406 */
[----:B---3--:R-:W3:Y:S03]  /*6ba0*/  LDC R6, c[0x0][0x3d8] ;  /* 0x0000f600ff067b82 */ /* 0x008ee60000000800 */
[----:B------:R-:W-:-:S04]  /*6bb0*/  IMAD R93, R93, 0x2, R95 ;  /* 0x000000025d5d7824 */ /* 0x000fc800078e025f */
[----:B-1----:R-:W-:Y:S01]  /*6bc0*/  IMAD R14, R14, 0x2, R93 ;  /* 0x000000020e0e7824 */ /* 0x002fe200078e025d */
[----:B------:R1:W-:Y:S01]  /*6bd0*/  STS.U16 [R47+UR6+0x9f80], R2 ;  /* 0x009f80022f007988 */ /* 0x0003e20008000406 */
[----:B----4-:R-:W4:Y:S02]  /*6be0*/  LDC R3, c[0x0][0x3d8] ;  /* 0x0000f600ff037b82 */ /* 0x010f240000000800 */
[----:B------:R-:W-:Y:S01]  /*6bf0*/  IMAD R92, R92, 0x2, R14 ;  /* 0x000000025c5c7824 */ /* 0x000fe200078e020e */
[----:B------:R-:W-:Y:S01]  /*6c00*/  IADD3 R148, P2, P4, R0, UR16, R148 ;  /* 0x0000001000947c10 */ /* 0x000fe2000fc5e094 */
[----:B------:R-:W-:Y:S01]  /*6c10*/  IMAD.HI R37, R37, 0x2, RZ ;  /* 0x0000000225257827 */ /* 0x000fe200078e02ff */
[----:B------:R-:W-:Y:S01]  /*6c20*/  LOP3.LUT R36, R174, 0xf, RZ, 0xc0, !PT ;  /* 0x0000000fae247812 */ /* 0x000fe200078ec0ff */
[----:B------:R-:W-:-:S04]  /*6c30*/  @!UP1 UIADD3 UR14, UPT, UPT, -UR14, 0x100000, URZ ;  /* 0x001000000e0e9890 */ /* 0x000fc8000fffe1ff */
[----:B------:R-:W-:Y:S02]  /*6c40*/  @!UP1 USHF.L.U32 UR15, UR14, 0xb, URZ ;  /* 0x0000000b0e0f9899 */ /* 0x000fe400080006ff */
[----:B------:R-:W-:Y:S01]  /*6c50*/  @!UP1 USHF.L.U32 UR14, UR14, 0x1, URZ ;  /* 0x000000010e0e9899 */ /* 0x000fe200080006ff */
[----:B------:R-:W4:Y:S01]  /*6c60*/  LDC R48, c[0x0][0x3d8] ;  /* 0x0000f600ff307b82 */ /* 0x000f220000000800 */
[----:B------:R-:W-:Y:S01]  /*6c70*/  LEA R91, R91, R92, 0x1 ;  /* 0x0000005c5b5b7211 */ /* 0x000fe200078e08ff */
[----:B-1----:R-:W-:Y:S01]  /*6c80*/  IMAD.U32 R2, RZ, RZ, UR6 ;  /* 0x00000006ff027e24 */ /* 0x002fe2000f8e00ff */
[----:B------:R-:W-:Y:S01]  /*6c90*/  VOTEU.ALL UP2, P0 ;  /* 0x0000000000ff7886 */ /* 0x000fe20000040000 */
[----:B------:R1:W-:Y:S06]  /*6ca0*/  MEMBAR.ALL.CTA ;  /* 0x0000000000007992 */ /* 0x0003ec0000008000 */
[----:B-1----:R-:W-:Y:S01]  /*6cb0*/  FENCE.VIEW.ASYNC.S ;  /* 0x00000000000073c6 */ /* 0x002fe20000000000 */
[----:B------:R-:W-:Y:S01]  /*6cc0*/  IMAD R87, R87, 0x2, R91 ;  /* 0x0000000257577824 */ /* 0x000fe200078e025b */
[----:B------:R-:W1:Y:S03]  /*6cd0*/  LDC R47, c[0x0][0x3d8] ;  /* 0x0000f600ff2f7b82 */ /* 0x000e660000000800 */
[----:B0-----:R-:W-:-:S04]  /*6ce0*/  IMAD R15, R15, 0x2, R87 ;  /* 0x000000020f0f7824 */ /* 0x001fc800078e0257 */
[----:B------:R-:W-:Y:S01]  /*6cf0*/  IMAD R85, R85, 0x2, R15 ;  /* 0x0000000255557824 */ /* 0x000fe200078e020f */
[----:B------:R-:W-:Y:S01]  /*6d00*/  IADD3.X R37, PT, PT, R138, UR17, R37, P2, P4 ;  /* 0x000000118a257c10 */ /* 0x000fe200097e8425 */
[----:B------:R-:W0:Y:S03]  /*6d10*/  LDC R58, c[0x0][0x3d8] ;  /* 0x0000f600ff3a7b82 */ /* 0x000e260000000800 */
[----:B------:R-:W-:-:S05]  /*6d20*/  LEA R84, R84, R85, 0x1 ;  /* 0x0000005554547211 */ /* 0x000fca00078e08ff */
[----:B------:R-:W-:Y:S01]  /*6d30*/  IMAD R83, R83, 0x2, R84 ;  /* 0x0000000253537824 */ /* 0x000fe200078e0254 */
[----:B------:R-:W-:Y:S01]  /*6d40*/  LEA R168, P5, R46, R148, 0x1 ;  /* 0x000000942ea87211 */ /* 0x000fe200078a08ff */
[----:B------:R-:W-:Y:S01]  /*6d50*/  STL [R1+0x5f8], R2 ;  /* 0x0005f80201007387 */ /* 0x000fe20000100800 */
[----:B------:R-:W0:Y:S01]  /*6d60*/  LDC R56, c[0x0][0x3d8] ;  /* 0x0000f600ff387b82 */ /* 0x000e220000000800 */
[----:B--2---:R-:W-:-:S04]  /*6d70*/  IMAD R13, R13, 0x2, R83 ;  /* 0x000000020d0d7824 */ /* 0x004fc800078e0253 */
[----:B------:R-:W-:-:S03]  /*6d80*/  IMAD R79, R79, 0x2, R13 ;  /* 0x000000024f4f7824 */ /* 0x000fc600078e020d */
[----:B------:R-:W2:Y:S02]  /*6d90*/  LDC R55, c[0x0][0x3d8] ;  /* 0x0000f600ff377b82 */ /* 0x000ea40000000800 */
[----:B------:R-:W-:-:S05]  /*6da0*/  LEA R77, R77, R79, 0x1 ;  /* 0x0000004f4d4d7211 */ /* 0x000fca00078e08ff */
[----:B------:R-:W-:Y:S01]  /*6db0*/  IMAD R76, R76, 0x2, R77 ;  /* 0x000000024c4c7824 */ /* 0x000fe200078e024d */
[----:B------:R-:W0:Y:S03]  /*6dc0*/  LDC R49, c[0x0][0x3d8] ;  /* 0x0000f600ff317b82 */ /* 0x000e260000000800 */
[----:B---3--:R-:W-:-:S04]  /*6dd0*/  IMAD R6, R6, 0x2, R76 ;  /* 0x0000000206067824 */ /* 0x008fc800078e024c */
[----:B------:R-:W-:Y:S01]  /*6de0*/  IMAD R75, R75, 0x2, R6 ;  /* 0x000000024b4b7824 */ /* 0x000fe200078e0206 */
[----:B------:R-:W3:Y:S04]  /*6df0*/  LDC R54, c[0x0][0x3d8] ;  /* 0x0000f600ff367b82 */ /* 0x000ee80000000800 */
[----:B------:R-:W-:-:S04]  /*6e00*/  LEA R73, R73, R75, 0x1 ;  /* 0x0000004b49497211 */ /* 0x000fc800078e08ff */
[----:B------:R-:W0:Y:S01]  /*6e10*/  LDC R50, c[0x0][0x3d8] ;  /* 0x0000f600ff327b82 */ /* 0x000e220000000800 */
[----:B------:R-:W-:-:S04]  /*6e20*/  IMAD R71, R71, 0x2, R73 ;  /* 0x0000000247477824 */ /* 0x000fc800078e0249 */
[----:B----4-:R-:W-:Y:S01]  /*6e30*/  IMAD R3, R3, 0x2, R71 ;  /* 0x0000000203037824 */ /* 0x010fe200078e0247 */
[----:B------:R-:W-:Y:S02]  /*6e40*/  LEA R170, P4, R12, R148, 0x1 ;  /* 0x000000940caa7211 */ /* 0x000fe400078808ff */
[----:B------:R-:W4:Y:S01]  /*6e50*/  LDC R51, c[0x0][0x3d8] ;  /* 0x0000f600ff337b82 */ /* 0x000f220000000800 */
[----:B------:R-:W-:Y:S01]  /*6e60*/  IMAD R72, R72, 0x2, R3 ;  /* 0x0000000248487824 */ /* 0x000fe200078e0203 */
[----:B------:R-:W-:-:S03]  /*6e70*/  LEA.HI.X.SX32 R171, R12, R37, 0x1, P4 ;  /* 0x000000250cab7211 */ /* 0x000fc600020f0eff */
[----:B------:R-:W-:Y:S01]  /*6e80*/  IMAD R70, R70, 0x2, R72 ;  /* 0x0000000246467824 */ /* 0x000fe200078e0248 */
[----:B------:R-:W-:Y:S01]  /*6e90*/  LEA.HI.X.SX32 R169, R46, R37, 0x1, P5 ;  /* 0x000000252ea97211 */ /* 0x000fe200028f0eff */
[----:B------:R-:W-:Y:S01]  /*6ea0*/  STL.64 [R1+0x270], R170 ;  /* 0x000270aa01007387 */ /* 0x000fe20000100a00 */
[----:B------:R-:W0:Y:S02]  /*6eb0*/  LDC R52, c[0x0][0x3d8] ;  /* 0x0000f600ff347b82 */ /* 0x000e240000000800 */
[----:B-----5:R-:W-:Y:S01]  /*6ec0*/  LEA R66, R66, R70, 0x1 ;  /* 0x0000004642427211 */ /* 0x020fe200078e08ff */
[----:B------:R5:W-:Y:S04]  /*6ed0*/  STL.64 [R1+0x250], R168 ;  /* 0x000250a801007387 */ /* 0x000be80000100a00 */
[----:B-1----:R-:W-:Y:S01]  /*6ee0*/  IMAD R12, R47, 0x2, R66 ;  /* 0x000000022f0c7824 */ /* 0x002fe200078e0242 */
[----:B------:R-:W1:Y:S01]  /*6ef0*/  LDC R53, c[0x0][0x3d8] ;  /* 0x0000f600ff357b82 */ /* 0x000e620000000800 */
[----:B-----5:R-:W-:-:S02]  /*6f00*/  LEA R168, P4, R45, R148, 0x1 ;  /* 0x000000942da87211 */ /* 0x020fc400078808ff */
[----:B------:R-:W-:Y:S01]  /*6f10*/  IMAD R64, R64, 0x2, R12 ;  /* 0x0000000240407824 */ /* 0x000fe200078e020c */
[----:B------:R-:W-:-:S04]  /*6f20*/  LEA R170, P5, R44, R148, 0x1 ;  /* 0x000000942caa7211 */ /* 0x000fc800078a08ff */
[----:B------:R-:W5:Y:S01]  /*6f30*/  LDC R57, c[0x0][0x3d8] ;  /* 0x0000f600ff397b82 */ /* 0x000f620000000800 */
[-C--:B------:R-:W-:Y:S01]  /*6f40*/  LEA.HI.X.SX32 R169, R45, R37.reuse, 0x1, P4 ;  /* 0x000000252da97211 */ /* 0x080fe200020f0eff */
[----:B------:R-:W-:Y:S01]  /*6f50*/  IMAD R63, R63, 0x2, R64 ;  /* 0x000000023f3f7824 */ /* 0x000fe200078e0240 */
[----:B------:R-:W-:-:S03]  /*6f60*/  LEA.HI.X.SX32 R171, R44, R37, 0x1, P5 ;  /* 0x000000252cab7211 */ /* 0x000fc600028f0eff */
[----:B------:R2:W-:Y:S01]  /*6f70*/  STL.64 [R1+0x248], R168 ;  /* 0x000248a801007387 */ /* 0x0005e20000100a00 */
[C---:B------:R-:W-:Y:S01]  /*6f80*/  LEA R46, P5, R43.reuse, R148, 0x1 ;  /* 0x000000942b2e7211 */ /* 0x040fe200078a08ff */
[----:B------:R-:W1:Y:S01]  /*6f90*/  LDC R59, c[0x0][0x3d8] ;  /* 0x0000f600ff3b7b82 */ /* 0x000e620000000800 */
[----:B------:R-:W-:Y:S02]  /*6fa0*/  LEA R62, R62, R63, 0x1 ;  /* 0x0000003f3e3e7211 */ /* 0x000fe400078e08ff */
[----:B------:R-:W-:-:S05]  /*6fb0*/  LEA.HI.X.SX32 R47, R43, R37, 0x1, P5 ;  /* 0x000000252b2f7211 */ /* 0x000fca00028f0eff */
[----:B------:R-:W1:Y:S01]  /*6fc0*/  LDC R60, c[0x0][0x3d8] ;  /* 0x0000f600ff3c7b82 */ /* 0x000e620000000800 */
[----:B--2---:R-:W-:-:S04]  /*6fd0*/  LEA R168, P4, R11, R148, 0x1 ;  /* 0x000000940ba87211 */ /* 0x004fc800078808ff */
[----:B------:R-:W-:Y:S01]  /*6fe0*/  LEA.HI.X.SX32 R169, R11, R37, 0x1, P4 ;  /* 0x000000250ba97211 */ /* 0x000fe200020f0eff */
[----:B------:R-:W-:Y:S01]  /*6ff0*/  STL.64 [R1+0x268], R170 ;  /* 0x000268aa01007387 */ /* 0x000fe20000100a00 */
[----:B------:R-:W-:Y:S01]  /*7000*/  IMAD R11, R48, 0x2, R62 ;  /* 0x00000002300b7824 */ /* 0x000fe200078e023e */
[----:B------:R-:W2:Y:S02]  /*7010*/  LDC R61, c[0x0][0x3d8] ;  /* 0x0000f600ff3d7b82 */ /* 0x000ea40000000800 */
[----:B------:R3:W-:Y:S01]  /*7020*/  STL.64 [R1+0x240], R168 ;  /* 0x000240a801007387 */ /* 0x0007e20000100a00 */
[----:B------:R-:W-:-:S03]  /*7030*/  LEA R44, P4, R39, R148, 0x1 ;  /* 0x00000094272c7211 */ /* 0x000fc600078808ff */
[----:B------:R4:W-:Y:S01]  /*7040*/  STL.64 [R1+0x238], R46 ;  /* 0x0002382e01007387 */ /* 0x0009e20000100a00 */
[----:B0-----:R-:W-:Y:S01]  /*7050*/  IMAD R58, R58, 0x2, R11 ;  /* 0x000000023a3a7824 */ /* 0x001fe200078e020b */
[----:B------:R-:W-:Y:S01]  /*7060*/  LEA.HI.X.SX32 R45, R39, R37, 0x1, P4 ;  /* 0x00000025272d7211 */ /* 0x000fe200020f0eff */
[----:B------:R-:W0:Y:S01]  /*7070*/  LDC R65, c[0x0][0x3d8] ;  /* 0x0000f600ff417b82 */ /* 0x000e220000000800 */
[----:B---3--:R-:W-:Y:S02]  /*7080*/  LEA R168, P6, R42, R148, 0x1 ;  /* 0x000000942aa87211 */ /* 0x008fe400078c08ff */
[----:B------:R-:W-:-:S05]  /*7090*/  LEA.HI R141, R141, R36, RZ, 0x1f ;  /* 0x000000248d8d7211 */ /* 0x000fca00078ff8ff */
[----:B------:R-:W3:Y:S01]  /*70a0*/  LDC R67, c[0x0][0x3d8] ;  /* 0x0000f600ff437b82 */ /* 0x000ee20000000800 */
[CC--:B----4-:R-:W-:Y:S02]  /*70b0*/  LEA R46, P5, R41.reuse, R148.reuse, 0x1 ;  /* 0x00000094292e7211 */ /* 0x0d0fe400078a08ff */
[-C--:B------:R-:W-:Y:S02]  /*70c0*/  LEA.HI.X.SX32 R169, R42, R37.reuse, 0x1, P6 ;  /* 0x000000252aa97211 */ /* 0x080fe400030f0eff */
[-C--:B------:R-:W-:Y:S01]  /*70d0*/  LEA.HI.X.SX32 R47, R41, R37.reuse, 0x1, P5 ;  /* 0x00000025292f7211 */ /* 0x080fe200028f0eff */
[----:B------:R-:W-:Y:S01]  /*70e0*/  IMAD R56, R56, 0x2, R58 ;  /* 0x0000000238387824 */ /* 0x000fe200078e023a */
[C---:B------:R-:W-:Y:S01]  /*70f0*/  LEA R42, P5, R40.reuse, R148, 0x1 ;  /* 0x00000094282a7211 */ /* 0x040fe200078a08ff */
[----:B------:R-:W-:Y:S01]  /*7100*/  STL.64 [R1+0x220], R168 ;  /* 0x000220a801007387 */ /* 0x000fe20000100a00 */
[----:B------:R-:W4:Y:S02]  /*7110*/  LDC R68, c[0x0][0x3d8] ;  /* 0x0000f600ff447b82 */ /* 0x000f240000000800 */
[----:B------:R-:W-:Y:S01]  /*7120*/  LEA.HI.X.SX32 R43, R40, R37, 0x1, P5 ;  /* 0x00000025282b7211 */ /* 0x000fe200028f0eff */
[----:B------:R1:W-:Y:S01]  /*7130*/  STL.64 [R1+0x230], R46 ;  /* 0x0002302e01007387 */ /* 0x0003e20000100a00 */
[----:B------:R-:W-:-:S03]  /*7140*/  LEA R55, R55, R56, 0x1 ;  /* 0x0000003837377211 */ /* 0x000fc600078e08ff */
[----:B------:R2:W-:Y:S01]  /*7150*/  STL.64 [R1+0x228], R44 ;  /* 0x0002282c01007387 */ /* 0x0005e20000100a00 */
[----:B------:R-:W-:Y:S01]  /*7160*/  LOP3.LUT R0, R174, 0x3f, RZ, 0xc0, !PT ;  /* 0x0000003fae007812 */ /* 0x000fe200078ec0ff */
[----:B------:R-:W0:Y:S02]  /*7170*/  LDC R69, c[0x0][0x3d8] ;  /* 0x0000f600ff457b82 */ /* 0x000e240000000800 */
[----:B------:R5:W-:Y:S01]  /*7180*/  STL.64 [R1+0x218], R42 ;  /* 0x0002182a01007387 */ /* 0x000be20000100a00 */
[----:B-1----:R-:W-:-:S05]  /*7190*/  LEA R46, P6, R38, R148, 0x1 ;  /* 0x00000094262e7211 */ /* 0x002fca00078c08ff */
[----:B------:R-:W1:Y:S01]  /*71a0*/  LDC R144, c[0x0][0x3d8] ;  /* 0x0000f600ff907b82 */ /* 0x000e620000000800 */
[CC--:B--2---:R-:W-:Y:S02]  /*71b0*/  LEA R44, P5, R5.reuse, R148.reuse, 0x1 ;  /* 0x00000094052c7211 */ /* 0x0c4fe400078a08ff */
[-C--:B------:R-:W-:Y:S02]  /*71c0*/  LEA.HI.X.SX32 R47, R38, R37.reuse, 0x1, P6 ;  /* 0x00000025262f7211 */ /* 0x080fe400030f0eff */
[-C--:B------:R-:W-:Y:S01]  /*71d0*/  LEA.HI.X.SX32 R45, R5, R37.reuse, 0x1, P5 ;  /* 0x00000025052d7211 */ /* 0x080fe200028f0eff */
[----:B------:R-:W-:Y:S01]  /*71e0*/  IMAD R5, R49, 0x2, R55 ;  /* 0x0000000231057824 */ /* 0x000fe200078e0237 */
[-C--:B-----5:R-:W-:Y:S01]  /*71f0*/  LEA R42, P4, R34, R148.reuse, 0x1 ;  /* 0x00000094222a7211 */ /* 0x0a0fe200078808ff */
[----:B------:R-:W2:Y:S01]  /*7200*/  LDC R145, c[0x0][0x3d8] ;  /* 0x0000f600ff917b82 */ /* 0x000ea20000000800 */
[CC--:B------:R-:W-:Y:S01]  /*7210*/  LEA R38, P5, R35.reuse, R148.reuse, 0x1 ;  /* 0x0000009423267211 */ /* 0x0c0fe200078a08ff */
[----:B------:R-:W-:Y:S01]  /*7220*/  IMAD R54, R54, 0x2, R5 ;  /* 0x0000000236367824 */ /* 0x000fe200078e0205 */
[-C--:B------:R-:W-:Y:S01]  /*7230*/  LEA.HI.X.SX32 R43, R34, R37.reuse, 0x1, P4 ;  /* 0x00000025222b7211 */ /* 0x080fe200020f0eff */
[----:B------:R-:W-:Y:S01]  /*7240*/  STL.64 [R1+0x200], R46 ;  /* 0x0002002e01007387 */ /* 0x000fe20000100a00 */
[-C--:B------:R-:W-:Y:S01]  /*7250*/  LEA.HI.X.SX32 R39, R35, R37.reuse, 0x1, P5 ;  /* 0x0000002523277211 */ /* 0x080fe200028f0eff */
[----:B------:R-:W-:Y:S01]  /*7260*/  IMAD R50, R50, 0x2, R54 ;  /* 0x0000000232327824 */ /* 0x000fe200078e0236 */
[C---:B------:R-:W-:Y:S01]  /*7270*/  LEA R40, P5, R32.reuse, R148, 0x1 ;  /* 0x0000009420287211 */ /* 0x040fe200078a08ff */
[----:B------:R-:W-:Y:S04]  /*7280*/  STL.64 [R1+0x210], R44 ;  /* 0x0002102c01007387 */ /* 0x000fe80000100a00 */
[----:B------:R-:W5:Y:S02]  /*7290*/  FENCE.VIEW.ASYNC.S ;  /* 0x00000000000073c6 */ /* 0x000f640000000000 */
[----:B-----5:R0:W5:Y:S02]  /*72a0*/  @!UP2 SYNCS.EXCH.64 URZ, [UR6+0x10000], UR14 ;  /* 0x0100000e06ffa5b2 */ /* 0x0201640008000100 */
[----:B------:R3:W-:Y:S01]  /*72b0*/  STL.64 [R1+0x208], R42 ;  /* 0x0002082a01007387 */ /* 0x0007e20000100a00 */
[----:B------:R-:W-:-:S03]  /*72c0*/  LEA.HI.X.SX32 R41, R32, R37, 0x1, P5 ;  /* 0x0000002520297211 */ /* 0x000fc600028f0eff */
[----:B------:R0:W-:Y:S01]  /*72d0*/  STL.64 [R1+0x1f8], R38 ;  /* 0x0001f82601007387 */ /* 0x0001e20000100a00 */
[----:B------:R-:W-:Y:S02]  /*72e0*/  LEA R34, P5, R31, R148, 0x1 ;  /* 0x000000941f227211 */ /* 0x000fe400078a08ff */
[----:B------:R-:W-:Y:S02]  /*72f0*/  LEA R48, R51, R50, 0x1 ;  /* 0x0000003233307211 */ /* 0x000fe400078e08ff */
[-C--:B---3--:R-:W-:Y:S02]  /*7300*/  LEA R42, P6, R33, R148.reuse, 0x1 ;  /* 0x00000094212a7211 */ /* 0x088fe400078c08ff */
[----:B0-----:R-:W-:Y:S02]  /*7310*/  LEA R38, P4, R9, R148, 0x1 ;  /* 0x0000009409267211 */ /* 0x001fe400078808ff */
[-C--:B------:R-:W-:Y:S02]  /*7320*/  LEA.HI.X.SX32 R43, R33, R37.reuse, 0x1, P6 ;  /* 0x00000025212b7211 */ /* 0x080fe400030f0eff */
[-C--:B------:R-:W-:Y:S01]  /*7330*/  LEA.HI.X.SX32 R39, R9, R37.reuse, 0x1, P4 ;  /* 0x0000002509277211 */ /* 0x080fe200020f0eff */
[----:B------:R-:W-:Y:S01]  /*7340*/  IMAD R9, R52, 0x2, R48 ;  /* 0x0000000234097824 */ /* 0x000fe200078e0230 */
[----:B------:R-:W-:Y:S01]  /*7350*/  LEA.HI.X.SX32 R35, R31, R37, 0x1, P5 ;  /* 0x000000251f237211 */ /* 0x000fe200028f0eff */
[----:B------:R-:W-:Y:S01]  /*7360*/  STL.64 [R1+0x1e0], R42 ;  /* 0x0001e02a01007387 */ /* 0x000fe20000100a00 */
[----:B------:R-:W-:Y:S01]  /*7370*/  LOP3.LUT R36, R174, 0x10, RZ, 0xc0, !PT ;  /* 0x00000010ae247812 */ /* 0x000fe200078ec0ff */
[----:B------:R-:W-:-:S02]  /*7380*/  IMAD R47, R53, 0x2, R9 ;  /* 0x00000002352f7824 */ /* 0x000fc400078e0209 */
[----:B------:R-:W-:Y:S01]  /*7390*/  STL.64 [R1+0x1f0], R40 ;  /* 0x0001f02801007387 */ /* 0x000fe20000100a00 */
[----:B------:R-:W-:-:S03]  /*73a0*/  LEA R32, P4, R10, R148, 0x1 ;  /* 0x000000940a207211 */ /* 0x000fc600078808ff */
[----:B------:R0:W-:Y:S04]  /*73b0*/  STL.64 [R1+0x1e8], R38 ;  /* 0x0001e82601007387 */ /* 0x0001e80000100a00 */
[----:B------:R3:W-:Y:S01]  /*73c0*/  STL.64 [R1+0x1d8], R34 ;  /* 0x0001d82201007387 */ /* 0x0007e20000100a00 */
[----:B------:R-:W-:Y:S01]  /*73d0*/  IMAD R46, R57, 0x2, R47 ;  /* 0x00000002392e7824 */ /* 0x000fe200078e022f */
[----:B------:R-:W-:Y:S02]  /*73e0*/  LEA.HI.X.SX32 R33, R10, R37, 0x1, P4 ;  /* 0x000000250a217211 */ /* 0x000fe400020f0eff */
[-C--:B0-----:R-:W-:Y:S02]  /*73f0*/  LEA R38, P6, R30, R148.reuse, 0x1 ;  /* 0x000000941e267211 */ /* 0x081fe400078c08ff */
[----:B---3--:R-:W-:-:S02]  /*7400*/  LEA R34, P5, R29, R148, 0x1 ;  /* 0x000000941d227211 */ /* 0x008fc400078a08ff */
[-C--:B------:R-:W-:Y:S01]  /*7410*/  LEA.HI.X.SX32 R39, R30, R37.reuse, 0x1, P6 ;  /* 0x000000251e277211 */ /* 0x080fe200030f0eff */
[----:B------:R-:W-:Y:S01]  /*7420*/  IMAD.SHL.U32 R36, R36, 0x2, RZ ;  /* 0x0000000224247824 */ /* 0x000fe200078e00ff */
[-C--:B------:R-:W-:Y:S02]  /*7430*/  LEA.HI.X.SX32 R35, R29, R37.reuse, 0x1, P5 ;  /* 0x000000251d237211 */ /* 0x080fe400028f0eff */
[----:B------:R-:W-:Y:S01]  /*7440*/  LEA R30, P5, R28, R148, 0x1 ;  /* 0x000000941c1e7211 */ /* 0x000fe200078a08ff */
[----:B------:R-:W-:Y:S01]  /*7450*/  STL.64 [R1+0x1c0], R38 ;  /* 0x0001c02601007387 */ /* 0x000fe20000100a00 */
[----:B------:R-:W-:Y:S01]  /*7460*/  LEA R45, R59, R46, 0x1 ;  /* 0x0000002e3b2d7211 */ /* 0x000fe200078e08ff */
[----:B------:R-:W-:Y:S01]  /*7470*/  VIADD R139, R36, 0x2 ;  /* 0x00000002248b7836 */ /* 0x000fe20000000000 */
[----:B------:R-:W-:Y:S01]  /*7480*/  LEA.HI.X.SX32 R31, R28, R37, 0x1, P5 ;  /* 0x000000251c1f7211 */ /* 0x000fe200028f0eff */
[----:B------:R0:W-:Y:S01]  /*7490*/  STL.64 [R1+0x1d0], R34 ;  /* 0x0001d02201007387 */ /* 0x0001e20000100a00 */
[----:B------:R-:W-:-:S03]  /*74a0*/  IADD3 R141, PT, PT, R172, R141, RZ ;  /* 0x0000008dac8d7210 */ /* 0x000fc60007ffe0ff */
[----:B------:R3:W-:Y:S01]  /*74b0*/  STL.64 [R1+0x1c8], R32 ;  /* 0x0001c82001007387 */ /* 0x0007e20000100a00 */
[----:B------:R-:W-:Y:S01]  /*74c0*/  IMAD R10, R60, 0x2, R45 ;  /* 0x000000023c0a7824 */ /* 0x000fe200078e022d */
[----:B------:R-:W-:Y:S01]  /*74d0*/  ISETP.GE.AND P3, PT, R141, R139, PT ;  /* 0x0000008b8d00720c */ /* 0x000fe20003f66270 */
[----:B------:R-:W-:Y:S01]  /*74e0*/  IMAD.SHL.U32 R0, R0, 0x2, RZ ;  /* 0x0000000200007824 */ /* 0x000fe200078e00ff */
[----:B------:R1:W-:Y:S01]  /*74f0*/  STL.64 [R1+0x1b8], R30 ;  /* 0x0001b81e01007387 */ /* 0x0003e20000100a00 */
[----:B------:R-:W2:Y:S01]  /*7500*/  LDC R139, c[0x0][0x3d8] ;  /* 0x0000f600ff8b7b82 */ /* 0x000ea20000000800 */
[-C--:B0-----:R-:W-:Y:S02]  /*7510*/  LEA R34, P6, R27, R148.reuse, 0x1 ;  /* 0x000000941b227211 */ /* 0x081fe400078c08ff */
[----:B---3--:R-:W-:Y:S01]  /*7520*/  LEA R32, P5, R26, R148, 0x1 ;  /* 0x000000941a207211 */ /* 0x008fe200078a08ff */
[----:B------:R-:W-:Y:S01]  /*7530*/  IMAD R43, R61, 0x2, R10 ;  /* 0x000000023d2b7824 */ /* 0x000fe200078e020a */
[----:B------:R-:W-:-:S02]  /*7540*/  LEA.HI.X.SX32 R35, R27, R37, 0x1, P6 ;  /* 0x000000251b237211 */ /* 0x000fc400030f0eff */
[-C--:B-1----:R-:W-:Y:S02]  /*7550*/  LEA R30, P4, R24, R148.reuse, 0x1 ;  /* 0x00000094181e7211 */ /* 0x082fe400078808ff */
[-C--:B------:R-:W-:Y:S02]  /*7560*/  LEA.HI.X.SX32 R33, R26, R37.reuse, 0x1, P5 ;  /* 0x000000251a217211 */ /* 0x080fe400028f0eff */
[C---:B------:R-:W-:Y:S02]  /*7570*/  LEA R28, P5, R25.reuse, R148, 0x1 ;  /* 0x00000094191c7211 */ /* 0x040fe400078a08ff */
[----:B------:R-:W-:Y:S02]  /*7580*/  LOP3.LUT R0, R0, 0x90, R142, 0x78, !PT ;  /* 0x0000009000007812 */ /* 0x000fe400078e788e */
[-C--:B------:R-:W-:Y:S01]  /*7590*/  LEA.HI.X.SX32 R31, R24, R37.reuse, 0x1, P4 ;  /* 0x00000025181f7211 */ /* 0x080fe200020f0eff */
[----:B------:R-:W0:Y:S01]  /*75a0*/  LDC R142, c[0x0][0x3d8] ;  /* 0x0000f600ff8e7b82 */ /* 0x000e220000000800 */
[----:B------:R-:W-:Y:S01]  /*75b0*/  LEA.HI.X.SX32 R29, R25, R37, 0x1, P5 ;  /* 0x00000025191d7211 */ /* 0x000fe200028f0eff */
[----:B------:R-:W-:Y:S01]  /*75c0*/  IMAD R44, R65, 0x2, R43 ;  /* 0x00000002412c7824 */ /* 0x000fe200078e022b */
[----:B------:R-:W-:Y:S04]  /*75d0*/  STL.64 [R1+0x1a0], R34 ;  /* 0x0001a02201007387 */ /* 0x000fe80000100a00 */
[----:B------:R-:W-:Y:S01]  /*75e0*/  STL.64 [R1+0x1b0], R32 ;  /* 0x0001b02001007387 */ /* 0x000fe20000100a00 */
[----:B------:R-:W-:-:S03]  /*75f0*/  LEA R42, R67, R44, 0x1 ;  /* 0x0000002c432a7211 */ /* 0x000fc600078e08ff */
[----:B------:R1:W-:Y:S01]  /*7600*/  STL.64 [R1+0x1a8], R30 ;  /* 0x0001a81e01007387 */ /* 0x0003e20000100a00 */
[----:B------:R-:W-:-:S03]  /*7610*/  LEA R26, P5, R22, R148, 0x1 ;  /* 0x00000094161a7211 */ /* 0x000fc600078a08ff */
[----:B------:R3:W-:Y:S01]  /*7620*/  STL.64 [R1+0x198], R28 ;  /* 0x0001981c01007387 */ /* 0x0007e20000100a00 */
[-C--:B------:R-:W-:Y:S02]  /*7630*/  LEA.HI.X.SX32 R27, R22, R37.reuse, 0x1, P5 ;  /* 0x00000025161b7211 */ /* 0x080fe400028f0eff */
[CC--:B-1----:R-:W-:Y:S02]  /*7640*/  LEA R30, P4, R8.reuse, R148.reuse, 0x1 ;  /* 0x00000094081e7211 */ /* 0x0c2fe400078808ff */
[C---:B---3--:R-:W-:Y:S02]  /*7650*/  LEA R28, P6, R23.reuse, R148, 0x1 ;  /* 0x00000094171c7211 */ /* 0x048fe400078c08ff */
[-C--:B------:R-:W-:Y:S01]  /*7660*/  LEA.HI.X.SX32 R31, R8, R37.reuse, 0x1, P4 ;  /* 0x00000025081f7211 */ /* 0x080fe200020f0eff */
[----:B----4-:R-:W-:Y:S01]  /*7670*/  IMAD R8, R68, 0x2, R42 ;  /* 0x0000000244087824 */ /* 0x010fe200078e022a */
[----:B------:R-:W-:-:S03]  /*7680*/  LEA.HI.X.SX32 R29, R23, R37, 0x1, P6 ;  /* 0x00000025171d7211 */ /* 0x000fc600030f0eff */
[----:B------:R-:W-:Y:S01]  /*7690*/  STL.64 [R1+0x190], R30 ;  /* 0x0001901e01007387 */ /* 0x000fe20000100a00 */
[----:B------:R-:W-:-:S03]  /*76a0*/  IMAD R39, R69, 0x2, R8 ;  /* 0x0000000245277824 */ /* 0x000fc600078e0208 */
[----:B------:R1:W-:Y:S01]  /*76b0*/  STL.64 [R1+0x180], R28 ;  /* 0x0001801c01007387 */ /* 0x0003e20000100a00 */
[----:B--2---:R-:W-:-:S03]  /*76c0*/  IMAD R40, R139, 0x2, R39 ;  /* 0x000000028b287824 */ /* 0x004fc600078e0227 */
[----:B------:R2:W-:Y:S01]  /*76d0*/  STL.64 [R1+0x188], R26 ;  /* 0x0001881a01007387 */ /* 0x0005e20000100a00 */
[-C--:B------:R-:W-:Y:S02]  /*76e0*/  LEA R22, P6, R19, R148.reuse, 0x1 ;  /* 0x0000009413167211 */ /* 0x080fe400078c08ff */
[CC--:B-1----:R-:W-:Y:S02]  /*76f0*/  LEA R28, P4, R20.reuse, R148.reuse, 0x1 ;  /* 0x00000094141c7211 */ /* 0x0c2fe400078808ff */
[CC--:B--2---:R-:W-:Y:S02]  /*7700*/  LEA R26, P5, R21.reuse, R148.reuse, 0x1 ;  /* 0x00000094151a7211 */ /* 0x0c4fe400078a08ff */
[-C--:B------:R-:W-:Y:S02]  /*7710*/  LEA.HI.X.SX32 R29, R20, R37.reuse, 0x1, P4 ;  /* 0x00000025141d7211 */ /* 0x080fe400020f0eff */
[----:B------:R-:W-:Y:S02]  /*7720*/  LEA.HI.X.SX32 R27, R21, R37, 0x1, P5 ;  /* 0x00000025151b7211 */ /* 0x000fe400028f0eff */
[----:B------:R-:W-:-:S02]  /*7730*/  LEA R20, P5, R4, R148, 0x1 ;  /* 0x0000009404147211 */ /* 0x000fc400078a08ff */
[----:B------:R-:W-:Y:S02]  /*7740*/  LEA R24, P4, R131, R148, 0x1 ;  /* 0x0000009483187211 */ /* 0x000fe400078808ff */
[----:B0-----:R-:W-:Y:S02]  /*7750*/  LEA R38, R142, R40, 0x1 ;  /* 0x000000288e267211 */ /* 0x001fe400078e08ff */
[-C--:B------:R-:W-:Y:S01]  /*7760*/  LEA.HI.X.SX32 R23, R19, R37.reuse, 0x1, P6 ;  /* 0x0000002513177211 */ /* 0x080fe200030f0eff */
[----:B------:R-:W-:Y:S01]  /*7770*/  STL.64 [R1+0x178], R28 ;  /* 0x0001781c01007387 */ /* 0x000fe20000100a00 */
[----:B------:R-:W-:Y:S01]  /*7780*/  LEA.HI.X.SX32 R21, R4, R37, 0x1, P5 ;  /* 0x0000002504157211 */ /* 0x000fe200028f0eff */
[----:B------:R-:W-:Y:S02]  /*7790*/  IMAD R4, R144, 0x2, R38 ;  /* 0x0000000290047824 */ /* 0x000fe400078e0226 */
[----:B------:R-:W-:Y:S04]  /*77a0*/  STL.64 [R1+0x170], R26 ;  /* 0x0001701a01007387 */ /* 0x000fe80000100a00 */
[----:B------:R-:W-:Y:S01]  /*77b0*/  STL [R1+0x168], R24 ;  /* 0x0001681801007387 */ /* 0x000fe20000100800 */
[----:B------:R-:W-:-:S03]  /*77c0*/  IMAD R41, R143, 0x2, R4 ;  /* 0x000000028f297824 */ /* 0x000fc600078e0204 */
[----:B------:R0:W-:Y:S04]  /*77d0*/  STL.64 [R1+0x160], R22 ;  /* 0x0001601601007387 */ /* 0x0001e80000100a00 */
[----:B------:R1:W-:Y:S01]  /*77e0*/  STL.64 [R1+0x140], R20 ;  /* 0x0001401401007387 */ /* 0x0003e20000100a00 */
[----:B------:R-:W-:Y:S01]  /*77f0*/  IMAD R49, R145, 0x2, R41 ;  /* 0x0000000291317824 */ /* 0x000fe200078e0229 */
[CC--:B0-----:R-:W-:Y:S02]  /*7800*/  LEA R22, P6, R17.reuse, R148.reuse, 0x1 ;  /* 0x0000009411167211 */ /* 0x0c1fe400078c08ff */
[----:B-1----:R-:W-:Y:S02]  /*7810*/  LEA R20, P5, R18, R148, 0x1 ;  /* 0x0000009412147211 */ /* 0x002fe400078a08ff */
[----:B------:R-:W-:-:S02]  /*7820*/  LEA.HI.X.SX32 R23, R17, R37, 0x1, P6 ;  /* 0x0000002511177211 */ /* 0x000fc400030f0eff */
[----:B------:R-:W-:-:S03]  /*7830*/  LEA.HI.X.SX32 R21, R18, R37, 0x1, P5 ;  /* 0x0000002512157211 */ /* 0x000fc600028f0eff */
[----:B------:R0:W-:Y:S01]  /*7840*/  STL.64 [R1+0x120], R22 ;  /* 0x0001201601007387 */ /* 0x0001e20000100a00 */
[----:B------:R-:W-:-:S03]  /*7850*/  LEA R52, R146, R49, 0x1 ;  /* 0x0000003192347211 */ /* 0x000fc600078e08ff */
[----:B------:R1:W-:Y:S01]  /*7860*/  STL.64 [R1+0x100], R20 ;  /* 0x0001001401007387 */ /* 0x0003e20000100a00 */
[CC--:B0-----:R-:W-:Y:S02]  /*7870*/  LEA R22, P6, R16.reuse, R148.reuse, 0x1 ;  /* 0x0000009410167211 */ /* 0x0c1fe400078c08ff */
[CC--:B-1----:R-:W-:Y:S02]  /*7880*/  LEA R20, P5, R7.reuse, R148.reuse, 0x1 ;  /* 0x0000009407147211 */ /* 0x0c2fe400078a08ff */
[-C--:B------:R-:W-:Y:S02]  /*7890*/  LEA.HI.X.SX32 R23, R16, R37.reuse, 0x1, P6 ;  /* 0x0000002510177211 */ /* 0x080fe400030f0eff */
[-C--:B------:R-:W-:Y:S01]  /*78a0*/  LEA.HI.X.SX32 R21, R7, R37.reuse, 0x1, P5 ;  /* 0x0000002507157211 */ /* 0x080fe200028f0eff */
[----:B------:R-:W-:Y:S01]  /*78b0*/  IMAD R7, R147, 0x2, R52 ;  /* 0x0000000293077824 */ /* 0x000fe200078e0234 */
[-C--:B------:R-:W-:Y:S02]  /*78c0*/  LEA R16, P5, R15, R148.reuse, 0x1 ;  /* 0x000000940f107211 */ /* 0x080fe400078a08ff */
[----:B------:R-:W-:Y:S01]  /*78d0*/  LEA R18, P6, R14, R148, 0x1 ;  /* 0x000000940e127211 */ /* 0x000fe200078c08ff */
[----:B------:R-:W-:Y:S01]  /*78e0*/  IMAD R51, R149, 0x2, R7 ;  /* 0x0000000295337824 */ /* 0x000fe200078e0207 */
[----:B------:R-:W-:-:S02]  /*78f0*/  LEA.HI.X.SX32 R17, R15, R37, 0x1, P5 ;  /* 0x000000250f117211 */ /* 0x000fc400028f0eff */
[----:B------:R-:W-:Y:S01]  /*7900*/  LEA.HI.X.SX32 R19, R14, R37, 0x1, P6 ;  /* 0x000000250e137211 */ /* 0x000fe200030f0eff */
[----:B------:R-:W-:Y:S01]  /*7910*/  IMAD R53, R150, 0x2, R51 ;  /* 0x0000000296357824 */ /* 0x000fe200078e0233 */
[----:B------:R-:W-:Y:S04]  /*7920*/  STL.64 [R1+0xe0], R22 ;  /* 0x0000e01601007387 */ /* 0x000fe80000100a00 */
[----:B------:R-:W-:Y:S01]  /*7930*/  STL.64 [R1+0xc0], R20 ;  /* 0x0000c01401007387 */ /* 0x000fe20000100a00 */
[----:B------:R-:W-:-:S03]  /*7940*/  LEA R57, R151, R53, 0x1 ;  /* 0x0000003597397211 */ /* 0x000fc600078e08ff */
[----:B------:R-:W-:Y:S04]  /*7950*/  STL.64 [R1+0x80], R16 ;  /* 0x0000801001007387 */ /* 0x000fe80000100a00 */
[----:B------:R0:W-:Y:S02]  /*7960*/  STL.64 [R1+0xa0], R18 ;  /* 0x0000a01201007387 */ /* 0x0001e40000100a00 */
[----:B0-----:R-:W-:-:S04]  /*7970*/  LEA R18, P5, R6, R148, 0x1 ;  /* 0x0000009406127211 */ /* 0x001fc800078a08ff */
[----:B------:R-:W-:Y:S01]  /*7980*/  LEA.HI.X.SX32 R19, R6, R37, 0x1, P5 ;  /* 0x0000002506137211 */ /* 0x000fe200028f0eff */
[----:B------:R-:W-:Y:S01]  /*7990*/  IMAD R6, R152, 0x2, R57 ;  /* 0x0000000298067824 */ /* 0x000fe200078e0239 */
[----:B------:R-:W-:-:S03]  /*79a0*/  LEA R16, P6, R13, R148, 0x1 ;  /* 0x000000940d107211 */ /* 0x000fc600078c08ff */
[----:B------:R-:W-:Y:S01]  /*79b0*/  IMAD R59, R153, 0x2, R6 ;  /* 0x00000002993b7824 */ /* 0x000fe200078e0206 */
[-C--:B------:R-:W-:Y:S02]  /*79c0*/  LEA R14, P5, R12, R148.reuse, 0x1 ;  /* 0x000000940c0e7211 */ /* 0x080fe400078a08ff */
[-C--:B------:R-:W-:Y:S01]  /*79d0*/  LEA.HI.X.SX32 R17, R13, R37.reuse, 0x1, P6 ;  /* 0x000000250d117211 */ /* 0x080fe200030f0eff */
[----:B------:R-:W-:Y:S01]  /*79e0*/  IMAD R60, R154, 0x2, R59 ;  /* 0x000000029a3c7824 */ /* 0x000fe200078e023b */
[-C--:B------:R-:W-:Y:S02]  /*79f0*/  LEA.HI.X.SX32 R15, R12, R37.reuse, 0x1, P5 ;  /* 0x000000250c0f7211 */ /* 0x080fe400028f0eff */
[----:B------:R-:W-:Y:S01]  /*7a00*/  LEA R234, P5, R5, R148, 0x1 ;  /* 0x0000009405ea7211 */ /* 0x000fe200078a08ff */
[----:B------:R0:W-:Y:S01]  /*7a10*/  STL.64 [R1+0x60], R16 ;  /* 0x0000601001007387 */ /* 0x0001e20000100a00 */
[----:B------:R-:W-:Y:S02]  /*7a20*/  LEA R61, R155, R60, 0x1 ;  /* 0x0000003c9b3d7211 */ /* 0x000fe400078e08ff */
[----:B------:R-:W-:-:S03]  /*7a30*/  LEA.HI.X.SX32 R235, R5, R37, 0x1, P5 ;  /* 0x0000002505eb7211 */ /* 0x000fc600028f0eff */
[----:B------:R-:W-:Y:S01]  /*7a40*/  IMAD R5, R157, 0x2, R61 ;  /* 0x000000029d057824 */ /* 0x000fe200078e023d */
[----:B0-----:R-:W-:-:S03]  /*7a50*/  LEA R16, P6, R3, R148, 0x1 ;  /* 0x0000009403107211 */ /* 0x001fc600078c08ff */
[----:B------:R-:W-:Y:S01]  /*7a60*/  IMAD R65, R156, 0x2, R5 ;  /* 0x000000029c417824 */ /* 0x000fe200078e0205 */
[-C--:B------:R-:W-:Y:S02]  /*7a70*/  LEA.HI.X.SX32 R17, R3, R37.reuse, 0x1, P6 ;  /* 0x0000002503117211 */ /* 0x080fe400030f0eff */
[CC--:B------:R-:W-:Y:S01]  /*7a80*/  LEA R244, P6, R11.reuse, R148.reuse, 0x1 ;  /* 0x000000940bf47211 */ /* 0x0c0fe200078c08ff */
[----:B------:R0:W-:Y:S01]  /*7a90*/  STL.64 [R1+0x40], R18 ;  /* 0x0000401201007387 */ /* 0x0001e20000100a00 */
[-C--:B------:R-:W-:Y:S01]  /*7aa0*/  LEA R218, P5, R10, R148.reuse, 0x1 ;  /* 0x000000940ada7211 */ /* 0x080fe200078a08ff */
[----:B------:R-:W-:Y:S01]  /*7ab0*/  IMAD R67, R158, 0x2, R65 ;  /* 0x000000029e437824 */ /* 0x000fe200078e0241 */
[----:B------:R-:W-:Y:S01]  /*7ac0*/  LEA.HI.X.SX32 R245, R11, R37, 0x1, P6 ;  /* 0x000000250bf57211 */ /* 0x000fe200030f0eff */
[----:B------:R0:W-:Y:S01]  /*7ad0*/  STL.64 [R1+0x20], R16 ;  /* 0x0000201001007387 */ /* 0x0001e20000100a00 */
[----:B------:R-:W-:-:S03]  /*7ae0*/  LEA R226, P6, R9, R148, 0x1 ;  /* 0x0000009409e27211 */ /* 0x000fc600078c08ff */
[----:B------:R0:W-:Y:S01]  /*7af0*/  STL.64 [R1], R14 ;  /* 0x0000000e01007387 */ /* 0x0001e20000100a00 */
[----:B------:R-:W-:Y:S02]  /*7b00*/  ISETP.EQ.U32.AND P2, PT, RZ, UR5, P1 ;  /* 0x00000005ff007c0c */ /* 0x000fe40008f42070 */
[-C--:B------:R-:W-:Y:S02]  /*7b10*/  LEA.HI.X.SX32 R227, R9, R37.reuse, 0x1, P6 ;  /* 0x0000002509e37211 */ /* 0x080fe400030f0eff */
[----:B------:R-:W-:Y:S02]  /*7b20*/  LEA.HI.X.SX32 R219, R10, R37, 0x1, P5 ;  /* 0x000000250adb7211 */ /* 0x000fe400028f0eff */
[-C--:B------:R-:W-:Y:S02]  /*7b30*/  LEA R210, P5, R8, R148.reuse, 0x1 ;  /* 0x0000009408d27211 */ /* 0x080fe400078a08ff */
[----:B------:R-:W-:Y:S02]  /*7b40*/  LEA R202, P6, R4, R148, 0x1 ;  /* 0x0000009404ca7211 */ /* 0x000fe400078c08ff */
[----:B------:R-:W-:-:S02]  /*7b50*/  LEA R68, R159, R67, 0x1 ;  /* 0x000000439f447211 */ /* 0x000fc400078e08ff */
[-C--:B------:R-:W-:Y:S02]  /*7b60*/  LEA.HI.X.SX32 R211, R8, R37.reuse, 0x1, P5 ;  /* 0x0000002508d37211 */ /* 0x080fe400028f0eff */
[-C--:B------:R-:W-:Y:S01]  /*7b70*/  LEA.HI.X.SX32 R203, R4, R37.reuse, 0x1, P6 ;  /* 0x0000002504cb7211 */ /* 0x080fe200030f0eff */
[----:B------:R-:W-:Y:S01]  /*7b80*/  IMAD R4, R160, 0x2, R68 ;  /* 0x00000002a0047824 */ /* 0x000fe200078e0244 */
[CC--:B------:R-:W-:Y:S02]  /*7b90*/  LEA R194, P5, R7.reuse, R148.reuse, 0x1 ;  /* 0x0000009407c27211 */ /* 0x0c0fe400078a08ff */
[CC--:B------:R-:W-:Y:S02]  /*7ba0*/  LEA R186, P6, R6.reuse, R148.reuse, 0x1 ;  /* 0x0000009406ba7211 */ /* 0x0c0fe400078c08ff */
[-C--:B------:R-:W-:Y:S02]  /*7bb0*/  LEA.HI.X.SX32 R195, R7, R37.reuse, 0x1, P5 ;  /* 0x0000002507c37211 */ /* 0x080fe400028f0eff */
[----:B------:R-:W-:Y:S01]  /*7bc0*/  LEA.HI.X.SX32 R187, R6, R37, 0x1, P6 ;  /* 0x0000002506bb7211 */ /* 0x000fe200030f0eff */
[----:B------:R-:W-:Y:S01]  /*7bd0*/  UIADD3 UR9, UPT, UPT, UR7, 0x100000, URZ ;  /* 0x0010000007097890 */ /* 0x000fe2000fffe0ff */
[----:B------:R-:W-:-:S02]  /*7be0*/  LEA R178, P5, R5, R148, 0x1 ;  /* 0x0000009405b27211 */ /* 0x000fc400078a08ff */
[----:B------:R-:W-:Y:S01]  /*7bf0*/  LEA R170, P6, R4, R148, 0x1 ;  /* 0x0000009404aa7211 */ /* 0x000fe200078c08ff */
[----:B------:R-:W-:Y:S01]  /*7c00*/  VIADD R2, R2, 0x10000 ;  /* 0x0001000002027836 */ /* 0x000fe20000000000 */
[----:B------:R-:W-:Y:S01]  /*7c10*/  PRMT R133, RZ, 0x7610, R133 ;  /* 0x00007610ff857816 */ /* 0x000fe20000000085 */
[----:B------:R-:W-:Y:S01]  /*7c20*/  IMAD R69, R161, 0x2, R4 ;  /* 0x00000002a1457824 */ /* 0x000fe200078e0204 */
[----:B------:R-:W-:Y:S02]  /*7c30*/  PRMT R130, RZ, 0x7610, R130 ;  /* 0x00007610ff827816 */ /* 0x000fe40000000082 */
[----:B------:R-:W-:Y:S02]  /*7c40*/  PRMT R129, RZ, 0x7610, R129 ;  /* 0x00007610ff817816 */ /* 0x000fe40000000081 */
[----:B------:R-:W-:Y:S02]  /*7c50*/  PRMT R128, RZ, 0x7610, R128 ;  /* 0x00007610ff807816 */ /* 0x000fe40000000080 */
[----:B------:R-:W-:-:S02]  /*7c60*/  PRMT R126, RZ, 0x7610, R126 ;  /* 0x00007610ff7e7816 */ /* 0x000fc4000000007e */
[----:B------:R-:W-:Y:S02]  /*7c70*/  PRMT R122, RZ, 0x7610, R122 ;  /* 0x00007610ff7a7816 */ /* 0x000fe4000000007a */
[----:B------:R-:W-:Y:S02]  /*7c80*/  PRMT R121, RZ, 0x7610, R121 ;  /* 0x00007610ff797816 */ /* 0x000fe40000000079 */
        /* <DEDUP_REMOVED lines=23> */
[----:B------:R-:W-:Y:S02]  /*7e00*/  IADD3 R138, PT, PT, R36, 0x3, RZ ;  /* 0x00000003248a7810 */ /* 0x000fe40007ffe0ff */
[-C--:B------:R-:W-:Y:S02]  /*7e10*/  LEA.HI.X.SX32 R179, R5, R37.reuse, 0x1, P5 ;  /* 0x0000002505b37211 */ /* 0x080fe400028f0eff */
[----:B------:R-:W-:Y:S01]  /*7e20*/  LEA.HI.X.SX32 R171, R4, R37, 0x1, P6 ;  /* 0x0000002504ab7211 */ /* 0x000fe200030f0eff */
[----:B-----5:R-:W-:Y:S06]  /*7e30*/  BAR.SYNC.DEFER_BLOCKING 0x0 ;  /* 0x0000000000007b1d */ /* 0x020fec0000010000 */
[----:B0-----:R-:W-:Y:S05]  /*7e40*/  @!P2 BRA `(.L_x_6) ;  /* 0x00000004006ca947 */ /* 0x001fea0003800000 */
[----:B------:R-:W-:Y:S01]  /*7e50*/  USHF.R.U32.HI UR24, URZ, 0x4, UR6 ;  /* 0x00000004ff187899 */ /* 0x000fe20008011606 */
[----:B------:R-:W-:Y:S01]  /*7e60*/  IMAD.MOV.U32 R3, RZ, RZ, RZ ;  /* 0x000000ffff037224 */ /* 0x000fe200078e00ff */
[----:B------:R-:W-:Y:S02]  /*7e70*/  UIADD3 UR16, UPT, UPT, UR6, 0x8000, URZ ;  /* 0x0000800006107890 */ /* 0x000fe4000fffe0ff */
[----:B------:R-:W-:Y:S02]  /*7e80*/  USGXT.U32 UR24, UR24, 0xe ;  /* 0x0000000e1818789a */ /* 0x000fe40008000000 */
[----:B------:R-:W-:Y:S02]  /*7e90*/  USHF.R.U32.HI UR16, URZ, 0x4, UR16 ;  /* 0x00000004ff107899 */ /* 0x000fe40008011610 */
[----:B------:R-:W-:Y:S02]  /*7ea0*/  UIADD3 UR60, UP2, UPT, UR24, 0x80, URZ ;  /* 0x00000080183c7890 */ /* 0x000fe4000ff5e0ff */
[----:B------:R-:W-:Y:S01]  /*7eb0*/  USGXT.U32 UR30, UR16, 0xe ;  /* 0x0000000e101e789a */ /* 0x000fe20008000000 */
[----:B------:R-:W-:Y:S01]  /*7ec0*/  UMOV UR14, URZ ;  /* 0x000000ff000e7c82 */ /* 0x000fe20008000000 */
[----:B------:R-:W-:Y:S01]  /*7ed0*/  UMOV UR15, URZ ;  /* 0x000000ff000f7c82 */ /* 0x000fe20008000000 */
[----:B------:R-:W-:-:S02]  /*7ee0*/  UIADD3.X UR61, UPT, UPT, UR14, 0x40004040, URZ, UP2, !UPT ;  /* 0x400040400e3d7890 */ /* 0x000fc400097fe4ff */
[----:B------:R-:W-:Y:S01]  /*7ef0*/  UIADD3 UR20, UP2, UPT, UR30, 0x2, URZ ;  /* 0x000000021e147890 */ /* 0x000fe2000ff5e0ff */
[----:B------:R-:W-:-:S03]  /*7f00*/  ELECT P5, URZ, PT ;  /* 0x0000000000ff782f */ /* 0x000fc600038a0000 */
[----:B------:R-:W-:Y:S02]  /*7f10*/  UIADD3.X UR21, UPT, UPT, UR15, 0x40004040, URZ, UP2, !UPT ;  /* 0x400040400f157890 */ /* 0x000fe400097fe4ff */
[----:B------:R-:W-:Y:S02]  /*7f20*/  UIADD3.64 UR64, UPT, UPT, UR60, 0x80, URZ ;  /* 0x000000803c407897 */ /* 0x000fe4000fffe0ff */
[----:B------:R-:W-:Y:S02]  /*7f30*/  UIADD3.64 UR66, UPT, UPT, UR20, 0x2, URZ ;  /* 0x0000000214427897 */ /* 0x000fe4000fffe0ff */
[----:B------:R-:W-:Y:S02]  /*7f40*/  UIADD3.64 UR14, UPT, UPT, UR60, 0x100, URZ ;  /* 0x000001003c0e7897 */ /* 0x000fe4000fffe0ff */
[----:B------:R-:W-:Y:S01]  /*7f50*/  UIADD3.64 UR36, UPT, UPT, UR20, 0x4, URZ ;  /* 0x0000000414247897 */ /* 0x000fe2000fffe0ff */
[----:B------:R-:W-:Y:S01]  /*7f60*/  UMOV UR18, 0x0 ;  /* 0x0000000000127882 */ /* 0x000fe20000000000 */
[----:B------:R-:W-:Y:S01]  /*7f70*/  UMOV UR19, 0x4108490 ;  /* 0x0410849000137882 */ /* 0x000fe20000000000 */
[----:B------:R-:W-:Y:S01]  /*7f80*/  UMOV UR25, 0x40004040 ;  /* 0x4000404000197882 */ /* 0x000fe20000000000 */
[----:B------:R-:W-:Y:S01]  /*7f90*/  UMOV UR31, 0x40004040 ;  /* 0x40004040001f7882 */ /* 0x000fe20000000000 */
[----:B------:R-:W-:Y:S01]  /*7fa0*/  UMOV UR76, 0x0 ;  /* 0x00000000004c7882 */ /* 0x000fe20000000000 */
[----:B------:R-:W-:Y:S01]  /*7fb0*/  UMOV UR77, 0x4108490 ;  /* 0x04108490004d7882 */ /* 0x000fe20000000000 */
[----:B------:R-:W-:Y:S01]  /*7fc0*/  UIADD3.64 UR56, UPT, UPT, UR60, 0x180, URZ ;  /* 0x000001803c387897 */ /* 0x000fe2000fffe0ff */
[----:B------:R-:W-:Y:S01]  /*7fd0*/  UTCHMMA gdesc[UR24], gdesc[UR30], tmem[UR9], tmem[UR18], idesc[UR19], !UPT ;  /* 0x00ff121e180075ea */ /* 0x000fe2000f800009 */
[----:B------:R-:W-:-:S02]  /*7fe0*/  UIADD3.64 UR68, UPT, UPT, UR20, 0x1fe, URZ ;  /* 0x000001fe14447897 */ /* 0x000fc4000fffe0ff */
[----:B------:R-:W-:Y:S01]  /*7ff0*/  UTCHMMA gdesc[UR60], gdesc[UR20], tmem[UR9], tmem[UR76], idesc[UR77], UPT ;  /* 0x00ff4c143c0075ea */ /* 0x000fe2000b800009 */
[----:B------:R-:W-:Y:S01]  /*8000*/  UMOV UR62, 0x0 ;  /* 0x00000000003e7882 */ /* 0x000fe20000000000 */
[----:B------:R-:W-:Y:S01]  /*8010*/  UMOV UR63, 0x4108490 ;  /* 0x04108490003f7882 */ /* 0x000fe20000000000 */
[----:B------:R-:W-:Y:S01]  /*8020*/  UIADD3.64 UR42, UPT, UPT, UR60, 0x200, URZ ;  /* 0x000002003c2a7897 */ /* 0x000fe2000fffe0ff */
[----:B------:R-:W-:Y:S01]  /*8030*/  UTCHMMA gdesc[UR64], gdesc[UR66], tmem[UR9], tmem[UR62], idesc[UR63], UPT ;  /* 0x00ff3e42400075ea */ /* 0x000fe2000b800009 */
[----:B------:R-:W-:Y:S01]  /*8040*/  UIADD3.64 UR74, UPT, UPT, UR20, 0x200, URZ ;  /* 0x00000200144a7897 */ /* 0x000fe2000fffe0ff */
[----:B------:R-:W-:Y:S01]  /*8050*/  @P5 MOV R4, R2 ;  /* 0x0000000200045202 */ /* 0x000fe20000000f00 */
[----:B------:R-:W-:Y:S01]  /*8060*/  UMOV UR26, 0x0 ;  /* 0x00000000001a7882 */ /* 0x000fe20000000000 */
[----:B------:R-:W-:Y:S01]  /*8070*/  UMOV UR27, 0x4108490 ;  /* 0x04108490001b7882 */ /* 0x000fe20000000000 */
[----:B------:R-:W-:Y:S01]  /*8080*/  UIADD3.64 UR58, UPT, UPT, UR60, 0x280, URZ ;  /* 0x000002803c3a7897 */ /* 0x000fe2000fffe0ff */
[----:B------:R0:W-:Y:S01]  /*8090*/  UTCHMMA gdesc[UR14], gdesc[UR36], tmem[UR9], tmem[UR26], idesc[UR27], UPT ;  /* 0x00ff1a240e0075ea */ /* 0x0001e2000b800009 */
[----:B------:R-:W-:Y:S01]  /*80a0*/  UIADD3.64 UR72, UPT, UPT, UR20, 0x202, URZ ;  /* 0x0000020214487897 */ /* 0x000fe2000fffe0ff */
[----:B------:R-:W-:Y:S01]  /*80b0*/  @P5 R2UR UR13, R4 ;  /* 0x00000000040d52ca */ /* 0x000fe200000e0000 */
[----:B------:R-:W-:-:S02]  /*80c0*/  UIADD3.64 UR54, UPT, UPT, UR60, 0x300, URZ ;  /* 0x000003003c367897 */ /* 0x000fc4000fffe0ff */
[----:B------:R-:W-:Y:S01]  /*80d0*/  UIADD3.64 UR52, UPT, UPT, UR60, 0x380, URZ ;  /* 0x000003803c347897 */ /* 0x000fe2000fffe0ff */
[----:B------:R-:W-:Y:S01]  /*80e0*/  UMOV UR48, 0x0 ;  /* 0x0000000000307882 */ /* 0x000fe20000000000 */
[----:B------:R-:W-:Y:S01]  /*80f0*/  UMOV UR49, 0x4108490 ;  /* 0x0410849000317882 */ /* 0x000fe20000000000 */
[----:B------:R-:W-:Y:S01]  /*8100*/  UIADD3.64 UR46, UPT, UPT, UR60, 0x400, URZ ;  /* 0x000004003c2e7897 */ /* 0x000fe2000fffe0ff */
[----:B------:R-:W-:Y:S01]  /*8110*/  UTCHMMA gdesc[UR56], gdesc[UR68], tmem[UR9], tmem[UR48], idesc[UR49], UPT ;  /* 0x00ff3044380075ea */ /* 0x000fe2000b800009 */
[----:B0-----:R-:W-:Y:S01]  /*8120*/  UIADD3.64 UR36, UPT, UPT, UR20, 0x204, URZ ;  /* 0x0000020414247897 */ /* 0x001fe2000fffe0ff */
[----:B------:R0:W-:Y:S01]  /*8130*/  UTCHMMA gdesc[UR42], gdesc[UR74], tmem[UR9], tmem[UR76], idesc[UR77], UPT ;  /* 0x00ff4c4a2a0075ea */ /* 0x0001e2000b800009 */
[----:B------:R-:W-:Y:S02]  /*8140*/  UIADD3.64 UR26, UPT, UPT, UR20, 0x3fe, URZ ;  /* 0x000003fe141a7897 */ /* 0x000fe4000fffe0ff */
[----:B------:R-:W-:Y:S02]  /*8150*/  UIADD3.64 UR40, UPT, UPT, UR60, 0x480, URZ ;  /* 0x000004803c287897 */ /* 0x000fe4000fffe0ff */
[----:B------:R-:W-:-:S02]  /*8160*/  UIADD3.64 UR34, UPT, UPT, UR60, 0x500, URZ ;  /* 0x000005003c227897 */ /* 0x000fc4000fffe0ff */
[----:B------:R-:W-:Y:S02]  /*8170*/  UIADD3.64 UR30, UPT, UPT, UR60, 0x580, URZ ;  /* 0x000005803c1e7897 */ /* 0x000fe4000fffe0ff */
[----:B------:R-:W-:Y:S02]  /*8180*/  UIADD3.64 UR24, UPT, UPT, UR60, 0x600, URZ ;  /* 0x000006003c187897 */ /* 0x000fe4000fffe0ff */
[----:B------:R-:W-:Y:S02]  /*8190*/  UIADD3.64 UR18, UPT, UPT, UR60, 0x680, URZ ;  /* 0x000006803c127897 */ /* 0x000fe4000fffe0ff */
[----:B------:R-:W-:Y:S02]  /*81a0*/  UIADD3.64 UR70, UPT, UPT, UR60, 0x700, URZ ;  /* 0x000007003c467897 */ /* 0x000fe4000fffe0ff */
[----:B------:R-:W-:Y:S02]  /*81b0*/  UIADD3.64 UR14, UPT, UPT, UR20, 0x400, URZ ;  /* 0x00000400140e7897 */ /* 0x000fe4000fffe0ff */
[----:B------:R-:W-:-:S02]  /*81c0*/  UIADD3.64 UR60, UPT, UPT, UR20, 0x402, URZ ;  /* 0x00000402143c7897 */ /* 0x000fc4000fffe0ff */
[----:B------:R-:W-:Y:S02]  /*81d0*/  UIADD3.64 UR62, UPT, UPT, UR20, 0x404, URZ ;  /* 0x00000404143e7897 */ /* 0x000fe4000fffe0ff */
[----:B------:R-:W-:Y:S02]  /*81e0*/  UIADD3.64 UR64, UPT, UPT, UR20, 0x5fe, URZ ;  /* 0x000005fe14407897 */ /* 0x000fe4000fffe0ff */
[----:B0-----:R-:W-:Y:S01]  /*81f0*/  UIADD3.64 UR76, UPT, UPT, UR20, 0x600, URZ ;  /* 0x00000600144c7897 */ /* 0x001fe2000fffe0ff */
[----:B------:R-:W-:Y:S01]  /*8200*/  UMOV UR56, 0x0 ;  /* 0x0000000000387882 */ /* 0x000fe20000000000 */
[----:B------:R-:W-:Y:S01]  /*8210*/  UMOV UR57, 0x4108490 ;  /* 0x0410849000397882 */ /* 0x000fe20000000000 */
[----:B------:R-:W-:Y:S01]  /*8220*/  UIADD3.64 UR66, UPT, UPT, UR20, 0x602, URZ ;  /* 0x0000060214427897 */ /* 0x000fe2000fffe0ff */
[----:B------:R0:W-:Y:S01]  /*8230*/  UTCHMMA gdesc[UR58], gdesc[UR72], tmem[UR9], tmem[UR56], idesc[UR57], UPT ;  /* 0x00ff38483a0075ea */ /* 0x0001e2000b800009 */
[----:B------:R-:W-:Y:S01]  /*8240*/  UMOV UR68, 0x0 ;  /* 0x0000000000447882 */ /* 0x000fe20000000000 */
[----:B------:R-:W-:Y:S01]  /*8250*/  UMOV UR69, 0x4108490 ;  /* 0x0410849000457882 */ /* 0x000fe20000000000 */
[----:B------:R-:W-:Y:S01]  /*8260*/  UIADD3.64 UR20, UPT, UPT, UR20, 0x604, URZ ;  /* 0x0000060414147897 */ /* 0x000fe2000fffe0ff */
[----:B------:R0:W-:Y:S01]  /*8270*/  UTCHMMA gdesc[UR54], gdesc[UR36], tmem[UR9], tmem[UR68], idesc[UR69], UPT ;  /* 0x00ff4424360075ea */ /* 0x0001e2000b800009 */
[----:B------:R-:W-:Y:S01]  /*8280*/  UMOV UR50, 0x0 ;  /* 0x0000000000327882 */ /* 0x000fe20000000000 */
[----:B------:R-:W-:Y:S01]  /*8290*/  UMOV UR51, 0x4108490 ;  /* 0x0410849000337882 */ /* 0x000fe20000000000 */
[----:B------:R-:W-:Y:S01]  /*82a0*/  UMOV UR44, 0x0 ;  /* 0x00000000002c7882 */ /* 0x000fe20000000000 */
[----:B------:R-:W-:Y:S01]  /*82b0*/  UMOV UR45, 0x4108490 ;  /* 0x04108490002d7882 */ /* 0x000fe20000000000 */
[----:B------:R0:W-:Y:S01]  /*82c0*/  UTCHMMA gdesc[UR52], gdesc[UR26], tmem[UR9], tmem[UR48], idesc[UR49], UPT ;  /* 0x00ff301a340075ea */ /* 0x0001e2000b800009 */
        /* <DEDUP_REMOVED lines=15> */
[----:B------:R0:W-:Y:S01]  /*83c0*/  UTCHMMA gdesc[UR18], gdesc[UR66], tmem[UR9], tmem[UR22], idesc[UR23], UPT ;  /* 0x00ff1642120075ea */ /* 0x0001e2000b800009 */
[----:B------:R0:W-:Y:S01]  /*83d0*/  UTCHMMA gdesc[UR70], gdesc[UR20], tmem[UR9], tmem[UR16], idesc[UR17], UPT ;  /* 0x00ff1014460075ea */ /* 0x0001e2000b800009 */
[----:B------:R0:W-:Y:S01]  /*83e0*/  UTCBAR [UR13], URZ ;  /* 0x000000ff0d0073e9 */ /* 0x0001e200080000ff */
[----:B------:R-:W-:Y:S01]  /*83f0*/  NOP ;  /* 0x0000000000007918 */ /* 0x000fe20000000000 */
.L_x_6:
[----:B------:R-:W-:Y:S05]  /*8400*/  @!P1 BRA `(.L_x_7) ;  /* 0x0000000000089947 */ /* 0x000fea0003800000 */
[----:B------:R-:W1:Y:S02]  /*8410*/  SYNCS.PHASECHK.TRANS64.TRYWAIT P5, [UR6+0x10000], RZ ;  /* 0x010000ffff0075a7 */ /* 0x000e6400080a1106 */
[----:B-1----:R-:W-:Y:S05]  /*8420*/  @!P5 BRA `(.L_x_8) ;  /* 0x00000104004cd947 */ /* 0x002fea0003800000 */
.L_x_7:
[----:B------:R-:W-:Y:S06]  /*8430*/  BAR.SYNC.DEFER_BLOCKING 0x0 ;  /* 0x0000000000007b1d */ /* 0x000fec0000010000 */
[----:B------:R-:W-:Y:S01]  /*8440*/  LDTM.16dp32bit_t0_t15.x32 R4, tmem[UR8+0x100000] ;  /* 0x10000008000479ee */ /* 0x000fe20008a80000 */
[----:B------:R-:W1:Y:S01]  /*8450*/  LDTM.16dp32bit_t16_t31.x32 R4, tmem[UR8+0x100020] ;  /* 0x10002008000479ee */ /* 0x000e620008aa0000 */
[----:B------:R-:W2:Y:S04]  /*8460*/  LDL.64 R198, [R1+0x270] ;  /* 0x0002700001c67983 */ /* 0x000ea80000100a00 */
[----:B------:R-:W3:Y:S04]  /*8470*/  LDL.64 R196, [R1+0x268] ;  /* 0x0002680001c47983 */ /* 0x000ee80000100a00 */
[----:B------:R-:W4:Y:S04]  /*8480*/  LDL.64 R192, [R1+0x220] ;  /* 0x0002200001c07983 */ /* 0x000f280000100a00 */
[----:B------:R-:W4:Y:S01]  /*8490*/  LDL.64 R190, [R1+0x200] ;  /* 0x0002000001be7983 */ /* 0x000f220000100a00 */
[----:B------:R-:W0:Y:S03]  /*84a0*/  @!P0 SYNCS.CCTL.IV [UR6+0x10000] ;  /* 0x01000000ff0089b1 */ /* 0x000e260008000006 */
[----:B------:R-:W4:Y:S01]  /*84b0*/  LDL.64 R188, [R1+0x1e0] ;  /* 0x0001e00001bc7983 */ /* 0x000f220000100a00 */
[----:B------:R-:W-:-:S03]  /*84c0*/  NOP ;  /* 0x0000000000007918 */ /* 0x000fc60000000000 */
[----:B------:R-:W4:Y:S04]  /*84d0*/  LDL.64 R184, [R1+0x1c0] ;  /* 0x0001c00001b87983 */ /* 0x000f280000100a00 */
        /* <DEDUP_REMOVED lines=13> */
[----:B------:R-:W4:Y:S04]  /*85b0*/  LDL.64 R144, [R1] ;  /* 0x0000000001907983 */ /* 0x000f280000100a00 */
[----:B------:R-:W-:Y:S04]  /*85c0*/  STL.64 [R1+0x610], R136 ;  /* 0x0006108801007387 */ /* 0x000fe80000100a00 */
[----:B------:R-:W-:Y:S04]  /*85d0*/  STL [R1+0x60c], R134 ;  /* 0x00060c8601007387 */ /* 0x000fe80000100800 */
[----:B------:R-:W-:Y:S04]  /*85e0*/  STL [R1+0x608], R3 ;  /* 0x0006080301007387 */ /* 0x000fe80000100800 */
[----:B------:R0:W-:Y:S04]  /*85f0*/  STL [R1+0x604], R2 ;  /* 0x0006040201007387 */ /* 0x0001e80000100800 */
[----:B------:R0:W-:Y:S04]  /*8600*/  STL [R1+0x600], R0 ;  /* 0x0006000001007387 */ /* 0x0001e80000100800 */
[----:B-1----:R1:W-:Y:S04]  /*8610*/  STL.64 [R1+0x620], R32 ;  /* 0x0006202001007387 */ /* 0x0023e80000100a00 */
[----:B------:R2:W-:Y:S01]  /*8620*/  STL.64 [R1+0x618], R34 ;  /* 0x0006182201007387 */ /* 0x0005e20000100a00 */
[C---:B0-----:R-:W-:Y:S01]  /*8630*/  LEA R2, P5, R127.reuse, R148, 0x1 ;  /* 0x000000947f027211 */ /* 0x041fe200078a08ff */
[----:B------:R-:W0:Y:S02]  /*8640*/  LDC R0, c[0x0][0x3d8] ;  /* 0x0000f600ff007b82 */ /* 0x000e240000000800 */
[----:B------:R0:W4:Y:S04]  /*8650*/  @P1 LDG.E.U16 R74, desc[UR10][R170.64] ;  /* 0x0000000aaa4a1981 */ /* 0x000128000c1e1500 */
[----:B-1----:R-:W4:Y:S04]  /*8660*/  LDL.64 R32, [R1+0x168] ;  /* 0x0001680001207983 */ /* 0x002f280000100a00 */
[----:B------:R-:W-:Y:S04]  /*8670*/  STL.64 [R1+0x628], R244 ;  /* 0x000628f401007387 */ /* 0x000fe80000100a00 */
[----:B------:R-:W-:Y:S04]  /*8680*/  STL.64 [R1+0x630], R234 ;  /* 0x000630ea01007387 */ /* 0x000fe80000100a00 */
[----:B------:R-:W-:Y:S01]  /*8690*/  STL.64 [R1+0x638], R226 ;  /* 0x000638e201007387 */ /* 0x000fe20000100a00 */
[----:B------:R-:W-:-:S03]  /*86a0*/  LEA.HI.X.SX32 R3, R127, R37, 0x1, P5 ;  /* 0x000000257f037211 */ /* 0x000fc600028f0eff */
[----:B------:R-:W-:Y:S04]  /*86b0*/  STL.64 [R1+0x640], R218 ;  /* 0x000640da01007387 */ /* 0x000fe80000100a00 */
[----:B------:R-:W-:Y:S04]  /*86c0*/  STL.64 [R1+0x648], R210 ;  /* 0x000648d201007387 */ /* 0x000fe80000100a00 */
[----:B------:R-:W-:Y:S04]  /*86d0*/  STL.64 [R1+0x650], R202 ;  /* 0x000650ca01007387 */ /* 0x000fe80000100a00 */
[----:B------:R-:W-:Y:S04]  /*86e0*/  STL.64 [R1+0x658], R194 ;  /* 0x000658c201007387 */ /* 0x000fe80000100a00 */
[----:B------:R-:W-:Y:S04]  /*86f0*/  STL.64 [R1+0x660], R186 ;  /* 0x000660ba01007387 */ /* 0x000fe80000100a00 */
[----:B------:R-:W-:Y:S04]  /*8700*/  STL.64 [R1+0x668], R178 ;  /* 0x000668b201007387 */ /* 0x000fe80000100a00 */
[----:B------:R-:W-:Y:S04]  /*8710*/  STL.64 [R1+0x670], R170 ;  /* 0x000670aa01007387 */ /* 0x000fe80000100a00 */
[----:B------:R1:W4:Y:S04]  /*8720*/  @P1 LDG.E.U16 R81, desc[UR10][R194.64] ;  /* 0x0000000ac2511981 */ /* 0x000328000c1e1500 */
[----:B------:R0:W4:Y:S04]  /*8730*/  @P1 LDG.E.U16 R78, desc[UR10][R178.64] ;  /* 0x0000000ab24e1981 */ /* 0x000128000c1e1500 */
[----:B------:R0:W4:Y:S04]  /*8740*/  @P1 LDG.E.U16 R80, desc[UR10][R186.64] ;  /* 0x0000000aba501981 */ /* 0x000128000c1e1500 */
[----:B------:R0:W4:Y:S04]  /*8750*/  @P1 LDG.E.U16 R86, desc[UR10][R210.64] ;  /* 0x0000000ad2561981 */ /* 0x000128000c1e1500 */
[----:B------:R-:W4:Y:S04]  /*8760*/  @P1 LDG.E.U16 R88, desc[UR10][R218.64] ;  /* 0x0000000ada581981 */ /* 0x000f28000c1e1500 */
[----:B------:R0:W4:Y:S04]  /*8770*/  @P1 LDG.E.U16 R82, desc[UR10][R202.64] ;  /* 0x0000000aca521981 */ /* 0x000128000c1e1500 */
[----:B------:R0:W4:Y:S04]  /*8780*/  @P1 LDG.E.U16 R90, desc[UR10][R234.64] ;  /* 0x0000000aea5a1981 */ /* 0x000128000c1e1500 */
[----:B------:R0:W4:Y:S04]  /*8790*/  @P1 LDG.E.U16 R89, desc[UR10][R226.64] ;  /* 0x0000000ae2591981 */ /* 0x000128000c1e1500 */
[----:B------:R0:W4:Y:S01]  /*87a0*/  @P1 LDG.E.U16 R94, desc[UR10][R244.64] ;  /* 0x0000000af45e1981 */ /* 0x000122000c1e1500 */
[----:B------:R-:W-:Y:S01]  /*87b0*/  FMUL R6, R6, UR12 ;  /* 0x0000000c06067c20 */ /* 0x000fe20008400000 */
[----:B------:R-:W-:Y:S01]  /*87c0*/  FMUL R8, R8, UR12 ;  /* 0x0000000c08087c20 */ /* 0x000fe20008400000 */
[----:B------:R-:W-:Y:S01]  /*87d0*/  FMUL R12, R12, UR12 ;  /* 0x0000000c0c0c7c20 */ /* 0x000fe20008400000 */
[----:B------:R-:W-:Y:S01]  /*87e0*/  FMUL R14, R14, UR12 ;  /* 0x0000000c0e0e7c20 */ /* 0x000fe20008400000 */
[----:B------:R-:W-:Y:S01]  /*87f0*/  FMUL R18, R18, UR12 ;  /* 0x0000000c12127c20 */ /* 0x000fe20008400000 */
[----:B------:R-:W-:Y:S01]  /*8800*/  FMUL R19, R19, UR12 ;  /* 0x0000000c13137c20 */ /* 0x000fe20008400000 */
[----:B------:R-:W-:Y:S01]  /*8810*/  FMUL R21, R21, UR12 ;  /* 0x0000000c15157c20 */ /* 0x000fe20008400000 */
[----:B--2---:R-:W2:Y:S04]  /*8820*/  @P1 LDG.E.U16 R133, desc[UR10][R198.64] ;  /* 0x0000000ac6851981 */ /* 0x004ea8000c1e1500 */
[----:B---3--:R-:W3:Y:S04]  /*8830*/  @P1 LDG.E.U16 R130, desc[UR10][R196.64] ;  /* 0x0000000ac4821981 */ /* 0x008ee8000c1e1500 */
[----:B----4-:R4:W2:Y:S04]  /*8840*/  @P1 LDG.E.U16 R129, desc[UR10][R192.64] ;  /* 0x0000000ac0811981 */ /* 0x0108a8000c1e1500 */
[----:B------:R-:W2:Y:S04]  /*8850*/  @P1 LDG.E.U16 R128, desc[UR10][R190.64] ;  /* 0x0000000abe801981 */ /* 0x000ea8000c1e1500 */
[----:B------:R-:W2:Y:S04]  /*8860*/  @P1 LDG.E.U16 R126, desc[UR10][R188.64] ;  /* 0x0000000abc7e1981 */ /* 0x000ea8000c1e1500 */
[----:B------:R-:W2:Y:S04]  /*8870*/  @P1 LDG.E.U16 R122, desc[UR10][R184.64] ;  /* 0x0000000ab87a1981 */ /* 0x000ea8000c1e1500 */
[----:B------:R-:W2:Y:S04]  /*8880*/  @P1 LDG.E.U16 R121, desc[UR10][R182.64] ;  /* 0x0000000ab6791981 */ /* 0x000ea8000c1e1500 */
[----:B------:R-:W2:Y:S04]  /*8890*/  @P1 LDG.E.U16 R120, desc[UR10][R180.64] ;  /* 0x0000000ab4781981 */ /* 0x000ea8000c1e1500 */
[----:B------:R-:W2:Y:S04]  /*88a0*/  @P1 LDG.E.U16 R118, desc[UR10][R176.64] ;  /* 0x0000000ab0761981 */ /* 0x000ea8000c1e1500 */
[----:B------:R-:W2:Y:S04]  /*88b0*/  @P1 LDG.E.U16 R114, desc[UR10][R174.64] ;  /* 0x0000000aae721981 */ /* 0x000ea8000c1e1500 */
[----:B------:R0:W2:Y:S04]  /*88c0*/  @P1 LDG.E.U16 R113, desc[UR10][R172.64] ;  /* 0x0000000aac711981 */ /* 0x0000a8000c1e1500 */
        /* <DEDUP_REMOVED lines=8> */
[----:B------:R0:W2:Y:S01]  /*8950*/  @P1 LDG.E.U16 R96, desc[UR10][R144.64] ;  /* 0x0000000a90601981 */ /* 0x0000a2000c1e1500 */
[----:B------:R-:W-:-:S02]  /*8960*/  LEA.HI.X.SX32 R33, R131, R37, 0x1, P4 ;  /* 0x0000002583217211 */ /* 0x000fc400020f0eff */
[CC--:B------:R-:W-:Y:S02]  /*8970*/  LEA R32, P6, R124.reuse, R148.reuse, 0x1 ;  /* 0x000000947c207211 */ /* 0x0c0fe400078c08ff */
[C---:B------:R-:W-:Y:S01]  /*8980*/  LEA R34, P4, R125.reuse, R148, 0x1 ;  /* 0x000000947d227211 */ /* 0x040fe200078808ff */
[----:B------:R0:W-:Y:S04]  /*8990*/  STL [R1+0x16c], R33 ;  /* 0x00016c2101007387 */ /* 0x0001e80000100800 */
[----:B------:R1:W-:Y:S01]  /*89a0*/  STL.64 [R1+0x158], R2 ;  /* 0x0001580201007387 */ /* 0x0003e20000100a00 */
[-C--:B------:R-:W-:Y:S02]  /*89b0*/  LEA.HI.X.SX32 R35, R125, R37.reuse, 0x1, P4 ;  /* 0x000000257d237211 */ /* 0x080fe400020f0eff */
[----:B0-----:R-:W-:-:S02]  /*89c0*/  LEA.HI.X.SX32 R33, R124, R37, 0x1, P6 ;  /* 0x000000257c217211 */ /* 0x001fc400030f0eff */
[----:B-1----:R-:W-:-:S03]  /*89d0*/  LEA R2, P5, R123, R148, 0x1 ;  /* 0x000000947b027211 */ /* 0x002fc600078a08ff */
[----:B------:R0:W-:Y:S01]  /*89e0*/  STL.64 [R1+0x148], R32 ;  /* 0x0001482001007387 */ /* 0x0001e20000100a00 */
[----:B------:R-:W-:-:S03]  /*89f0*/  LEA.HI.X.SX32 R3, R123, R37, 0x1, P5 ;  /* 0x000000257b037211 */ /* 0x000fc600028f0eff */
[----:B------:R-:W-:Y:S04]  /*8a00*/  STL.64 [R1+0x150], R34 ;  /* 0x0001502201007387 */ /* 0x000fe80000100a00 */
[----:B------:R1:W-:Y:S01]  /*8a10*/  STL.64 [R1+0x138], R2 ;  /* 0x0001380201007387 */ /* 0x0003e20000100a00 */
[----:B0-----:R-:W-:-:S04]  /*8a20*/  LEA R32, P4, R119, R148, 0x1 ;  /* 0x0000009477207211 */ /* 0x001fc800078808ff */
[-C--:B------:R-:W-:Y:S02]  /*8a30*/  LEA.HI.X.SX32 R33, R119, R37.reuse, 0x1, P4 ;  /* 0x0000002577217211 */ /* 0x080fe400020f0eff */
[CC--:B-1----:R-:W-:Y:S02]  /*8a40*/  LEA R2, P6, R116.reuse, R148.reuse, 0x1 ;  /* 0x0000009474027211 */ /* 0x0c2fe400078c08ff */
[C---:B------:R-:W-:Y:S02]  /*8a50*/  LEA R34, P5, R117.reuse, R148, 0x1 ;  /* 0x0000009475227211 */ /* 0x040fe400078a08ff */
[-C--:B------:R-:W-:Y:S01]  /*8a60*/  LEA.HI.X.SX32 R3, R116, R37.reuse, 0x1, P6 ;  /* 0x0000002574037211 */ /* 0x080fe200030f0eff */
[----:B------:R0:W-:Y:S01]  /*8a70*/  STL.64 [R1+0x130], R32 ;  /* 0x0001302001007387 */ /* 0x0001e20000100a00 */
[----:B------:R-:W-:-:S03]  /*8a80*/  LEA.HI.X.SX32 R35, R117, R37, 0x1, P5 ;  /* 0x0000002575237211 */ /* 0x000fc600028f0eff */
[----:B------:R1:W-:Y:S01]  /*8a90*/  STL.64 [R1+0x118], R2 ;  /* 0x0001180201007387 */ /* 0x0003e20000100a00 */
[-C--:B0-----:R-:W-:Y:S02]  /*8aa0*/  LEA R32, P4, R115, R148.reuse, 0x1 ;  /* 0x0000009473207211 */ /* 0x081fe400078808ff */
[-C--:B-1----:R-:W-:Y:S02]  /*8ab0*/  LEA R2, P5, R111, R148.reuse, 0x1 ;  /* 0x000000946f027211 */ /* 0x082fe400078a08ff */
[-C--:B------:R-:W-:Y:S02]  /*8ac0*/  LEA.HI.X.SX32 R33, R115, R37.reuse, 0x1, P4 ;  /* 0x0000002573217211 */ /* 0x080fe400020f0eff */
[----:B------:R-:W-:Y:S01]  /*8ad0*/  LEA.HI.X.SX32 R3, R111, R37, 0x1, P5 ;  /* 0x000000256f037211 */ /* 0x000fe200028f0eff */
[----:B------:R0:W-:Y:S04]  /*8ae0*/  STL.64 [R1+0x128], R34 ;  /* 0x0001282201007387 */ /* 0x0001e80000100a00 */
[----:B------:R1:W-:Y:S04]  /*8af0*/  STL.64 [R1+0x110], R32 ;  /* 0x0001102001007387 */ /* 0x0003e80000100a00 */
[----:B------:R4:W-:Y:S01]  /*8b00*/  STL.64 [R1+0x108], R2 ;  /* 0x0001080201007387 */ /* 0x0009e20000100a00 */
[----:B0-----:R-:W-:-:S02]  /*8b10*/  LEA R34, P4, R109, R148, 0x1 ;  /* 0x000000946d227211 */ /* 0x001fc400078808ff */
[CC--:B-1----:R-:W-:Y:S02]  /*8b20*/  LEA R32, P6, R108.reuse, R148.reuse, 0x1 ;  /* 0x000000946c207211 */ /* 0x0c2fe400078c08ff */
[-C--:B----4-:R-:W-:Y:S02]  /*8b30*/  LEA R2, P5, R107, R148.reuse, 0x1 ;  /* 0x000000946b027211 */ /* 0x090fe400078a08ff */
[-C--:B------:R-:W-:Y:S02]  /*8b40*/  LEA.HI.X.SX32 R33, R108, R37.reuse, 0x1, P6 ;  /* 0x000000256c217211 */ /* 0x080fe400030f0eff */
[-C--:B------:R-:W-:Y:S02]  /*8b50*/  LEA.HI.X.SX32 R35, R109, R37.reuse, 0x1, P4 ;  /* 0x000000256d237211 */ /* 0x080fe400020f0eff */
[----:B------:R-:W-:Y:S01]  /*8b60*/  LEA.HI.X.SX32 R3, R107, R37, 0x1, P5 ;  /* 0x000000256b037211 */ /* 0x000fe200028f0eff */
[----:B------:R0:W-:Y:S04]  /*8b70*/  STL.64 [R1+0xf0], R32 ;  /* 0x0000f02001007387 */ /* 0x0001e80000100a00 */
        /* <DEDUP_REMOVED lines=9> */
[----:B------:R1:W-:Y:S04]  /*8c10*/  STL.64 [R1+0xc8], R2 ;  /* 0x0000c80201007387 */ /* 0x0003e80000100a00 */
[----:B------:R4:W-:Y:S01]  /*8c20*/  STL.64 [R1+0xd0], R34 ;  /* 0x0000d02201007387 */ /* 0x0009e20000100a00 */
[-C--:B0-----:R-:W-:Y:S02]  /*8c30*/  LEA R32, P4, R99, R148.reuse, 0x1 ;  /* 0x0000009463207211 */ /* 0x081fe400078808ff */
[-C--:B-1----:R-:W-:Y:S02]  /*8c40*/  LEA R2, P5, R95, R148.reuse, 0x1 ;  /* 0x000000945f027211 */ /* 0x082fe400078a08ff */
[----:B------:R-:W-:Y:S02]  /*8c50*/  LEA.HI.X.SX32 R33, R99, R37, 0x1, P4 ;  /* 0x0000002563217211 */ /* 0x000fe400020f0eff */
[----:B----4-:R-:W-:-:S02]  /*8c60*/  LEA R34, P4, R93, R148, 0x1 ;  /* 0x000000945d227211 */ /* 0x010fc400078808ff */
[-C--:B------:R-:W-:Y:S01]  /*8c70*/  LEA.HI.X.SX32 R3, R95, R37.reuse, 0x1, P5 ;  /* 0x000000255f037211 */ /* 0x080fe200028f0eff */
[----:B------:R0:W-:Y:S01]  /*8c80*/  STL.64 [R1+0xb8], R32 ;  /* 0x0000b82001007387 */ /* 0x0001e20000100a00 */
[-C--:B------:R-:W-:Y:S02]  /*8c90*/  LEA.HI.X.SX32 R35, R93, R37.reuse, 0x1, P4 ;  /* 0x000000255d237211 */ /* 0x080fe400020f0eff */
[CC--:B------:R-:W-:Y:S01]  /*8ca0*/  LEA R170, P4, R87.reuse, R148.reuse, 0x1 ;  /* 0x0000009457aa7211 */ /* 0x0c0fe200078808ff */
[----:B------:R1:W-:Y:S03]  /*8cb0*/  STL.64 [R1+0xb0], R2 ;  /* 0x0000b00201007387 */ /* 0x0003e60000100a00 */
[----:B------:R-:W-:Y:S02]  /*8cc0*/  LEA.HI.X.SX32 R171, R87, R37, 0x1, P4 ;  /* 0x0000002557ab7211 */ /* 0x000fe400020f0eff */
[----:B------:R-:W-:-:S02]  /*8cd0*/  LEA R194, P4, R83, R148, 0x1 ;  /* 0x0000009453c27211 */ /* 0x000fc400078808ff */
[CC--:B0-----:R-:W-:Y:S02]  /*8ce0*/  LEA R32, P6, R92.reuse, R148.reuse, 0x1 ;  /* 0x000000945c207211 */ /* 0x0c1fe400078c08ff */
[CC--:B-1----:R-:W-:Y:S02]  /*8cf0*/  LEA R2, P5, R91.reuse, R148.reuse, 0x1 ;  /* 0x000000945b027211 */ /* 0x0c2fe400078a08ff */
[-C--:B------:R-:W-:Y:S02]  /*8d00*/  LEA.HI.X.SX32 R33, R92, R37.reuse, 0x1, P6 ;  /* 0x000000255c217211 */ /* 0x080fe400030f0eff */
[----:B------:R-:W-:Y:S02]  /*8d10*/  LEA.HI.X.SX32 R3, R91, R37, 0x1, P5 ;  /* 0x000000255b037211 */ /* 0x000fe400028f0eff */
[-C--:B------:R-:W-:Y:S02]  /*8d20*/  LEA R178, P5, R85, R148.reuse, 0x1 ;  /* 0x0000009455b27211 */ /* 0x080fe400078a08ff */
[----:B------:R-:W-:-:S02]  /*8d30*/  LEA R186, P6, R84, R148, 0x1 ;  /* 0x0000009454ba7211 */ /* 0x000fc400078c08ff */
[-C--:B------:R-:W-:Y:S01]  /*8d40*/  LEA.HI.X.SX32 R195, R83, R37.reuse, 0x1, P4 ;  /* 0x0000002553c37211 */ /* 0x080fe200020f0eff */
[----:B------:R-:W-:Y:S01]  /*8d50*/  STL.64 [R1+0xa8], R34 ;  /* 0x0000a82201007387 */ /* 0x000fe20000100a00 */
[-C--:B------:R-:W-:Y:S02]  /*8d60*/  LEA R210, P4, R77, R148.reuse, 0x1 ;  /* 0x000000944dd27211 */ /* 0x080fe400078808ff */
[-C--:B------:R-:W-:Y:S01]  /*8d70*/  LEA.HI.X.SX32 R179, R85, R37.reuse, 0x1, P5 ;  /* 0x0000002555b37211 */ /* 0x080fe200028f0eff */
[----:B------:R0:W-:Y:S01]  /*8d80*/  STL.64 [R1+0x98], R32 ;  /* 0x0000982001007387 */ /* 0x0001e20000100a00 */
[----:B------:R-:W-:Y:S02]  /*8d90*/  LEA.HI.X.SX32 R187, R84, R37, 0x1, P6 ;  /* 0x0000002554bb7211 */ /* 0x000fe400030f0eff */
[-C--:B------:R-:W-:Y:S01]  /*8da0*/  LEA R202, P6, R79, R148.reuse, 0x1 ;  /* 0x000000944fca7211 */ /* 0x080fe200078c08ff */
[----:B------:R-:W-:Y:S01]  /*8db0*/  STL.64 [R1+0x90], R2 ;  /* 0x0000900201007387 */ /* 0x000fe20000100a00 */
[----:B------:R-:W-:-:S02]  /*8dc0*/  LEA R218, P5, R76, R148, 0x1 ;  /* 0x000000944cda7211 */ /* 0x000fc400078a08ff */
[----:B------:R-:W-:Y:S01]  /*8dd0*/  LEA.HI.X.SX32 R211, R77, R37, 0x1, P4 ;  /* 0x000000254dd37211 */ /* 0x000fe200020f0eff */
[----:B------:R-:W-:Y:S01]  /*8de0*/  STL.64 [R1+0x88], R170 ;  /* 0x000088aa01007387 */ /* 0x000fe20000100a00 */
[----:B------:R-:W-:-:S03]  /*8df0*/  LEA R234, P4, R73, R148, 0x1 ;  /* 0x0000009449ea7211 */ /* 0x000fc600078808ff */
[----:B------:R-:W-:Y:S01]  /*8e00*/  STL.64 [R1+0x678], R170 ;  /* 0x000678aa01007387 */ /* 0x000fe20000100a00 */
[-C--:B------:R-:W-:Y:S02]  /*8e10*/  LEA.HI.X.SX32 R203, R79, R37.reuse, 0x1, P6 ;  /* 0x000000254fcb7211 */ /* 0x080fe400030f0eff */
[-C--:B------:R-:W-:Y:S01]  /*8e20*/  LEA.HI.X.SX32 R219, R76, R37.reuse, 0x1, P5 ;  /* 0x000000254cdb7211 */ /* 0x080fe200028f0eff */
[----:B------:R-:W-:Y:S01]  /*8e30*/  STL.64 [R1+0x78], R178 ;  /* 0x000078b201007387 */ /* 0x000fe20000100a00 */
[-C--:B------:R-:W-:Y:S02]  /*8e40*/  LEA R226, P6, R75, R148.reuse, 0x1 ;  /* 0x000000944be27211 */ /* 0x080fe400078c08ff */
[----:B0-----:R-:W-:Y:S01]  /*8e50*/  LEA R32, P5, R72, R148, 0x1 ;  /* 0x0000009448207211 */ /* 0x001fe200078a08ff */
[----:B------:R-:W-:Y:S01]  /*8e60*/  STL.64 [R1+0x680], R178 ;  /* 0x000680b201007387 */ /* 0x000fe20000100a00 */
[----:B------:R-:W-:-:S03]  /*8e70*/  LEA.HI.X.SX32 R235, R73, R37, 0x1, P4 ;  /* 0x0000002549eb7211 */ /* 0x000fc600020f0eff */
[----:B------:R-:W-:Y:S01]  /*8e80*/  STL.64 [R1+0x70], R186 ;  /* 0x000070ba01007387 */ /* 0x000fe20000100a00 */
[----:B------:R-:W-:-:S03]  /*8e90*/  LEA R34, P4, R70, R148, 0x1 ;  /* 0x0000009446227211 */ /* 0x000fc600078808ff */
[----:B------:R-:W-:Y:S01]  /*8ea0*/  STL.64 [R1+0x688], R186 ;  /* 0x000688ba01007387 */ /* 0x000fe20000100a00 */
[----:B------:R-:W-:-:S03]  /*8eb0*/  LEA.HI.X.SX32 R227, R75, R37, 0x1, P6 ;  /* 0x000000254be37211 */ /* 0x000fc600030f0eff */
[----:B------:R-:W-:Y:S01]  /*8ec0*/  STL.64 [R1+0x68], R194 ;  /* 0x000068c201007387 */ /* 0x000fe20000100a00 */
[----:B------:R-:W-:-:S03]  /*8ed0*/  LEA.HI.X.SX32 R33, R72, R37, 0x1, P5 ;  /* 0x0000002548217211 */ /* 0x000fc600028f0eff */
[----:B------:R-:W-:Y:S01]  /*8ee0*/  STL.64 [R1+0x690], R194 ;  /* 0x000690c201007387 */ /* 0x000fe20000100a00 */
[-C--:B------:R-:W-:Y:S02]  /*8ef0*/  LEA R244, P6, R71, R148.reuse, 0x1 ;  /* 0x0000009447f47211 */ /* 0x080fe400078c08ff */
[----:B------:R-:W-:Y:S01]  /*8f00*/  LEA R136, P5, R66, R148, 0x1 ;  /* 0x0000009442887211 */ /* 0x000fe200078a08ff */
        /* <DEDUP_REMOVED lines=9> */
[----:B------:R-:W-:-:S03]  /*8fa0*/  LEA R246, P5, R62, R148, 0x1 ;  /* 0x000000943ef67211 */ /* 0x000fc600078a08ff */
[----:B------:R-:W-:Y:S01]  /*8fb0*/  STL.64 [R1+0x6a8], R218 ;  /* 0x0006a8da01007387 */ /* 0x000fe20000100a00 */
[-C--:B------:R-:W-:Y:S02]  /*8fc0*/  LEA R250, P6, R64, R148.reuse, 0x1 ;  /* 0x0000009440fa7211 */ /* 0x080fe400078c08ff */
[----:B------:R-:W-:Y:S01]  /*8fd0*/  LEA.HI.X.SX32 R249, R63, R37, 0x1, P4 ;  /* 0x000000253ff97211 */ /* 0x000fe200020f0eff */
        /* <DEDUP_REMOVED lines=9> */
[----:B------:R-:W-:-:S03]  /*9070*/  LEA.HI.X.SX32 R243, R58, R37, 0x1, P4 ;  /* 0x000000253af37211 */ /* 0x000fc600020f0eff */
[----:B------:R-:W-:Y:S01]  /*9080*/  STL.64 [R1+0x6c0], R244 ;  /* 0x0006c0f401007387 */ /* 0x000fe20000100a00 */
[----:B------:R-:W-:-:S03]  /*9090*/  LEA R232, P4, R54, R148, 0x1 ;  /* 0x0000009436e87211 */ /* 0x000fc600078808ff */
[----:B------:R-:W-:Y:S01]  /*90a0*/  STL.64 [R1+0x18], R32 ;  /* 0x0000182001007387 */ /* 0x000fe20000100a00 */
[----:B------:R-:W-:-:S03]  /*90b0*/  LEA R240, P6, R56, R148, 0x1 ;  /* 0x0000009438f07211 */ /* 0x000fc600078c08ff */
[----:B------:R-:W-:Y:S01]  /*90c0*/  STL.64 [R1+0x6c8], R32 ;  /* 0x0006c82001007387 */ /* 0x000fe20000100a00 */
[----:B------:R-:W-:-:S03]  /*90d0*/  LEA.HI.X.SX32 R239, R55, R37, 0x1, P5 ;  /* 0x0000002537ef7211 */ /* 0x000fc600028f0eff */
[----:B------:R-:W-:Y:S01]  /*90e0*/  STL.64 [R1+0x10], R34 ;  /* 0x0000102201007387 */ /* 0x000fe20000100a00 */
[----:B------:R-:W-:-:S03]  /*90f0*/  LEA R230, P5, R50, R148, 0x1 ;  /* 0x0000009432e67211 */ /* 0x000fc600078a08ff */
[----:B------:R-:W-:Y:S01]  /*9100*/  STL.64 [R1+0x6d0], R34 ;  /* 0x0006d02201007387 */ /* 0x000fe20000100a00 */
[----:B------:R-:W-:-:S03]  /*9110*/  LEA.HI.X.SX32 R233, R54, R37, 0x1, P4 ;  /* 0x0000002536e97211 */ /* 0x000fc600020f0eff */
[----:B------:R-:W-:Y:S01]  /*9120*/  STL.64 [R1+0x6d8], R250 ;  /* 0x0006d8fa01007387 */ /* 0x000fe20000100a00 */
[----:B------:R-:W-:Y:S02]  /*9130*/  LEA.HI.X.SX32 R241, R56, R37, 0x1, P6 ;  /* 0x0000002538f17211 */ /* 0x000fe400030f0eff */
[-C--:B------:R-:W-:Y:S01]  /*9140*/  LEA R224, P4, R47, R148.reuse, 0x1 ;  /* 0x000000942fe07211 */ /* 0x080fe200078808ff */
        /* <DEDUP_REMOVED lines=9> */
[-C--:B------:R-:W-:Y:S02]  /*91e0*/  LEA.HI.X.SX32 R229, R48, R37.reuse, 0x1, P6 ;  /* 0x0000002530e57211 */ /* 0x080fe400030f0eff */
[----:B------:R-:W-:Y:S01]  /*91f0*/  LEA R220, P4, R45, R148, 0x1 ;  /* 0x000000942ddc7211 */ /* 0x000fe200078808ff */
[----:B------:R-:W-:Y:S01]  /*9200*/  STL.64 [R1+0x700], R242 ;  /* 0x000700f201007387 */ /* 0x000fe20000100a00 */
[----:B------:R-:W-:-:S03]  /*9210*/  LEA.HI.X.SX32 R223, R46, R37, 0x1, P5 ;  /* 0x000000252edf7211 */ /* 0x000fc600028f0eff */
[----:B------:R-:W-:Y:S01]  /*9220*/  STL.64 [R1+0x708], R240 ;  /* 0x000708f001007387 */ /* 0x000fe20000100a00 */
[----:B------:R-:W-:-:S03]  /*9230*/  LEA.HI.X.SX32 R221, R45, R37, 0x1, P4 ;  /* 0x000000252ddd7211 */ /* 0x000fc600020f0eff */
[----:B------:R-:W-:Y:S04]  /*9240*/  STL.64 [R1+0x710], R238 ;  /* 0x000710ee01007387 */ /* 0x000fe80000100a00 */
[----:B------:R-:W-:Y:S04]  /*9250*/  STL.64 [R1+0x720], R232 ;  /* 0x000720e801007387 */ /* 0x000fe80000100a00 */
[----:B------:R0:W-:Y:S04]  /*9260*/  STL.64 [R1+0x718], R54 ;  /* 0x0007183601007387 */ /* 0x0001e80000100a00 */
[----:B------:R-:W-:Y:S04]  /*9270*/  STL.64 [R1+0x728], R230 ;  /* 0x000728e601007387 */ /* 0x000fe80000100a00 */
[----:B------:R-:W-:Y:S04]  /*9280*/  STL.64 [R1+0x730], R228 ;  /* 0x000730e401007387 */ /* 0x000fe80000100a00 */
[----:B------:R-:W-:Y:S04]  /*9290*/  STL.64 [R1+0x738], R224 ;  /* 0x000738e001007387 */ /* 0x000fe80000100a00 */
[----:B------:R-:W-:Y:S04]  /*92a0*/  STL.64 [R1+0x748], R222 ;  /* 0x000748de01007387 */ /* 0x000fe80000100a00 */
[----:B------:R1:W-:Y:S04]  /*92b0*/  STL.64 [R1+0x740], R46 ;  /* 0x0007402e01007387 */ /* 0x0003e80000100a00 */
[----:B------:R4:W-:Y:S04]  /*92c0*/  STL.64 [R1+0x750], R220 ;  /* 0x000750dc01007387 */ /* 0x0009e80000100a00 */
[----:B0-----:R-:W3:Y:S04]  /*92d0*/  LDL.64 R54, [R1+0x1f8] ;  /* 0x0001f80001367983 */ /* 0x001ee80000100a00 */
[----:B-1----:R-:W3:Y:S04]  /*92e0*/  LDL.64 R46, [R1+0x1f0] ;  /* 0x0001f000012e7983 */ /* 0x002ee80000100a00 */
[----:B------:R-:W3:Y:S04]  /*92f0*/  LDL.64 R62, [R1+0x208] ;  /* 0x00020800013e7983 */ /* 0x000ee80000100a00 */
        /* <DEDUP_REMOVED lines=10> */
[----:B--2---:R0:W-:Y:S01]  /*93a0*/  STS.U16 [R132+UR6+0xa000], R118 ;  /* 0x00a0007684007988 */ /* 0x0041e20008000406 */
[----:B------:R-:W-:-:S03]  /*93b0*/  PRMT R119, RZ, 0x7610, R119 ;  /* 0x00007610ff777816 */ /* 0x000fc60000000077 */
[----:B----4-:R-:W2:Y:S04]  /*93c0*/  LDL.64 R220, [R1+0x1d0] ;  /* 0x0001d00001dc7983 */ /* 0x010ea80000100a00 */
[----:B------:R-:W4:Y:S01]  /*93d0*/  LDL.64 R222, [R1+0x1c8] ;  /* 0x0001c80001de7983 */ /* 0x000f220000100a00 */
[----:B0-----:R-:W-:-:S03]  /*93e0*/  PRMT R118, RZ, 0x7610, R118 ;  /* 0x00007610ff767816 */ /* 0x001fc60000000076 */
[----:B------:R-:W2:Y:S04]  /*93f0*/  LDL.64 R224, [R1+0x1b0] ;  /* 0x0001b00001e07983 */ /* 0x000ea80000100a00 */
[----:B------:R0:W-:Y:S04]  /*9400*/  STS.U16 [R132+UR6+0x9c00], R120 ;  /* 0x009c007884007988 */ /* 0x0001e80008000406 */
[----:B------:R-:W2:Y:S04]  /*9410*/  LDL.64 R228, [R1+0x1a8] ;  /* 0x0001a80001e47983 */ /* 0x000ea80000100a00 */
[----:B------:R1:W-:Y:S01]  /*9420*/  STS.U16 [R132+UR6+0x9800], R121 ;  /* 0x0098007984007988 */ /* 0x0003e20008000406 */
[----:B0-----:R-:W-:-:S03]  /*9430*/  PRMT R120, RZ, 0x7610, R120 ;  /* 0x00007610ff787816 */ /* 0x001fc60000000078 */
[----:B------:R-:W2:Y:S01]  /*9440*/  LDL.64 R230, [R1+0x198] ;  /* 0x0001980001e67983 */ /* 0x000ea20000100a00 */
[----:B------:R-:W-:-:S03]  /*9450*/  PRMT R117, RZ, 0x7610, R117 ;  /* 0x00007610ff757816 */ /* 0x000fc60000000075 */
[----:B------:R-:W2:Y:S01]  /*9460*/  LDL.64 R232, [R1+0x190] ;  /* 0x0001900001e87983 */ /* 0x000ea20000100a00 */
[----:B-1----:R-:W-:-:S03]  /*9470*/  PRMT R121, RZ, 0x7610, R121 ;  /* 0x00007610ff797816 */ /* 0x002fc60000000079 */
[----:B------:R-:W2:Y:S01]  /*9480*/  LDL.64 R238, [R1+0x178] ;  /* 0x0001780001ee7983 */ /* 0x000ea20000100a00 */
[----:B------:R-:W-:-:S03]  /*9490*/  PRMT R116, RZ, 0x7610, R116 ;  /* 0x00007610ff747816 */ /* 0x000fc60000000074 */
[----:B------:R-:W2:Y:S04]  /*94a0*/  LDL.64 R240, [R1+0x170] ;  /* 0x0001700001f07983 */ /* 0x000ea80000100a00 */
[----:B------:R-:W2:Y:S04]  /*94b0*/  LDL.64 R242, [R1+0x168] ;  /* 0x0001680001f27983 */ /* 0x000ea80000100a00 */
[----:B------:R-:W2:Y:S01]  /*94c0*/  LDL.64 R246, [R1+0x158] ;  /* 0x0001580001f67983 */ /* 0x000ea20000100a00 */
[----:B------:R-:W-:-:S03]  /*94d0*/  PRMT R127, RZ, 0x7610, R127 ;  /* 0x00007610ff7f7816 */ /* 0x000fc6000000007f */
[----:B------:R0:W-:Y:S01]  /*94e0*/  STS.U16 [R132+UR6+0x8c00], R128 ;  /* 0x008c008084007988 */ /* 0x0001e20008000406 */
[----:B------:R-:W-:-:S03]  /*94f0*/  PRMT R125, RZ, 0x7610, R125 ;  /* 0x00007610ff7d7816 */ /* 0x000fc6000000007d */
[----:B------:R-:W2:Y:S01]  /*9500*/  LDL.64 R248, [R1+0x138] ;  /* 0x0001380001f87983 */ /* 0x000ea20000100a00 */
[----:B------:R-:W-:-:S03]  /*9510*/  PRMT R124, RZ, 0x7610, R124 ;  /* 0x00007610ff7c7816 */ /* 0x000fc6000000007c */
[----:B------:R1:W-:Y:S01]  /*9520*/  STS.U16 [R132+UR6+0x9000], R126 ;  /* 0x0090007e84007988 */ /* 0x0003e20008000406 */
[----:B0-----:R-:W-:-:S03]  /*9530*/  PRMT R128, RZ, 0x7610, R128 ;  /* 0x00007610ff807816 */ /* 0x001fc60000000080 */
[----:B------:R-:W2:Y:S01]  /*9540*/  LDL.64 R250, [R1+0x130] ;  /* 0x0001300001fa7983 */ /* 0x000ea20000100a00 */
[----:B------:R-:W-:-:S03]  /*9550*/  PRMT R123, RZ, 0x7610, R123 ;  /* 0x00007610ff7b7816 */ /* 0x000fc6000000007b */
[----:B------:R-:W2:Y:S01]  /*9560*/  LDL.64 R244, [R1+0x110] ;  /* 0x0001100001f47983 */ /* 0x000ea20000100a00 */
[----:B-1----:R-:W-:-:S03]  /*9570*/  PRMT R126, RZ, 0x7610, R126 ;  /* 0x00007610ff7e7816 */ /* 0x002fc6000000007e */
[----:B------:R0:W-:Y:S04]  /*9580*/  STS.U16 [R132+UR6+0x9400], R122 ;  /* 0x0094007a84007988 */ /* 0x0001e80008000406 */
[----:B------:R-:W2:Y:S04]  /*9590*/  LDL.64 R234, [R1+0x108] ;  /* 0x0001080001ea7983 */ /* 0x000ea80000100a00 */
[----:B------:R-:W2:Y:S01]  /*95a0*/  LDL.64 R226, [R1+0xf8] ;  /* 0x0000f80001e27983 */ /* 0x000ea20000100a00 */
[----:B0-----:R-:W-:Y:S02]  /*95b0*/  PRMT R122, RZ, 0x7610, R122 ;  /* 0x00007610ff7a7816 */ /* 0x001fe4000000007a */
[----:B------:R-:W-:-:S04]  /*95c0*/  LEA R214, P5, R44, R148, 0x1 ;  /* 0x000000942cd67211 */ /* 0x000fc800078a08ff */
[-C--:B------:R-:W-:Y:S02]  /*95d0*/  LEA.HI.X.SX32 R215, R44, R37.reuse, 0x1, P5 ;  /* 0x000000252cd77211 */ /* 0x080fe400028f0eff */
[CC--:B------:R-:W-:Y:S02]  /*95e0*/  LEA R208, P5, R39.reuse, R148.reuse, 0x1 ;  /* 0x0000009427d07211 */ /* 0x0c0fe400078a08ff */
[-C--:B------:R-:W-:Y:S02]  /*95f0*/  LEA R212, P4, R42, R148.reuse, 0x1 ;  /* 0x000000942ad47211 */ /* 0x080fe400078808ff */
[----:B------:R-:W-:Y:S01]  /*9600*/  LEA.HI.X.SX32 R209, R39, R37, 0x1, P5 ;  /* 0x0000002527d17211 */ /* 0x000fe200028f0eff */
[----:B---3--:R-:W5:Y:S04]  /*9610*/  @P1 LDG.E.U16 R119, desc[UR10][R54.64] ;  /* 0x0000000a36771981 */ /* 0x008f68000c1e1500 */
[----:B------:R-:W5:Y:S04]  /*9620*/  @P1 LDG.E.U16 R118, desc[UR10][R46.64] ;  /* 0x0000000a2e761981 */ /* 0x000f68000c1e1500 */
[----:B------:R-:W5:Y:S04]  /*9630*/  @P1 LDG.E.U16 R120, desc[UR10][R62.64] ;  /* 0x0000000a3e781981 */ /* 0x000f68000c1e1500 */
[----:B------:R-:W3:Y:S04]  /*9640*/  LDL.64 R54, [R1+0x188] ;  /* 0x0001880001367983 */ /* 0x000ee80000100a00 */
[----:B------:R-:W2:Y:S04]  /*9650*/  LDL.64 R46, [R1+0x1b8] ;  /* 0x0001b800012e7983 */ /* 0x000ea80000100a00 */
[----:B------:R-:W5:Y:S04]  /*9660*/  @P1 LDG.E.U16 R121, desc[UR10][R136.64] ;  /* 0x0000000a88791981 */ /* 0x000f68000c1e1500 */
        /* <DEDUP_REMOVED lines=8> */
[----:B------:R-:W3:Y:S04]  /*96f0*/  LDL.64 R218, [R1+0xf0] ;  /* 0x0000f00001da7983 */ /* 0x000ee80000100a00 */
        /* <DEDUP_REMOVED lines=10> */
[----:B------:R-:W3:Y:S01]  /*97a0*/  LDL.64 R170, [R1+0xb0] ;  /* 0x0000b00001aa7983 */ /* 0x000ee20000100a00 */
[----:B------:R-:W-:-:S02]  /*97b0*/  LEA R200, P5, R41, R148, 0x1 ;  /* 0x0000009429c87211 */ /* 0x000fc400078a08ff */
[-C--:B------:R-:W-:Y:S02]  /*97c0*/  LEA.HI.X.SX32 R213, R42, R37.reuse, 0x1, P4 ;  /* 0x000000252ad57211 */ /* 0x080fe400020f0eff */
[CC--:B------:R-:W-:Y:S02]  /*97d0*/  LEA R204, P4, R38.reuse, R148.reuse, 0x1 ;  /* 0x0000009426cc7211 */ /* 0x0c0fe400078808ff */
[-C--:B------:R-:W-:Y:S02]  /*97e0*/  LEA.HI.X.SX32 R201, R41, R37.reuse, 0x1, P5 ;  /* 0x0000002529c97211 */ /* 0x080fe400028f0eff */
[-C--:B------:R-:W-:Y:S02]  /*97f0*/  LEA R192, P5, R51, R148.reuse, 0x1 ;  /* 0x0000009433c07211 */ /* 0x080fe400078a08ff */
[----:B------:R-:W-:Y:S02]  /*9800*/  LEA R216, P6, R43, R148, 0x1 ;  /* 0x000000942bd87211 */ /* 0x000fe400078c08ff */
[----:B------:R-:W-:-:S02]  /*9810*/  LEA.HI.X.SX32 R205, R38, R37, 0x1, P4 ;  /* 0x0000002526cd7211 */ /* 0x000fc400020f0eff */
[-C--:B------:R-:W-:Y:S02]  /*9820*/  LEA R198, P4, R49, R148.reuse, 0x1 ;  /* 0x0000009431c67211 */ /* 0x080fe400078808ff */
[----:B------:R-:W-:Y:S02]  /*9830*/  LEA.HI.X.SX32 R193, R51, R37, 0x1, P5 ;  /* 0x0000002533c17211 */ /* 0x000fe400028f0eff */
[----:B------:R-:W-:Y:S02]  /*9840*/  LEA R38, R162, R69, 0x1 ;  /* 0x00000045a2267211 */ /* 0x000fe400078e08ff */
[-C--:B------:R-:W-:Y:S02]  /*9850*/  LEA R188, P5, R57, R148.reuse, 0x1 ;  /* 0x0000009439bc7211 */ /* 0x080fe400078a08ff */
[----:B------:R-:W-:Y:S01]  /*9860*/  LEA.HI.X.SX32 R217, R43, R37, 0x1, P6 ;  /* 0x000000252bd97211 */ /* 0x000fe200030f0eff */
[----:B------:R-:W-:Y:S01]  /*9870*/  IMAD R39, R163, 0x2, R38 ;  /* 0x00000002a3277824 */ /* 0x000fe200078e0226 */
[----:B------:R-:W-:-:S02]  /*9880*/  LEA R206, P6, R40, R148, 0x1 ;  /* 0x0000009428ce7211 */ /* 0x000fc400078c08ff */
[-C--:B------:R-:W-:Y:S02]  /*9890*/  LEA.HI.X.SX32 R199, R49, R37.reuse, 0x1, P4 ;  /* 0x0000002531c77211 */ /* 0x080fe400020f0eff */
[-C--:B------:R-:W-:Y:S02]  /*98a0*/  LEA R190, P4, R53, R148.reuse, 0x1 ;  /* 0x0000009435be7211 */ /* 0x080fe400078808ff */
[-C--:B------:R-:W-:Y:S02]  /*98b0*/  LEA.HI.X.SX32 R189, R57, R37.reuse, 0x1, P5 ;  /* 0x0000002539bd7211 */ /* 0x080fe400028f0eff */
[----:B------:R-:W-:Y:S02]  /*98c0*/  LEA R182, P5, R60, R148, 0x1 ;  /* 0x000000943cb67211 */ /* 0x000fe400078a08ff */
[-C--:B------:R-:W-:Y:S01]  /*98d0*/  LEA.HI.X.SX32 R207, R40, R37.reuse, 0x1, P6 ;  /* 0x0000002528cf7211 */ /* 0x080fe200030f0eff */
[----:B------:R-:W-:Y:S01]  /*98e0*/  IMAD R40, R164, 0x2, R39 ;  /* 0x00000002a4287824 */ /* 0x000fe200078e0227 */
[----:B------:R-:W-:-:S02]  /*98f0*/  LEA.HI.X.SX32 R191, R53, R37, 0x1, P4 ;  /* 0x0000002535bf7211 */ /* 0x000fc400020f0eff */
[-C--:B------:R-:W-:Y:S02]  /*9900*/  LEA R184, P4, R59, R148.reuse, 0x1 ;  /* 0x000000943bb87211 */ /* 0x080fe400078808ff */
[-C--:B------:R-:W-:Y:S02]  /*9910*/  LEA.HI.X.SX32 R183, R60, R37.reuse, 0x1, P5 ;  /* 0x000000253cb77211 */ /* 0x080fe400028f0eff */
[-C--:B------:R-:W-:Y:S01]  /*9920*/  LEA R176, P5, R65, R148.reuse, 0x1 ;  /* 0x0000009441b07211 */ /* 0x080fe200078a08ff */
[----:B------:R-:W-:Y:S01]  /*9930*/  IMAD R41, R165, 0x2, R40 ;  /* 0x00000002a5297824 */ /* 0x000fe200078e0228 */
[-C--:B------:R-:W-:Y:S02]  /*9940*/  LEA.HI.X.SX32 R185, R59, R37.reuse, 0x1, P4 ;  /* 0x000000253bb97211 */ /* 0x080fe400020f0eff */
[----:B------:R-:W-:Y:S02]  /*9950*/  LEA R180, P4, R61, R148, 0x1 ;  /* 0x000000943db47211 */ /* 0x000fe400078808ff */
[----:B------:R-:W-:-:S02]  /*9960*/  LEA.HI.X.SX32 R177, R65, R37, 0x1, P5 ;  /* 0x0000002541b17211 */ /* 0x000fc400028f0eff */
[-C--:B------:R-:W-:Y:S02]  /*9970*/  LEA R172, P5, R68, R148.reuse, 0x1 ;  /* 0x0000009444ac7211 */ /* 0x080fe400078a08ff */
[----:B------:R-:W-:Y:S02]  /*9980*/  LEA R42, R166, R41, 0x1 ;  /* 0x00000029a62a7211 */ /* 0x000fe400078e08ff */
[-C--:B------:R-:W-:Y:S02]  /*9990*/  LEA.HI.X.SX32 R181, R61, R37.reuse, 0x1, P4 ;  /* 0x000000253db57211 */ /* 0x080fe400020f0eff */
[-C--:B------:R-:W-:Y:S02]  /*99a0*/  LEA R174, P4, R67, R148.reuse, 0x1 ;  /* 0x0000009443ae7211 */ /* 0x080fe400078808ff */
[-C--:B------:R-:W-:Y:S02]  /*99b0*/  LEA.HI.X.SX32 R173, R68, R37.reuse, 0x1, P5 ;  /* 0x0000002544ad7211 */ /* 0x080fe400028f0eff */
[----:B------:R-:W-:Y:S01]  /*99c0*/  LEA R166, P5, R38, R148, 0x1 ;  /* 0x0000009426a67211 */ /* 0x000fe200078a08ff */
[----:B------:R-:W-:Y:S01]  /*99d0*/  IMAD R43, R167, 0x2, R42 ;  /* 0x00000002a72b7824 */ /* 0x000fe200078e022a */
[----:B------:R-:W-:-:S02]  /*99e0*/  LEA.HI.X.SX32 R175, R67, R37, 0x1, P4 ;  /* 0x0000002543af7211 */ /* 0x000fc400020f0eff */
[CC--:B------:R-:W-:Y:S02]  /*99f0*/  LEA R168, P4, R69.reuse, R148.reuse, 0x1 ;  /* 0x0000009445a87211 */ /* 0x0c0fe400078808ff */
[-C--:B------:R-:W-:Y:S01]  /*9a00*/  LEA.HI.X.SX32 R167, R38, R37.reuse, 0x1, P5 ;  /* 0x0000002526a77211 */ /* 0x080fe200028f0eff */
[----:B------:R-:W-:Y:S01]  /*9a10*/  IMAD R38, R236, 0x2, R43 ;  /* 0x00000002ec267824 */ /* 0x000fe200078e022b */
[CC--:B------:R-:W-:Y:S02]  /*9a20*/  LEA R162, P5, R40.reuse, R148.reuse, 0x1 ;  /* 0x0000009428a27211 */ /* 0x0c0fe400078a08ff */
[-C--:B------:R-:W-:Y:S02]  /*9a30*/  LEA.HI.X.SX32 R169, R69, R37.reuse, 0x1, P4 ;  /* 0x0000002545a97211 */ /* 0x080fe400020f0eff */
[----:B------:R-:W-:Y:S02]  /*9a40*/  LEA R164, P4, R39, R148, 0x1 ;  /* 0x0000009427a47211 */ /* 0x000fe400078808ff */
[-C--:B------:R-:W-:Y:S01]  /*9a50*/  LEA.HI.X.SX32 R163, R40, R37.reuse, 0x1, P5 ;  /* 0x0000002528a37211 */ /* 0x080fe200028f0eff */
[----:B------:R-:W-:Y:S01]  /*9a60*/  IMAD R40, R237, 0x2, R38 ;  /* 0x00000002ed287824 */ /* 0x000fe200078e0226 */
[----:B------:R-:W-:-:S02]  /*9a70*/  LEA.HI.X.SX32 R165, R39, R37, 0x1, P4 ;  /* 0x0000002527a57211 */ /* 0x000fc400020f0eff */
[CC--:B------:R-:W-:Y:S02]  /*9a80*/  LEA R160, P4, R41.reuse, R148.reuse, 0x1 ;  /* 0x0000009429a07211 */ /* 0x0c0fe400078808ff */
[----:B------:R-:W-:Y:S02]  /*9a90*/  LEA R158, P5, R42, R148, 0x1 ;  /* 0x000000942a9e7211 */ /* 0x000fe400078a08ff */
[----:B------:R-:W-:Y:S02]  /*9aa0*/  LEA R39, R252, R40, 0x1 ;  /* 0x00000028fc277211 */ /* 0x000fe400078e08ff */
[----:B------:R-:W-:Y:S02]  /*9ab0*/  LEA.HI.X.SX32 R161, R41, R37, 0x1, P4 ;  /* 0x0000002529a17211 */ /* 0x000fe400020f0eff */
[-C--:B------:R-:W-:Y:S01]  /*9ac0*/  LEA R196, P6, R52, R148.reuse, 0x1 ;  /* 0x0000009434c47211 */ /* 0x080fe200078c08ff */
[----:B------:R-:W-:Y:S01]  /*9ad0*/  IMAD R41, R0, 0x2, R39 ;  /* 0x0000000200297824 */ /* 0x000fe200078e0227 */
[----:B------:R-:W-:-:S02]  /*9ae0*/  LEA R156, P4, R43, R148, 0x1 ;  /* 0x000000942b9c7211 */ /* 0x000fc400078808ff */
[-C--:B------:R-:W-:Y:S02]  /*9af0*/  LEA.HI.X.SX32 R159, R42, R37.reuse, 0x1, P5 ;  /* 0x000000252a9f7211 */ /* 0x080fe400028f0eff */
[-C--:B------:R-:W-:Y:S02]  /*9b00*/  LEA R154, P5, R38, R148.reuse, 0x1 ;  /* 0x00000094269a7211 */ /* 0x080fe400078a08ff */
[-C--:B------:R-:W-:Y:S02]  /*9b10*/  LEA.HI.X.SX32 R197, R52, R37.reuse, 0x1, P6 ;  /* 0x0000002534c57211 */ /* 0x080fe400030f0eff */
[-C--:B------:R-:W-:Y:S02]  /*9b20*/  LEA.HI.X.SX32 R157, R43, R37.reuse, 0x1, P4 ;  /* 0x000000252b9d7211 */ /* 0x080fe400020f0eff */
[----:B------:R-:W-:Y:S02]  /*9b30*/  LEA R152, P6, R40, R148, 0x1 ;  /* 0x0000009428987211 */ /* 0x000fe400078c08ff */
[----:B------:R-:W-:-:S02]  /*9b40*/  LEA.HI.X.SX32 R155, R38, R37, 0x1, P5 ;  /* 0x00000025269b7211 */ /* 0x000fc400028f0eff */
[-C--:B------:R-:W-:Y:S02]  /*9b50*/  LEA R150, P4, R39, R148.reuse, 0x1 ;  /* 0x0000009427967211 */ /* 0x080fe400078808ff */
[----:B------:R-:W-:Y:S02]  /*9b60*/  LEA R148, P5, R41, R148, 0x1 ;  /* 0x0000009429947211 */ /* 0x000fe400078a08ff */
[-C--:B------:R-:W-:Y:S02]  /*9b70*/  LEA.HI.X.SX32 R153, R40, R37.reuse, 0x1, P6 ;  /* 0x0000002528997211 */ /* 0x080fe400030f0eff */
[-C--:B------:R-:W-:Y:S02]  /*9b80*/  LEA.HI.X.SX32 R151, R39, R37.reuse, 0x1, P4 ;  /* 0x0000002527977211 */ /* 0x080fe400020f0eff */
[----:B------:R-:W-:Y:S01]  /*9b90*/  LEA.HI.X.SX32 R149, R41, R37, 0x1, P5 ;  /* 0x0000002529957211 */ /* 0x000fe200028f0eff */
[----:B------:R-:W-:Y:S01]  /*9ba0*/  FMUL R37, R4, UR12 ;  /* 0x0000000c04257c20 */ /* 0x000fe20008400000 */
[----:B------:R-:W-:Y:S01]  /*9bb0*/  FSEL R237, R6, -INF , P3 ;  /* 0xff80000006ed7808 */ /* 0x000fe20001800000 */
[----:B------:R-:W-:Y:S01]  /*9bc0*/  FMUL R6, R7, UR12 ;  /* 0x0000000c07067c20 */ /* 0x000fe20008400000 */
[C---:B------:R-:W-:Y:S01]  /*9bd0*/  ISETP.GE.AND P6, PT, R141.reuse, R138, PT ;  /* 0x0000008a8d00720c */ /* 0x040fe20003fc6270 */
[C---:B------:R-:W-:Y:S01]  /*9be0*/  VIADD R38, R36.reuse, 0x4 ;  /* 0x0000000424267836 */ /* 0x040fe20000000000 */
[-C--:B------:R-:W-:Y:S01]  /*9bf0*/  ISETP.GE.AND P5, PT, R141, R36.reuse, PT ;  /* 0x000000248d00720c */ /* 0x080fe20003fa6270 */
[----:B------:R-:W-:Y:S01]  /*9c00*/  FMUL R4, R5, UR12 ;  /* 0x0000000c05047c20 */ /* 0x000fe20008400000 */
[C---:B------:R-:W-:Y:S01]  /*9c10*/  VIADD R7, R36.reuse, 0x7 ;  /* 0x0000000724077836 */ /* 0x040fe20000000000 */
[----:B------:R-:W-:Y:S01]  /*9c20*/  ISETP.GT.AND P4, PT, R141, R36, PT ;  /* 0x000000248d00720c */ /* 0x000fe20003f84270 */
[----:B------:R-:W-:Y:S01]  /*9c30*/  VIADD R39, R36, 0x5 ;  /* 0x0000000524277836 */ /* 0x000fe20000000000 */
[----:B------:R-:W-:Y:S01]  /*9c40*/  FSEL R5, R37, -INF , P5 ;  /* 0xff80000025057808 */ /* 0x000fe20002800000 */
[----:B------:R-:W-:Y:S01]  /*9c50*/  FMUL R236, R9, UR12 ;  /* 0x0000000c09ec7c20 */ /* 0x000fe20008400000 */
[----:B------:R-:W-:-:S02]  /*9c60*/  FSEL R6, R6, -INF , P6 ;  /* 0xff80000006067808 */ /* 0x000fc40003000000 */
[C---:B------:R-:W-:Y:S02]  /*9c70*/  ISETP.GE.AND P5, PT, R141.reuse, R38, PT ;  /* 0x000000268d00720c */ /* 0x040fe40003fa6270 */
[----:B------:R-:W-:Y:S02]  /*9c80*/  FSEL R4, R4, -INF , P4 ;  /* 0xff80000004047808 */ /* 0x000fe40002000000 */
[C---:B------:R-:W-:Y:S01]  /*9c90*/  ISETP.GE.AND P6, PT, R141.reuse, R7, PT ;  /* 0x000000078d00720c */ /* 0x040fe20003fc6270 */
[C---:B------:R-:W-:Y:S01]  /*9ca0*/  VIADD R7, R36.reuse, 0x9 ;  /* 0x0000000924077836 */ /* 0x040fe20000000000 */
[----:B------:R-:W-:Y:S02]  /*9cb0*/  ISETP.GE.AND P4, PT, R141, R39, PT ;  /* 0x000000278d00720c */ /* 0x000fe40003f86270 */
[----:B------:R-:W-:Y:S02]  /*9cc0*/  IADD3 R37, PT, PT, R36, 0x6, RZ ;  /* 0x0000000624257810 */ /* 0x000fe40007ffe0ff */
[----:B------:R-:W-:Y:S01]  /*9cd0*/  FSEL R9, R8, -INF , P5 ;  /* 0xff80000008097808 */ /* 0x000fe20002800000 */
[----:B------:R-:W-:Y:S01]  /*9ce0*/  FMUL R8, R10, UR12 ;  /* 0x0000000c0a087c20 */ /* 0x000fe20008400000 */
[----:B------:R-:W-:-:S02]  /*9cf0*/  FSEL R236, R236, -INF , P4 ;  /* 0xff800000ecec7808 */ /* 0x000fc40002000000 */
[C---:B------:R-:W-:Y:S01]  /*9d00*/  ISETP.GE.AND P3, PT, R141.reuse, R37, PT ;  /* 0x000000258d00720c */ /* 0x040fe20003f66270 */
[C---:B------:R-:W-:Y:S01]  /*9d10*/  VIADD R37, R36.reuse, 0x8 ;  /* 0x0000000824257836 */ /* 0x040fe20000000000 */
[C---:B------:R-:W-:Y:S02]  /*9d20*/  ISETP.GE.AND P4, PT, R141.reuse, R7, PT ;  /* 0x000000078d00720c */ /* 0x040fe40003f86270 */
[----:B------:R-:W-:Y:S02]  /*9d30*/  IADD3 R7, PT, PT, R36, 0xa, RZ ;  /* 0x0000000a24077810 */ /* 0x000fe40007ffe0ff */
[----:B------:R-:W-:Y:S02]  /*9d40*/  FSEL R8, R8, -INF , P3 ;  /* 0xff80000008087808 */ /* 0x000fe40001800000 */
[C---:B------:R-:W-:Y:S01]  /*9d50*/  ISETP.GE.AND P3, PT, R141.reuse, R7, PT ;  /* 0x000000078d00720c */ /* 0x040fe20003f66270 */
[----:B------:R-:W-:Y:S01]  /*9d60*/  VIADD R7, R36, 0xc ;  /* 0x0000000c24077836 */ /* 0x000fe20000000000 */
[----:B------:R-:W-:Y:S01]  /*9d70*/  ISETP.GE.AND P5, PT, R141, R37, PT ;  /* 0x000000258d00720c */ /* 0x000fe20003fa6270 */
[----:B------:R-:W-:-:S03]  /*9d80*/  FMUL R10, R11, UR12 ;  /* 0x0000000c0b0a7c20 */ /* 0x000fc60008400000 */
[----:B------:R-:W-:Y:S01]  /*9d90*/  FSEL R147, R12, -INF , P5 ;  /* 0xff8000000c937808 */ /* 0x000fe20002800000 */
[----:B------:R-:W-:Y:S01]  /*9da0*/  FMUL R12, R13, UR12 ;  /* 0x0000000c0d0c7c20 */ /* 0x000fe20008400000 */
[----:B------:R-:W-:Y:S01]  /*9db0*/  ISETP.GE.AND P5, PT, R141, R7, PT ;  /* 0x000000078d00720c */ /* 0x000fe20003fa6270 */
[C---:B------:R-:W-:Y:S02]  /*9dc0*/  VIADD R7, R36.reuse, 0xd ;  /* 0x0000000d24077836 */ /* 0x040fe40000000000 */
[----:B------:R-:W-:Y:S01]  /*9dd0*/  VIADD R37, R36, 0xb ;  /* 0x0000000b24257836 */ /* 0x000fe20000000000 */
[----:B------:R-:W-:Y:S01]  /*9de0*/  FSEL R12, R12, -INF , P4 ;  /* 0xff8000000c0c7808 */ /* 0x000fe20002000000 */
[----:B------:R-:W-:Y:S01]  /*9df0*/  FMUL R146, R15, UR12 ;  /* 0x0000000c0f927c20 */ /* 0x000fe20008400000 */
[----:B------:R-:W-:Y:S02]  /*9e00*/  FSEL R10, R10, -INF , P6 ;  /* 0xff8000000a0a7808 */ /* 0x000fe40003000000 */
[C---:B------:R-:W-:Y:S01]  /*9e10*/  ISETP.GE.AND P4, PT, R141.reuse, R7, PT ;  /* 0x000000078d00720c */ /* 0x040fe20003f86270 */
[----:B------:R-:W-:Y:S01]  /*9e20*/  VIADD R7, R36, 0xf ;  /* 0x0000000f24077836 */ /* 0x000fe20000000000 */
[----:B------:R-:W-:-:S02]  /*9e30*/  ISETP.GE.AND P6, PT, R141, R37, PT ;  /* 0x000000258d00720c */ /* 0x000fc40003fc6270 */
[----:B------:R-:W-:Y:S01]  /*9e40*/  FSEL R15, R14, -INF , P3 ;  /* 0xff8000000e0f7808 */ /* 0x000fe20001800000 */
[----:B------:R-:W-:Y:S01]  /*9e50*/  FMUL R14, R16, UR12 ;  /* 0x0000000c100e7c20 */ /* 0x000fe20008400000 */
[----:B------:R-:W-:Y:S02]  /*9e60*/  FSEL R146, R146, -INF , P6 ;  /* 0xff80000092927808 */ /* 0x000fe40003000000 */
[C---:B------:R-:W-:Y:S01]  /*9e70*/  ISETP.GE.AND P6, PT, R141.reuse, R7, PT ;  /* 0x000000078d00720c */ /* 0x040fe20003fc6270 */
[C---:B------:R-:W-:Y:S01]  /*9e80*/  VIADD R7, R36.reuse, 0x10 ;  /* 0x0000001024077836 */ /* 0x040fe20000000000 */
[----:B------:R-:W-:Y:S02]  /*9e90*/  IADD3 R11, PT, PT, R36, 0xe, RZ ;  /* 0x0000000e240b7810 */ /* 0x000fe40007ffe0ff */
[----:B------:R-:W-:Y:S02]  /*9ea0*/  FSEL R14, R14, -INF , P5 ;  /* 0xff8000000e0e7808 */ /* 0x000fe40002800000 */
[----:B------:R-:W-:-:S02]  /*9eb0*/  ISETP.GE.AND P3, PT, R141, R11, PT ;  /* 0x0000000b8d00720c */ /* 0x000fc40003f66270 */
[----:B------:R-:W-:Y:S02]  /*9ec0*/  ISETP.GE.AND P5, PT, R141, R7, PT ;  /* 0x000000078d00720c */ /* 0x000fe40003fa6270 */
[----:B------:R-:W-:Y:S02]  /*9ed0*/  IADD3 R7, PT, PT, R36, 0x12, RZ ;  /* 0x0000001224077810 */ /* 0x000fe40007ffe0ff */
[----:B------:R-:W-:Y:S01]  /*9ee0*/  FSEL R145, R18, -INF , P3 ;  /* 0xff80000012917808 */ /* 0x000fe20001800000 */
[----:B------:R-:W-:Y:S01]  /*9ef0*/  FMUL R16, R17, UR12 ;  /* 0x0000000c11107c20 */ /* 0x000fe20008400000 */
[----:B------:R-:W-:Y:S01]  /*9f00*/  ISETP.GE.AND P3, PT, R141, R7, PT ;  /* 0x000000078d00720c */ /* 0x000fe20003f66270 */
[C---:B------:R-:W-:Y:S02]  /*9f10*/  VIADD R7, R36.reuse, 0x13 ;  /* 0x0000001324077836 */ /* 0x040fe40000000000 */
[----:B------:R-:W-:Y:S01]  /*9f20*/  VIADD R11, R36, 0x11 ;  /* 0x00000011240b7836 */ /* 0x000fe20000000000 */
[----:B------:R-:W-:-:S02]  /*9f30*/  FSEL R19, R19, -INF , P6 ;  /* 0xff80000013137808 */ /* 0x000fc40003000000 */
[----:B------:R-:W-:Y:S02]  /*9f40*/  FSEL R16, R16, -INF , P4 ;  /* 0xff80000010107808 */ /* 0x000fe40002000000 */
[C---:B------:R-:W-:Y:S01]  /*9f50*/  ISETP.GE.AND P6, PT, R141.reuse, R7, PT ;  /* 0x000000078d00720c */ /* 0x040fe20003fc6270 */
[----:B------:R-:W-:Y:S01]  /*9f60*/  VIADD R7, R36, 0x15 ;  /* 0x0000001524077836 */ /* 0x000fe20000000000 */
[----:B------:R-:W-:Y:S01]  /*9f70*/  ISETP.GE.AND P4, PT, R141, R11, PT ;  /* 0x0000000b8d00720c */ /* 0x000fe20003f86270 */
[----:B------:R-:W-:Y:S01]  /*9f80*/  FMUL R17, R22, UR12 ;  /* 0x0000000c16117c20 */ /* 0x000fe20008400000 */
[----:B------:R-:W-:Y:S02]  /*9f90*/  FMUL R20, R20, UR12 ;  /* 0x0000000c14147c20 */ /* 0x000fe40008400000 */
[----:B------:R-:W-:Y:S01]  /*9fa0*/  FSEL R144, R21, -INF , P4 ;  /* 0xff80000015907808 */ /* 0x000fe20002000000 */
[----:B------:R-:W-:Y:S01]  /*9fb0*/  VIADD R11, R36, 0x14 ;  /* 0x00000014240b7836 */ /* 0x000fe20000000000 */
[----:B------:R-:W-:-:S02]  /*9fc0*/  ISETP.GE.AND P4, PT, R141, R7, PT ;  /* 0x000000078d00720c */ /* 0x000fc40003f86270 */
[----:B------:R-:W-:Y:S01]  /*9fd0*/  IADD3 R7, PT, PT, R36, 0x16, RZ ;  /* 0x0000001624077810 */ /* 0x000fe20007ffe0ff */
[----:B------:R-:W-:Y:S01]  /*9fe0*/  FMUL R24, R24, UR12 ;  /* 0x0000000c18187c20 */ /* 0x000fe20008400000 */
[----:B------:R-:W-:Y:S02]  /*9ff0*/  FSEL R17, R17, -INF , P3 ;  /* 0xff80000011117808 */ /* 0x000fe40001800000 */
[----:B------:R-:W-:Y:S02]  /*a000*/  FSEL R143, R20, -INF , P5 ;  /* 0xff800000148f7808 */ /* 0x000fe40002800000 */
[C---:B------:R-:W-:Y:S01]  /*a010*/  ISETP.GE.AND P3, PT, R141.reuse, R7, PT ;  /* 0x000000078d00720c */ /* 0x040fe20003f66270 */
[C---:B------:R-:W-:Y:S01]  /*a020*/  VIADD R7, R36.reuse, 0x18 ;  /* 0x0000001824077836 */ /* 0x040fe20000000000 */
[----:B------:R-:W-:Y:S01]  /*a030*/  ISETP.GE.AND P5, PT, R141, R11, PT ;  /* 0x0000000b8d00720c */ /* 0x000fe20003fa6270 */
[----:B------:R-:W-:Y:S01]  /*a040*/  FMUL R21, R23, UR12 ;  /* 0x0000000c17157c20 */ /* 0x000fe20008400000 */
[----:B------:R-:W-:-:S02]  /*a050*/  VIADD R11, R36, 0x17 ;  /* 0x00000017240b7836 */ /* 0x000fc40000000000 */
[----:B------:R-:W-:Y:S01]  /*a060*/  FMUL R27, R27, UR12 ;  /* 0x0000000c1b1b7c20 */ /* 0x000fe20008400000 */
[----:B------:R-:W-:Y:S01]  /*a070*/  FSEL R252, R24, -INF , P5 ;  /* 0xff80000018fc7808 */ /* 0x000fe20002800000 */
[----:B------:R-:W-:Y:S01]  /*a080*/  FMUL R24, R25, UR12 ;  /* 0x0000000c19187c20 */ /* 0x000fe20008400000 */
[----:B------:R-:W-:Y:S01]  /*a090*/  ISETP.GE.AND P5, PT, R141, R7, PT ;  /* 0x000000078d00720c */ /* 0x000fe20003fa6270 */
[----:B------:R-:W-:Y:S01]  /*a0a0*/  VIADD R7, R36, 0x19 ;  /* 0x0000001924077836 */ /* 0x000fe20000000000 */
[----:B------:R-:W-:Y:S01]  /*a0b0*/  FSEL R21, R21, -INF , P6 ;  /* 0xff80000015157808 */ /* 0x000fe20003000000 */
[----:B------:R-:W-:Y:S01]  /*a0c0*/  FMUL R28, R28, UR12 ;  /* 0x0000000c1c1c7c20 */ /* 0x000fe20008400000 */
[----:B------:R-:W-:Y:S01]  /*a0d0*/  FSEL R24, R24, -INF , P4 ;  /* 0xff80000018187808 */ /* 0x000fe20002000000 */
[----:B------:R-:W-:Y:S01]  /*a0e0*/  FMUL R29, R29, UR12 ;  /* 0x0000000c1d1d7c20 */ /* 0x000fe20008400000 */
[----:B------:R0:W-:Y:S01]  /*a0f0*/  STS.U16 [R132+UR6+0xa400], R114 ;  /* 0x00a4007284007988 */ /* 0x0001e20008000406 */
[----:B------:R-:W-:-:S02]  /*a100*/  PRMT R115, RZ, 0x7610, R115 ;  /* 0x00007610ff737816 */ /* 0x000fc40000000073 */
[C---:B------:R-:W-:Y:S01]  /*a110*/  ISETP.GE.AND P6, PT, R141.reuse, R11, PT ;  /* 0x0000000b8d00720c */ /* 0x040fe20003fc6270 */
[----:B------:R1:W-:Y:S01]  /*a120*/  STS.U16 [R132+UR6+0xa800], R113 ;  /* 0x00a8007184007988 */ /* 0x0003e20008000406 */
[----:B------:R-:W-:-:S03]  /*a130*/  ISETP.GE.AND P4, PT, R141, R7, PT ;  /* 0x000000078d00720c */ /* 0x000fc60003f86270 */
[----:B------:R4:W-:Y:S01]  /*a140*/  STS.U16 [R132+UR6+0xac00], R112 ;  /* 0x00ac007084007988 */ /* 0x0009e20008000406 */
[----:B0-----:R-:W-:Y:S01]  /*a150*/  PRMT R114, RZ, 0x7610, R114 ;  /* 0x00007610ff727816 */ /* 0x001fe20000000072 */
[----:B------:R-:W-:Y:S02]  /*a160*/  FMUL R25, R26, UR12 ;  /* 0x0000000c1a197c20 */ /* 0x000fe40008400000 */
[----:B------:R0:W-:Y:S01]  /*a170*/  STS.U16 [R132+UR6+0xb000], R110 ;  /* 0x00b0006e84007988 */ /* 0x0001e20008000406 */
[----:B-1----:R-:W-:Y:S02]  /*a180*/  PRMT R113, RZ, 0x7610, R113 ;  /* 0x00007610ff717816 */ /* 0x002fe40000000071 */
[----:B------:R-:W-:Y:S01]  /*a190*/  PRMT R111, RZ, 0x7610, R111 ;  /* 0x00007610ff6f7816 */ /* 0x000fe2000000006f */
[----:B------:R-:W3:Y:S01]  /*a1a0*/  LDL.64 R22, [R1+0x90] ;  /* 0x0000900001167983 */ /* 0x000ee20000100a00 */
[----:B----4-:R-:W-:Y:S02]  /*a1b0*/  PRMT R112, RZ, 0x7610, R112 ;  /* 0x00007610ff707816 */ /* 0x010fe40000000070 */
[----:B------:R-:W-:Y:S01]  /*a1c0*/  FSEL R134, R27, -INF , P6 ;  /* 0xff8000001b867808 */ /* 0x000fe20003000000 */
[----:B--2---:R-:W5:Y:S01]  /*a1d0*/  @P1 LDG.E.U16 R115, desc[UR10][R220.64] ;  /* 0x0000000adc731981 */ /* 0x004f62000c1e1500 */
[----:B------:R-:W-:-:S02]  /*a1e0*/  FSEL R3, R28, -INF , P5 ;  /* 0xff8000001c037808 */ /* 0x000fc40002800000 */
[----:B------:R-:W-:Y:S01]  /*a1f0*/  FSEL R2, R29, -INF , P4 ;  /* 0xff8000001d027808 */ /* 0x000fe20002000000 */
[----:B------:R-:W2:Y:S01]  /*a200*/  LDL.64 R26, [R1+0x98] ;  /* 0x00009800011a7983 */ /* 0x000ea20000100a00 */
[----:B0-----:R-:W-:Y:S02]  /*a210*/  PRMT R110, RZ, 0x7610, R110 ;  /* 0x00007610ff6e7816 */ /* 0x001fe4000000006e */
[----:B------:R-:W-:Y:S01]  /*a220*/  PRMT R109, RZ, 0x7610, R109 ;  /* 0x00007610ff6d7816 */ /* 0x000fe2000000006d */
[----:B------:R-:W4:Y:S01]  /*a230*/  LDL.64 R28, [R1+0xa8] ;  /* 0x0000a800011c7983 */ /* 0x000f220000100a00 */
[----:B------:R-:W-:Y:S02]  /*a240*/  PRMT R108, RZ, 0x7610, R108 ;  /* 0x00007610ff6c7816 */ /* 0x000fe4000000006c */
[----:B------:R-:W-:Y:S01]  /*a250*/  PRMT R107, RZ, 0x7610, R107 ;  /* 0x00007610ff6b7816 */ /* 0x000fe2000000006b */
[----:B------:R-:W2:Y:S04]  /*a260*/  LDL.LU.64 R220, [R1+0x750] ;  /* 0x0007500001dc7983 */ /* 0x000ea80000300a00 */
[----:B------:R-:W5:Y:S04]  /*a270*/  @P1 LDG.E.U16 R114, desc[UR10][R222.64] ;  /* 0x0000000ade721981 */ /* 0x000f68000c1e1500 */
[----:B------:R0:W-:Y:S04]  /*a280*/  STS.U16 [R132+UR6+0xb400], R106 ;  /* 0x00b4006a84007988 */ /* 0x0001e80008000406 */
[----:B------:R-:W5:Y:S04]  /*a290*/  @P1 LDG.E.U16 R113, desc[UR10][R46.64] ;  /* 0x0000000a2e711981 */ /* 0x000f68000c1e1500 */
[----:B------:R-:W2:Y:S01]  /*a2a0*/  LDL.LU.64 R222, [R1+0x748] ;  /* 0x0007480001de7983 */ /* 0x000ea20000300a00 */
[----:B0-----:R-:W-:-:S03]  /*a2b0*/  PRMT R106, RZ, 0x7610, R106 ;  /* 0x00007610ff6a7816 */ /* 0x001fc6000000006a */
[----:B------:R0:W-:Y:S01]  /*a2c0*/  STS.U16 [R132+UR6+0xb800], R105 ;  /* 0x00b8006984007988 */ /* 0x0001e20008000406 */
[----:B------:R-:W-:-:S03]  /*a2d0*/  PRMT R103, RZ, 0x7610, R103 ;  /* 0x00007610ff677816 */ /* 0x000fc60000000067 */
[----:B------:R-:W2:Y:S04]  /*a2e0*/  LDL.LU.64 R46, [R1+0x740] ;  /* 0x00074000012e7983 */ /* 0x000ea80000300a00 */
[----:B------:R-:W5:Y:S01]  /*a2f0*/  @P1 LDG.E.U16 R112, desc[UR10][R224.64] ;  /* 0x0000000ae0701981 */ /* 0x000f62000c1e1500 */
[----:B0-----:R-:W-:-:S03]  /*a300*/  PRMT R105, RZ, 0x7610, R105 ;  /* 0x00007610ff697816 */ /* 0x001fc60000000069 */
[----:B------:R0:W-:Y:S04]  /*a310*/  STS.U16 [R132+UR6+0xbc00], R104 ;  /* 0x00bc006884007988 */ /* 0x0001e80008000406 */
[----:B------:R-:W5:Y:S04]  /*a320*/  @P1 LDG.E.U16 R111, desc[UR10][R228.64] ;  /* 0x0000000ae46f1981 */ /* 0x000f68000c1e1500 */
[----:B------:R-:W2:Y:S01]  /*a330*/  LDL.LU.64 R224, [R1+0x738] ;  /* 0x0007380001e07983 */ /* 0x000ea20000300a00 */
[----:B0-----:R-:W-:-:S03]  /*a340*/  PRMT R104, RZ, 0x7610, R104 ;  /* 0x00007610ff687816 */ /* 0x001fc60000000068 */
[----:B------:R-:W5:Y:S01]  /*a350*/  @P1 LDG.E.U16 R110, desc[UR10][R230.64] ;  /* 0x0000000ae66e1981 */ /* 0x000f62000c1e1500 */
[----:B------:R-:W-:-:S03]  /*a360*/  PRMT R101, RZ, 0x7610, R101 ;  /* 0x00007610ff657816 */ /* 0x000fc60000000065 */
[----:B------:R-:W2:Y:S01]  /*a370*/  LDL.LU.64 R228, [R1+0x730] ;  /* 0x0007300001e47983 */ /* 0x000ea20000300a00 */
[----:B------:R-:W-:-:S03]  /*a380*/  PRMT R100, RZ, 0x7610, R100 ;  /* 0x00007610ff647816 */ /* 0x000fc60000000064 */
[----:B------:R0:W-:Y:S04]  /*a390*/  STS.U16 [R132+UR6+0xc000], R102 ;  /* 0x00c0006684007988 */ /* 0x0001e80008000406 */
[----:B------:R-:W2:Y:S04]  /*a3a0*/  LDL.LU.64 R230, [R1+0x728] ;  /* 0x0007280001e67983 */ /* 0x000ea80000300a00 */
[----:B------:R-:W5:Y:S01]  /*a3b0*/  @P1 LDG.E.U16 R109, desc[UR10][R232.64] ;  /* 0x0000000ae86d1981 */ /* 0x000f62000c1e1500 */
[----:B0-----:R-:W-:-:S03]  /*a3c0*/  PRMT R102, RZ, 0x7610, R102 ;  /* 0x00007610ff667816 */ /* 0x001fc60000000066 */
[----:B---3--:R-:W5:Y:S01]  /*a3d0*/  @P1 LDG.E.U16 R108, desc[UR10][R54.64] ;  /* 0x0000000a366c1981 */ /* 0x008f62000c1e1500 */
[----:B------:R-:W-:-:S03]  /*a3e0*/  PRMT R99, RZ, 0x7610, R99 ;  /* 0x00007610ff637816 */ /* 0x000fc60000000063 */
[----:B------:R-:W5:Y:S04]  /*a3f0*/  @P1 LDG.E.U16 R107, desc[UR10][R238.64] ;  /* 0x0000000aee6b1981 */ /* 0x000f68000c1e1500 */
[----:B------:R-:W3:Y:S04]  /*a400*/  LDL.LU.64 R232, [R1+0x720] ;  /* 0x0007200001e87983 */ /* 0x000ee80000300a00 */
[----:B------:R-:W2:Y:S04]  /*a410*/  LDL.LU.64 R54, [R1+0x718] ;  /* 0x0007180001367983 */ /* 0x000ea80000300a00 */
        /* <DEDUP_REMOVED lines=23> */
[----:B------:R-:W5:Y:S01]  /*a590*/  @P1 LDG.E.U16 R100, desc[UR10][R250.64] ;  /* 0x0000000afa641981 */ /* 0x000f62000c1e1500 */
[----:B------:R-:W-:-:S03]  /*a5a0*/  PRMT R91, RZ, 0x7610, R91 ;  /* 0x00007610ff5b7816 */ /* 0x000fc6000000005b */
[----:B------:R-:W5:Y:S04]  /*a5b0*/  @P1 LDG.E.U16 R99, desc[UR10][R34.64] ;  /* 0x0000000a22631981 */ /* 0x000f68000c1e1500 */
[----:B------:R-:W2:Y:S04]  /*a5c0*/  LDL.LU.64 R248, [R1+0x6e0] ;  /* 0x0006e00001f87983 */ /* 0x000ea80000300a00 */
[----:B------:R-:W2:Y:S04]  /*a5d0*/  LDL.LU.64 R250, [R1+0x6d8] ;  /* 0x0006d80001fa7983 */ /* 0x000ea80000300a00 */
[----:B------:R-:W2:Y:S04]  /*a5e0*/  LDL.LU.64 R34, [R1+0x6d0] ;  /* 0x0006d00001227983 */ /* 0x000ea80000300a00 */
[----:B------:R-:W5:Y:S04]  /*a5f0*/  @P1 LDG.E.U16 R98, desc[UR10][R32.64] ;  /* 0x0000000a20621981 */ /* 0x000f68000c1e1500 */
[----:B------:R0:W-:Y:S04]  /*a600*/  STS.U16 [R132+UR6+0xd400], R90 ;  /* 0x00d4005a84007988 */ /* 0x0001e80008000406 */
[----:B------:R-:W5:Y:S04]  /*a610*/  @P1 LDG.E.U16 R97, desc[UR10][R244.64] ;  /* 0x0000000af4611981 */ /* 0x000f68000c1e1500 */
[----:B------:R-:W3:Y:S01]  /*a620*/  LDL.LU.64 R32, [R1+0x6c8] ;  /* 0x0006c80001207983 */ /* 0x000ee20000300a00 */
[----:B0-----:R-:W-:-:S03]  /*a630*/  PRMT R90, RZ, 0x7610, R90 ;  /* 0x00007610ff5a7816 */ /* 0x001fc6000000005a */
[----:B------:R0:W-:Y:S04]  /*a640*/  STS.U16 [R132+UR6+0xd800], R89 ;  /* 0x00d8005984007988 */ /* 0x0001e80008000406 */
[----:B------:R-:W4:Y:S04]  /*a650*/  LDL.LU.64 R244, [R1+0x6c0] ;  /* 0x0006c00001f47983 */ /* 0x000f280000300a00 */
[----:B------:R-:W5:Y:S01]  /*a660*/  @P1 LDG.E.U16 R96, desc[UR10][R234.64] ;  /* 0x0000000aea601981 */ /* 0x000f62000c1e1500 */
[----:B0-----:R-:W-:-:S03]  /*a670*/  PRMT R89, RZ, 0x7610, R89 ;  /* 0x00007610ff597816 */ /* 0x001fc60000000059 */
[----:B------:R0:W-:Y:S04]  /*a680*/  STS.U16 [R132+UR6+0xdc00], R88 ;  /* 0x00dc005884007988 */ /* 0x0001e80008000406 */
[----:B------:R-:W5:Y:S04]  /*a690*/  @P1 LDG.E.U16 R95, desc[UR10][R226.64] ;  /* 0x0000000ae25f1981 */ /* 0x000f68000c1e1500 */
[----:B------:R-:W4:Y:S01]  /*a6a0*/  LDL.LU.64 R234, [R1+0x6b8] ;  /* 0x0006b80001ea7983 */ /* 0x000f220000300a00 */
[----:B0-----:R-:W-:-:S03]  /*a6b0*/  PRMT R88, RZ, 0x7610, R88 ;  /* 0x00007610ff587816 */ /* 0x001fc60000000058 */
[----:B------:R-:W5:Y:S04]  /*a6c0*/  @P1 LDG.E.U16 R94, desc[UR10][R218.64] ;  /* 0x0000000ada5e1981 */ /* 0x000f68000c1e1500 */
[----:B------:R-:W4:Y:S04]  /*a6d0*/  LDL.LU.64 R226, [R1+0x6b0] ;  /* 0x0006b00001e27983 */ /* 0x000f280000300a00 */
        /* <DEDUP_REMOVED lines=12> */
[----:B------:R-:W4:Y:S01]  /*a7a0*/  LDL.LU.64 R170, [R1+0x678] ;  /* 0x0006780001aa7983 */ /* 0x000f220000300a00 */
[----:B------:R-:W-:-:S02]  /*a7b0*/  PRMT R84, RZ, 0x7610, R84 ;  /* 0x00007610ff547816 */ /* 0x000fc40000000054 */
[----:B------:R-:W-:Y:S01]  /*a7c0*/  PRMT R83, RZ, 0x7610, R83 ;  /* 0x00007610ff537816 */ /* 0x000fe20000000053 */
[----:B------:R0:W-:Y:S01]  /*a7d0*/  STS.U16 [R132+UR6+0xe400], R82 ;  /* 0x00e4005284007988 */ /* 0x0001e20008000406 */
[----:B------:R-:W-:-:S03]  /*a7e0*/  PRMT R79, RZ, 0x7610, R79 ;  /* 0x00007610ff4f7816 */ /* 0x000fc6000000004f */
[----:B------:R1:W-:Y:S04]  /*a7f0*/  STS.U16 [R132+UR6+0xe800], R81 ;  /* 0x00e8005184007988 */ /* 0x0003e80008000406 */
[----:B------:R1:W-:Y:S01]  /*a800*/  STS.U16 [R132+UR6+0xec00], R80 ;  /* 0x00ec005084007988 */ /* 0x0003e20008000406 */
[----:B0-----:R-:W-:-:S03]  /*a810*/  PRMT R82, RZ, 0x7610, R82 ;  /* 0x00007610ff527816 */ /* 0x001fc60000000052 */
[----:B------:R0:W-:Y:S01]  /*a820*/  STS.U16 [R132+UR6+0xf000], R78 ;  /* 0x00f0004e84007988 */ /* 0x0001e20008000406 */
[----:B-1----:R-:W-:Y:S02]  /*a830*/  PRMT R81, RZ, 0x7610, R81 ;  /* 0x00007610ff517816 */ /* 0x002fe40000000051 */
[----:B------:R-:W-:Y:S02]  /*a840*/  PRMT R80, RZ, 0x7610, R80 ;  /* 0x00007610ff507816 */ /* 0x000fe40000000050 */
[----:B------:R-:W-:Y:S02]  /*a850*/  PRMT R77, RZ, 0x7610, R77 ;  /* 0x00007610ff4d7816 */ /* 0x000fe4000000004d */
[----:B0-----:R-:W-:Y:S01]  /*a860*/  PRMT R78, RZ, 0x7610, R78 ;  /* 0x00007610ff4e7816 */ /* 0x001fe2000000004e */
[----:B------:R0:W-:Y:S01]  /*a870*/  STS.U16 [R132+UR6+0xf400], R74 ;  /* 0x00f4004a84007988 */ /* 0x0001e20008000406 */
[----:B------:R-:W-:Y:S02]  /*a880*/  PRMT R76, RZ, 0x7610, R76 ;  /* 0x00007610ff4c7816 */ /* 0x000fe4000000004c */
[----:B------:R-:W-:-:S02]  /*a890*/  PRMT R75, RZ, 0x7610, R75 ;  /* 0x00007610ff4b7816 */ /* 0x000fc4000000004b */
[----:B------:R-:W-:Y:S02]  /*a8a0*/  PRMT R73, RZ, 0x7610, R73 ;  /* 0x00007610ff497816 */ /* 0x000fe40000000049 */
[----:B0-----:R-:W-:-:S04]  /*a8b0*/  PRMT R74, RZ, 0x7610, R74 ;  /* 0x00007610ff4a7816 */ /* 0x001fc8000000004a */
[----:B--2---:R-:W5:Y:S04]  /*a8c0*/  @P1 LDG.E.U16 R73, desc[UR10][R34.64] ;  /* 0x0000000a22491981 */ /* 0x004f68000c1e1500 */
[----:B---3--:R-:W5:Y:S04]  /*a8d0*/  @P1 LDG.E.U16 R74, desc[UR10][R32.64] ;  /* 0x0000000a204a1981 */ /* 0x008f68000c1e1500 */
[----:B----4-:R-:W5:Y:S04]  /*a8e0*/  @P1 LDG.E.U16 R75, desc[UR10][R244.64] ;  /* 0x0000000af44b1981 */ /* 0x010f68000c1e1500 */
[----:B------:R-:W5:Y:S04]  /*a8f0*/  @P1 LDG.E.U16 R76, desc[UR10][R234.64] ;  /* 0x0000000aea4c1981 */ /* 0x000f68000c1e1500 */
        /* <DEDUP_REMOVED lines=8> */
[----:B------:R-:W5:Y:S04]  /*a980*/  LDL.LU.64 R170, [R1+0x670] ;  /* 0x0006700001aa7983 */ /* 0x000f680000300a00 */
        /* <DEDUP_REMOVED lines=9> */
[----:B------:R-:W2:Y:S04]  /*aa20*/  LDL.LU.64 R32, [R1+0x620] ;  /* 0x0006200001207983 */ /* 0x000ea80000300a00 */
[----:B------:R-:W3:Y:S01]  /*aa30*/  LDL.LU.64 R34, [R1+0x618] ;  /* 0x0006180001227983 */ /* 0x000ee20000300a00 */
[C---:B------:R-:W-:Y:S01]  /*aa40*/  VIADD R7, R36.reuse, 0x1b ;  /* 0x0000001b24077836 */ /* 0x040fe20000000000 */
[----:B------:R-:W-:-:S04]  /*aa50*/  IADD3 R11, PT, PT, R36, 0x1a, RZ ;  /* 0x0000001a240b7810 */ /* 0x000fc80007ffe0ff */
[----:B------:R-:W-:Y:S01]  /*aa60*/  ISETP.GE.AND P6, PT, R141, R7, PT ;  /* 0x000000078d00720c */ /* 0x000fe20003fc6270 */
[----:B------:R-:W-:Y:S01]  /*aa70*/  VIADD R7, R36, 0x1c ;  /* 0x0000001c24077836 */ /* 0x000fe20000000000 */
[----:B------:R-:W-:Y:S01]  /*aa80*/  FSEL R25, R25, -INF , P3 ;  /* 0xff80000019197808 */ /* 0x000fe20001800000 */
[----:B------:R-:W-:Y:S01]  /*aa90*/  FMUL R30, R30, UR12 ;  /* 0x0000000c1e1e7c20 */ /* 0x000fe20008400000 */
[C---:B------:R-:W-:Y:S02]  /*aaa0*/  ISETP.GE.AND P3, PT, R141.reuse, R11, PT ;  /* 0x0000000b8d00720c */ /* 0x040fe40003f66270 */
[----:B------:R-:W-:Y:S02]  /*aab0*/  ISETP.GE.AND P5, PT, R141, R7, PT ;  /* 0x000000078d00720c */ /* 0x000fe40003fa6270 */
[----:B------:R-:W-:Y:S02]  /*aac0*/  IADD3 R7, PT, PT, R36, 0x1e, RZ ;  /* 0x0000001e24077810 */ /* 0x000fe40007ffe0ff */
[----:B------:R-:W-:-:S02]  /*aad0*/  FSEL R0, R30, -INF , P3 ;  /* 0xff8000001e007808 */ /* 0x000fc40001800000 */
[----:B------:R-:W-:Y:S02]  /*aae0*/  ISETP.GE.AND P3, PT, R141, R7, PT ;  /* 0x000000078d00720c */ /* 0x000fe40003f66270 */
[----:B------:R-:W-:-:S04]  /*aaf0*/  FMNMX3 R7, R5, R4, R237, !PT ;  /* 0x0000000405077276 */ /* 0x000fc800078000ed */
[----:B------:R-:W-:-:S04]  /*ab00*/  FMNMX3 R7, R7, R6, R9, !PT ;  /* 0x0000000607077276 */ /* 0x000fc80007800009 */
[----:B------:R-:W-:-:S04]  /*ab10*/  FMNMX3 R7, R7, R236, R8, !PT ;  /* 0x000000ec07077276 */ /* 0x000fc80007800008 */
[----:B------:R-:W-:Y:S01]  /*ab20*/  FMNMX3 R7, R7, R10, R147, !PT ;  /* 0x0000000a07077276 */ /* 0x000fe20007800093 */
[----:B------:R0:W-:Y:S03]  /*ab30*/  STS.U16 [R132+UR6+0x8000], R133 ;  /* 0x0080008584007988 */ /* 0x0001e60008000406 */
[----:B------:R-:W-:-:S04]  /*ab40*/  FMNMX3 R7, R7, R12, R15, !PT ;  /* 0x0000000c07077276 */ /* 0x000fc8000780000f */
[----:B0-----:R-:W-:-:S04]  /*ab50*/  FMNMX3 R133, R7, R146, R14, !PT ;  /* 0x0000009207857276 */ /* 0x001fc8000780000e */
[----:B------:R-:W-:-:S04]  /*ab60*/  FMNMX3 R133, R133, R16, R145, !PT ;  /* 0x0000001085857276 */ /* 0x000fc80007800091 */
[----:B------:R-:W-:-:S04]  /*ab70*/  FMNMX3 R133, R133, R19, R143, !PT ;  /* 0x0000001385857276 */ /* 0x000fc8000780008f */
[----:B------:R-:W-:Y:S02]  /*ab80*/  FMNMX3 R133, R133, R144, R17, !PT ;  /* 0x0000009085857276 */ /* 0x000fe40007800011 */
[----:B------:R-:W-:Y:S02]  /*ab90*/  PRMT R87, RZ, 0x7610, R87 ;  /* 0x00007610ff577816 */ /* 0x000fe40000000057 */
[----:B------:R-:W-:Y:S01]  /*aba0*/  FMNMX3 R133, R133, R21, R252, !PT ;  /* 0x0000001585857276 */ /* 0x000fe200078000fc */
[----:B------:R-:W-:-:S03]  /*abb0*/  VIADD R11, R36, 0x1d ;  /* 0x0000001d240b7836 */ /* 0x000fc60000000000 */
[----:B------:R-:W-:Y:S01]  /*abc0*/  FMNMX3 R133, R133, R24, R25, !PT ;  /* 0x0000001885857276 */ /* 0x000fe20007800019 */
[----:B------:R2:W5:Y:S01]  /*abd0*/  @P1 LDG.E.U16 R87, desc[UR10][R28.64] ;  /* 0x0000000a1c571981 */ /* 0x000562000c1e1500 */
[----:B------:R-:W-:Y:S02]  /*abe0*/  FMUL R31, R31, UR12 ;  /* 0x0000000c1f1f7c20 */ /* 0x000fe40008400000 */
[----:B------:R-:W-:Y:S01]  /*abf0*/  FMNMX3 R133, R133, R134, R3, !PT ;  /* 0x0000008685857276 */ /* 0x000fe20007800003 */
[----:B------:R-:W-:Y:S01]  /*ac00*/  VIADD R36, R36, 0x1f ;  /* 0x0000001f24247836 */ /* 0x000fe20000000000 */
[----:B------:R-:W-:Y:S02]  /*ac10*/  ISETP.GE.AND P4, PT, R141, R11, PT ;  /* 0x0000000b8d00720c */ /* 0x000fe40003f86270 */
[----:B------:R-:W-:Y:S02]  /*ac20*/  FSEL R31, R31, -INF , P6 ;  /* 0xff8000001f1f7808 */ /* 0x000fe40003000000 */
[----:B------:R-:W-:-:S02]  /*ac30*/  FMNMX3 R133, R133, R2, R0, !PT ;  /* 0x0000000285857276 */ /* 0x000fc40007800000 */
[----:B------:R-:W-:Y:S01]  /*ac40*/  ISETP.GE.AND P6, PT, R141, R36, PT ;  /* 0x000000248d00720c */ /* 0x000fe20003fc6270 */
[----:B------:R0:W-:Y:S02]  /*ac50*/  STS.U16 [R132+UR6+0xe000], R86 ;  /* 0x00e0005684007988 */ /* 0x0001e40008000406 */
[----:B0-----:R-:W-:-:S06]  /*ac60*/  PRMT R86, RZ, 0x7610, R86 ;  /* 0x00007610ff567816 */ /* 0x001fcc0000000056 */
[----:B------:R0:W5:Y:S01]  /*ac70*/  @P1 LDG.E.U16 R86, desc[UR10][R26.64] ;  /* 0x0000000a1a561981 */ /* 0x000162000c1e1500 */
[----:B------:R-:W-:-:S06]  /*ac80*/  PRMT R72, RZ, 0x7610, R72 ;  /* 0x00007610ff487816 */ /* 0x000fcc0000000048 */
[----:B------:R-:W5:Y:S04]  /*ac90*/  @P1 LDG.E.U16 R72, desc[UR10][R136.64] ;  /* 0x0000000a88481981 */ /* 0x000f68000c1e1500 */
[----:B------:R-:W5:Y:S01]  /*aca0*/  LDL.LU.64 R136, [R1+0x610] ;  /* 0x0006100001887983 */ /* 0x000f620000300a00 */
[----:B--2---:R-:W-:Y:S01]  /*acb0*/  FMUL R29, R32, UR12 ;  /* 0x0000000c201d7c20 */ /* 0x004fe20008400000 */
[----:B------:R-:W-:Y:S01]  /*acc0*/  FMUL R30, R33, UR12 ;  /* 0x0000000c211e7c20 */ /* 0x000fe20008400000 */
[----:B---3--:R-:W-:-:S03]  /*acd0*/  FMUL R32, R34, UR12 ;  /* 0x0000000c22207c20 */ /* 0x008fc60008400000 */
[----:B------:R-:W-:Y:S01]  /*ace0*/  FSEL R29, R29, -INF , P5 ;  /* 0xff8000001d1d7808 */ /* 0x000fe20002800000 */
[----:B------:R-:W-:Y:S01]  /*acf0*/  FMUL R33, R35, UR12 ;  /* 0x0000000c23217c20 */ /* 0x000fe20008400000 */
[----:B------:R-:W-:Y:S02]  /*ad00*/  FSEL R30, R30, -INF , P4 ;  /* 0xff8000001e1e7808 */ /* 0x000fe40002000000 */
[----:B------:R-:W-:Y:S02]  /*ad10*/  FSEL R32, R32, -INF , P3 ;  /* 0xff80000020207808 */ /* 0x000fe40001800000 */
[----:B------:R-:W-:Y:S02]  /*ad20*/  FMNMX3 R133, R133, R31, R29, !PT ;  /* 0x0000001f85857276 */ /* 0x000fe4000780001d */
[----:B------:R-:W-:Y:S02]  /*ad30*/  FSEL R33, R33, -INF , P6 ;  /* 0xff80000021217808 */ /* 0x000fe40003000000 */
[----:B------:R-:W-:-:S04]  /*ad40*/  FMNMX3 R133, R133, R30, R32, !PT ;  /* 0x0000001e85857276 */ /* 0x000fc80007800020 */
[----:B------:R-:W-:-:S05]  /*ad50*/  FMNMX R133, R33, R133, !PT ;  /* 0x0000008521857209 */ /* 0x000fca0007800000 */
[----:B------:R-:W1:Y:S02]  /*ad60*/  SHFL.BFLY PT, R7, R133, 0x10, 0x1f ;  /* 0x0e001f0085077f89 */ /* 0x000e6400000e0000 */
[----:B-1----:R-:W-:-:S05]  /*ad70*/  FMNMX3 R133, R133, -INF , R7, !PT ;  /* 0xff80000085857876 */ /* 0x002fca0007800007 */
[--C-:B------:R-:W-:Y:S01]  /*ad80*/  FADD R5, R5, -R133.reuse ;  /* 0x8000008505057221 */ /* 0x100fe20000000000 */
[--C-:B------:R-:W-:Y:S01]  /*ad90*/  FADD R4, R4, -R133.reuse ;  /* 0x8000008504047221 */ /* 0x100fe20000000000 */
[--C-:B------:R-:W-:Y:S02]  /*ada0*/  FADD R7, R237, -R133.reuse ;  /* 0x80000085ed077221 */ /* 0x100fe40000000000 */
[----:B------:R-:W-:Y:S01]  /*adb0*/  FMUL R5, R5, 1.4426950216293334961 ;  /* 0x3fb8aa3b05057820 */ /* 0x000fe20000400000 */
[----:B------:R-:W-:Y:S01]  /*adc0*/  FMUL R4, R4, 1.4426950216293334961 ;  /* 0x3fb8aa3b04047820 */ /* 0x000fe20000400000 */
[----:B------:R-:W-:Y:S01]  /*add0*/  FMUL R7, R7, 1.4426950216293334961 ;  /* 0x3fb8aa3b07077820 */ /* 0x000fe20000400000 */
[--C-:B------:R-:W-:Y:S01]  /*ade0*/  FADD R6, R6, -R133.reuse ;  /* 0x8000008506067221 */ /* 0x100fe20000000000 */
[--C-:B------:R-:W-:Y:S02]  /*adf0*/  FADD R9, R9, -R133.reuse ;  /* 0x8000008509097221 */ /* 0x100fe40000000000 */
[----:B------:R-:W-:Y:S01]  /*ae00*/  MUFU.EX2 R5, R5 ;  /* 0x0000000500057308 */ /* 0x000fe20000000800 */
[----:B------:R-:W-:Y:S01]  /*ae10*/  FMUL R6, R6, 1.4426950216293334961 ;  /* 0x3fb8aa3b06067820 */ /* 0x000fe20000400000 */
[----:B------:R-:W-:-:S06]  /*ae20*/  FADD R11, R236, -R133 ;  /* 0x80000085ec0b7221 */ /* 0x000fcc0000000000 */
[----:B------:R-:W1:Y:S01]  /*ae30*/  MUFU.EX2 R4, R4 ;  /* 0x0000000400047308 */ /* 0x000e620000000800 */
[----:B------:R-:W-:Y:S01]  /*ae40*/  FMUL R9, R9, 1.4426950216293334961 ;  /* 0x3fb8aa3b09097820 */ /* 0x000fe20000400000 */
[----:B------:R-:W-:-:S06]  /*ae50*/  FMUL R11, R11, 1.4426950216293334961 ;  /* 0x3fb8aa3b0b0b7820 */ /* 0x000fcc0000400000 */
[----:B------:R-:W2:Y:S01]  /*ae60*/  MUFU.EX2 R7, R7 ;  /* 0x0000000700077308 */ /* 0x000ea20000000800 */
[--C-:B------:R-:W-:Y:S01]  /*ae70*/  FADD R13, R8, -R133.reuse ;  /* 0x80000085080d7221 */ /* 0x100fe20000000000 */
[----:B------:R-:W-:-:S06]  /*ae80*/  FADD R10, R10, -R133 ;  /* 0x800000850a0a7221 */ /* 0x000fcc0000000000 */
[----:B------:R-:W3:Y:S01]  /*ae90*/  MUFU.EX2 R6, R6 ;  /* 0x0000000600067308 */ /* 0x000ee20000000800 */
[----:B0-----:R-:W-:Y:S01]  /*aea0*/  FADD R27, R17, -R133 ;  /* 0x80000085111b7221 */ /* 0x001fe20000000000 */
[----:B-1----:R-:W-:-:S06]  /*aeb0*/  FADD R17, R5, R4 ;  /* 0x0000000405117221 */ /* 0x002fcc0000000000 */
[----:B------:R-:W0:Y:S01]  /*aec0*/  MUFU.EX2 R9, R9 ;  /* 0x0000000900097308 */ /* 0x000e220000000800 */
[----:B------:R-:W-:-:S07]  /*aed0*/  FMUL R10, R10, 1.4426950216293334961 ;  /* 0x3fb8aa3b0a0a7820 */ /* 0x000fce0000400000 */
[----:B------:R1:W4:Y:S01]  /*aee0*/  MUFU.EX2 R8, R11 ;  /* 0x0000000b00087308 */ /* 0x0003220000000800 */
[----:B--2---:R-:W-:Y:S01]  /*aef0*/  FADD R17, R7, R17 ;  /* 0x0000001107117221 */ /* 0x004fe20000000000 */
[----:B-1----:R-:W-:Y:S01]  /*af00*/  FMUL R11, R13, 1.4426950216293334961 ;  /* 0x3fb8aa3b0d0b7820 */ /* 0x002fe20000400000 */
[--C-:B------:R-:W-:Y:S01]  /*af10*/  FADD R13, R147, -R133.reuse ;  /* 0x80000085930d7221 */ /* 0x100fe20000000000 */
[----:B------:R-:W-:-:S04]  /*af20*/  FADD R12, R12, -R133 ;  /* 0x800000850c0c7221 */ /* 0x000fc80000000000 */
[----:B------:R-:W1:Y:S01]  /*af30*/  MUFU.EX2 R11, R11 ;  /* 0x0000000b000b7308 */ /* 0x000e620000000800 */
[----:B------:R-:W-:Y:S01]  /*af40*/  FMUL R13, R13, 1.4426950216293334961 ;  /* 0x3fb8aa3b0d0d7820 */ /* 0x000fe20000400000 */
[----:B---3--:R-:W-:Y:S01]  /*af50*/  FADD R17, R6, R17 ;  /* 0x0000001106117221 */ /* 0x008fe20000000000 */
[----:B------:R-:W-:Y:S01]  /*af60*/  FMUL R12, R12, 1.4426950216293334961 ;  /* 0x3fb8aa3b0c0c7820 */ /* 0x000fe20000400000 */
[----:B------:R-:W-:-:S04]  /*af70*/  F2FP.BF16.F32.PACK_AB R4, R4, R5 ;  /* 0x000000050404723e */ /* 0x000fc800000010ff */
[----:B------:R-:W2:Y:S01]  /*af80*/  MUFU.EX2 R10, R10 ;  /* 0x0000000a000a7308 */ /* 0x000ea20000000800 */
[----:B------:R-:W-:Y:S01]  /*af90*/  F2FP.BF16.F32.PACK_AB R5, R6, R7 ;  /* 0x000000070605723e */ /* 0x000fe200000010ff */
[----:B0-----:R-:W-:-:S06]  /*afa0*/  FADD R7, R9, R17 ;  /* 0x0000001109077221 */ /* 0x001fcc0000000000 */
[----:B------:R-:W0:Y:S01]  /*afb0*/  MUFU.EX2 R13, R13 ;  /* 0x0000000d000d7308 */ /* 0x000e220000000800 */
[C---:B----4-:R-:W-:Y:S01]  /*afc0*/  FADD R7, R8.reuse, R7 ;  /* 0x0000000708077221 */ /* 0x050fe20000000000 */
[----:B------:R-:W-:-:S06]  /*afd0*/  F2FP.BF16.F32.PACK_AB R6, R8, R9 ;  /* 0x000000090806723e */ /* 0x000fcc00000010ff */
[----:B------:R-:W3:Y:S01]  /*afe0*/  MUFU.EX2 R12, R12 ;  /* 0x0000000c000c7308 */ /* 0x000ee20000000800 */
[----:B-1----:R-:W-:Y:S01]  /*aff0*/  FADD R8, R11, R7 ;  /* 0x000000070b087221 */ /* 0x002fe20000000000 */
[----:B--2---:R-:W-:-:S03]  /*b000*/  F2FP.BF16.F32.PACK_AB R7, R10, R11 ;  /* 0x0000000b0a07723e */ /* 0x004fc600000010ff */
[----:B------:R-:W-:Y:S01]  /*b010*/  FADD R8, R10, R8 ;  /* 0x000000080a087221 */ /* 0x000fe20000000000 */
[--C-:B------:R-:W-:Y:S01]  /*b020*/  FADD R26, R24, -R133.reuse ;  /* 0x80000085181a7221 */ /* 0x100fe20000000000 */
[--C-:B------:R-:W-:Y:S02]  /*b030*/  FADD R24, R134, -R133.reuse ;  /* 0x8000008586187221 */ /* 0x100fe40000000000 */
[----:B0-----:R-:W-:Y:S01]  /*b040*/  FADD R10, R13, R8 ;  /* 0x000000080d0a7221 */ /* 0x001fe20000000000 */
[----:B------:R-:W5:Y:S01]  /*b050*/  LDL.LU R134, [R1+0x60c] ;  /* 0x00060c0001867983 */ /* 0x000f620000300800 */
[--C-:B------:R-:W-:Y:S01]  /*b060*/  FADD R17, R3, -R133.reuse ;  /* 0x8000008503117221 */ /* 0x100fe20000000000 */
[----:B------:R-:W-:Y:S02]  /*b070*/  FADD R11, R2, -R133 ;  /* 0x80000085020b7221 */ /* 0x000fe40000000000 */
[----:B------:R-:W5:Y:S01]  /*b080*/  LDL.LU R3, [R1+0x608] ;  /* 0x0006080001037983 */ /* 0x000f620000300800 */
[C---:B---3--:R-:W-:Y:S01]  /*b090*/  FADD R10, R12.reuse, R10 ;  /* 0x0000000a0c0a7221 */ /* 0x048fe20000000000 */
[----:B------:R-:W-:-:S02]  /*b0a0*/  F2FP.BF16.F32.PACK_AB R8, R12, R13 ;  /* 0x0000000d0c08723e */ /* 0x000fc400000010ff */
[----:B------:R-:W5:Y:S01]  /*b0b0*/  LDL.LU R2, [R1+0x604] ;  /* 0x0006040001027983 */ /* 0x000f620000300800 */
[----:B------:R-:W-:-:S03]  /*b0c0*/  FADD R12, R0, -R133 ;  /* 0x80000085000c7221 */ /* 0x000fc60000000000 */
[----:B------:R-:W5:Y:S01]  /*b0d0*/  LDL.LU R0, [R1+0x600] ;  /* 0x0006000001007983 */ /* 0x000f620000300800 */
[--C-:B------:R-:W-:Y:S01]  /*b0e0*/  FADD R15, R15, -R133.reuse ;  /* 0x800000850f0f7221 */ /* 0x100fe20000000000 */
[----:B------:R-:W-:-:S03]  /*b0f0*/  FADD R18, R146, -R133 ;  /* 0x8000008592127221 */ /* 0x000fc60000000000 */
[----:B------:R-:W-:Y:S01]  /*b100*/  FMUL R15, R15, 1.4426950216293334961 ;  /* 0x3fb8aa3b0f0f7820 */ /* 0x000fe20000400000 */
[----:B------:R-:W-:Y:S01]  /*b110*/  FMUL R18, R18, 1.4426950216293334961 ;  /* 0x3fb8aa3b12127820 */ /* 0x000fe20000400000 */
[--C-:B------:R-:W-:Y:S01]  /*b120*/  FADD R20, R14, -R133.reuse ;  /* 0x800000850e147221 */ /* 0x100fe20000000000 */
[----:B------:R-:W-:Y:S02]  /*b130*/  FADD R16, R16, -R133 ;  /* 0x8000008510107221 */ /* 0x000fe40000000000 */
[----:B------:R0:W-:Y:S01]  /*b140*/  MUFU.EX2 R14, R18 ;  /* 0x00000012000e7308 */ /* 0x0001e20000000800 */
[----:B------:R-:W-:Y:S01]  /*b150*/  PRMT R85, RZ, 0x7610, R85 ;  /* 0x00007610ff557816 */ /* 0x000fe20000000055 */
[----:B------:R-:W-:Y:S01]  /*b160*/  FMUL R16, R16, 1.4426950216293334961 ;  /* 0x3fb8aa3b10107820 */ /* 0x000fe20000400000 */
[----:B------:R-:W-:-:S04]  /*b170*/  FADD R19, R19, -R133 ;  /* 0x8000008513137221 */ /* 0x000fc80000000000 */
[----:B------:R1:W5:Y:S01]  /*b180*/  @P1 LDG.E.U16 R85, desc[UR10][R22.64] ;  /* 0x0000000a16551981 */ /* 0x000362000c1e1500 */
[----:B------:R-:W2:Y:S01]  /*b190*/  MUFU.EX2 R15, R15 ;  /* 0x0000000f000f7308 */ /* 0x000ea20000000800 */
[----:B0-----:R-:W-:Y:S01]  /*b1a0*/  FMUL R18, R20, 1.4426950216293334961 ;  /* 0x3fb8aa3b14127820 */ /* 0x001fe20000400000 */
[----:B------:R-:W-:-:S04]  /*b1b0*/  FADD R20, R145, -R133 ;  /* 0x8000008591147221 */ /* 0x000fc80000000000 */
[----:B------:R-:W-:Y:S02]  /*b1c0*/  FMUL R20, R20, 1.4426950216293334961 ;  /* 0x3fb8aa3b14147820 */ /* 0x000fe40000400000 */
[----:B------:R-:W0:Y:S01]  /*b1d0*/  MUFU.EX2 R18, R18 ;  /* 0x0000001200127308 */ /* 0x000e220000000800 */
[----:B------:R-:W-:Y:S01]  /*b1e0*/  FMUL R19, R19, 1.4426950216293334961 ;  /* 0x3fb8aa3b13137820 */ /* 0x000fe20000400000 */
[----:B-1----:R-:W-:-:S06]  /*b1f0*/  FADD R23, R143, -R133 ;  /* 0x800000858f177221 */ /* 0x002fcc0000000000 */
[----:B------:R-:W1:Y:S01]  /*b200*/  MUFU.EX2 R16, R16 ;  /* 0x0000001000107308 */ /* 0x000e620000000800 */
[----:B--2---:R-:W-:Y:S01]  /*b210*/  FADD R10, R15, R10 ;  /* 0x0000000a0f0a7221 */ /* 0x004fe20000000000 */
[----:B------:R-:W-:Y:S01]  /*b220*/  FMUL R23, R23, 1.4426950216293334961 ;  /* 0x3fb8aa3b17177820 */ /* 0x000fe20000400000 */
[----:B------:R-:W-:-:S05]  /*b230*/  FADD R22, R144, -R133 ;  /* 0x8000008590167221 */ /* 0x000fca0000000000 */
[----:B------:R-:W2:Y:S01]  /*b240*/  MUFU.EX2 R20, R20 ;  /* 0x0000001400147308 */ /* 0x000ea20000000800 */
[----:B------:R-:W-:Y:S01]  /*b250*/  FADD R10, R14, R10 ;  /* 0x0000000a0e0a7221 */ /* 0x000fe20000000000 */
[----:B------:R-:W-:Y:S01]  /*b260*/  FMUL R22, R22, 1.4426950216293334961 ;  /* 0x3fb8aa3b16167820 */ /* 0x000fe20000400000 */
[----:B------:R-:W-:-:S05]  /*b270*/  F2FP.BF16.F32.PACK_AB R9, R14, R15 ;  /* 0x0000000f0e09723e */ /* 0x000fca00000010ff */
[----:B------:R-:W3:Y:S01]  /*b280*/  MUFU.EX2 R19, R19 ;  /* 0x0000001300137308 */ /* 0x000ee20000000800 */
[----:B0-----:R-:W-:Y:S01]  /*b290*/  FADD R14, R18, R10 ;  /* 0x0000000a120e7221 */ /* 0x001fe20000000000 */
[----:B------:R-:W-:Y:S01]  /*b2a0*/  FMUL R27, R27, 1.4426950216293334961 ;  /* 0x3fb8aa3b1b1b7820 */ /* 0x000fe20000400000 */
[----:B------:R-:W-:-:S05]  /*b2b0*/  FADD R21, R21, -R133 ;  /* 0x8000008515157221 */ /* 0x000fca0000000000 */
[----:B------:R-:W0:Y:S01]  /*b2c0*/  MUFU.EX2 R23, R23 ;  /* 0x0000001700177308 */ /* 0x000e220000000800 */
[----:B-1----:R-:W-:Y:S01]  /*b2d0*/  FADD R14, R16, R14 ;  /* 0x0000000e100e7221 */ /* 0x002fe20000000000 */
[----:B------:R-:W-:Y:S01]  /*b2e0*/  FMUL R21, R21, 1.4426950216293334961 ;  /* 0x3fb8aa3b15157820 */ /* 0x000fe20000400000 */
[----:B------:R-:W-:-:S05]  /*b2f0*/  FADD R28, R252, -R133 ;  /* 0x80000085fc1c7221 */ /* 0x000fca0000000000 */
[----:B------:R-:W1:Y:S01]  /*b300*/  MUFU.EX2 R22, R22 ;  /* 0x0000001600167308 */ /* 0x000e620000000800 */
[----:B--2---:R-:W-:Y:S01]  /*b310*/  FADD R14, R20, R14 ;  /* 0x0000000e140e7221 */ /* 0x004fe20000000000 */
[----:B------:R-:W-:-:S06]  /*b320*/  FMUL R28, R28, 1.4426950216293334961 ;  /* 0x3fb8aa3b1c1c7820 */ /* 0x000fcc0000400000 */
[----:B------:R-:W2:Y:S01]  /*b330*/  MUFU.EX2 R27, R27 ;  /* 0x0000001b001b7308 */ /* 0x000ea20000000800 */
[----:B---3--:R-:W-:Y:S01]  /*b340*/  FADD R14, R19, R14 ;  /* 0x0000000e130e7221 */ /* 0x008fe20000000000 */
[----:B------:R-:W-:Y:S01]  /*b350*/  FMUL R26, R26, 1.4426950216293334961 ;  /* 0x3fb8aa3b1a1a7820 */ /* 0x000fe20000400000 */
[----:B------:R-:W-:-:S05]  /*b360*/  FADD R25, R25, -R133 ;  /* 0x8000008519197221 */ /* 0x000fca0000000000 */
[----:B------:R-:W3:Y:S01]  /*b370*/  MUFU.EX2 R21, R21 ;  /* 0x0000001500157308 */ /* 0x000ee20000000800 */
[----:B0-----:R-:W-:Y:S01]  /*b380*/  FADD R14, R23, R14 ;  /* 0x0000000e170e7221 */ /* 0x001fe20000000000 */
[----:B------:R-:W-:-:S06]  /*b390*/  FMUL R25, R25, 1.4426950216293334961 ;  /* 0x3fb8aa3b19197820 */ /* 0x000fcc0000400000 */
[----:B------:R-:W0:Y:S01]  /*b3a0*/  MUFU.EX2 R28, R28 ;  /* 0x0000001c001c7308 */ /* 0x000e220000000800 */
[----:B-1----:R-:W-:Y:S01]  /*b3b0*/  FADD R14, R22, R14 ;  /* 0x0000000e160e7221 */ /* 0x002fe20000000000 */
[----:B------:R-:W-:-:S06]  /*b3c0*/  FMUL R24, R24, 1.4426950216293334961 ;  /* 0x3fb8aa3b18187820 */ /* 0x000fcc0000400000 */
[----:B------:R-:W1:Y:S01]  /*b3d0*/  MUFU.EX2 R26, R26 ;  /* 0x0000001a001a7308 */ /* 0x000e620000000800 */
[----:B--2---:R-:W-:Y:S01]  /*b3e0*/  FADD R14, R27, R14 ;  /* 0x0000000e1b0e7221 */ /* 0x004fe20000000000 */
[----:B------:R-:W-:Y:S01]  /*b3f0*/  FMUL R17, R17, 1.4426950216293334961 ;  /* 0x3fb8aa3b11117820 */ /* 0x000fe20000400000 */
[----:B------:R-:W-:-:S05]  /*b400*/  F2FP.BF16.F32.PACK_AB R10, R16, R18 ;  /* 0x00000012100a723e */ /* 0x000fca00000010ff */
[----:B------:R-:W2:Y:S01]  /*b410*/  MUFU.EX2 R25, R25 ;  /* 0x0000001900197308 */ /* 0x000ea20000000800 */
[----:B---3--:R-:W-:Y:S01]  /*b420*/  FADD R14, R21, R14 ;  /* 0x0000000e150e7221 */ /* 0x008fe20000000000 */
        /* <DEDUP_REMOVED lines=11> */
[----:B------:R-:W-:Y:S01]  /*b4e0*/  F2FP.BF16.F32.PACK_AB R13, R21, R27 ;  /* 0x0000001b150d723e */ /* 0x000fe200000010ff */
[----:B--2---:R-:W-:Y:S01]  /*b4f0*/  FADD R14, R25, R14 ;  /* 0x0000000e190e7221 */ /* 0x004fe20000000000 */
[----:B------:R-:W-:Y:S01]  /*b500*/  FMUL R21, R29, 1.4426950216293334961 ;  /* 0x3fb8aa3b1d157820 */ /* 0x000fe20000400000 */
[----:B------:R-:W-:-:S04]  /*b510*/  FADD R20, R30, -R133 ;  /* 0x800000851e147221 */ /* 0x000fc80000000000 */
[----:B------:R-:W2:Y:S01]  /*b520*/  MUFU.EX2 R19, R19 ;  /* 0x0000001300137308 */ /* 0x000ea20000000800 */
[----:B------:R-:W-:Y:S01]  /*b530*/  F2FP.BF16.F32.PACK_AB R12, R22, R23 ;  /* 0x00000017160c723e */ /* 0x000fe200000010ff */
[----:B---3--:R-:W-:Y:S01]  /*b540*/  FADD R14, R24, R14 ;  /* 0x0000000e180e7221 */ /* 0x008fe20000000000 */
[----:B------:R-:W-:Y:S01]  /*b550*/  FMUL R20, R20, 1.4426950216293334961 ;  /* 0x3fb8aa3b14147820 */ /* 0x000fe20000400000 */
[----:B------:R-:W-:-:S04]  /*b560*/  FADD R23, R32, -R133 ;  /* 0x8000008520177221 */ /* 0x000fc80000000000 */
[----:B------:R-:W3:Y:S01]  /*b570*/  MUFU.EX2 R18, R18 ;  /* 0x0000001200127308 */ /* 0x000ee20000000800 */
[----:B0-----:R-:W-:Y:S01]  /*b580*/  FADD R14, R17, R14 ;  /* 0x0000000e110e7221 */ /* 0x001fe20000000000 */
[----:B------:R-:W-:Y:S01]  /*b590*/  FMUL R23, R23, 1.4426950216293334961 ;  /* 0x3fb8aa3b17177820 */ /* 0x000fe20000400000 */
[----:B------:R-:W-:-:S05]  /*b5a0*/  FADD R22, R33, -R133 ;  /* 0x8000008521167221 */ /* 0x000fca0000000000 */
[----:B------:R-:W0:Y:S01]  /*b5b0*/  MUFU.EX2 R21, R21 ;  /* 0x0000001500157308 */ /* 0x000e220000000800 */
[----:B-1----:R-:W-:Y:S01]  /*b5c0*/  FADD R14, R16, R14 ;  /* 0x0000000e100e7221 */ /* 0x002fe20000000000 */
[----:B------:R-:W-:-:S06]  /*b5d0*/  FMUL R22, R22, 1.4426950216293334961 ;  /* 0x3fb8aa3b16167820 */ /* 0x000fcc0000400000 */
[----:B------:R-:W1:Y:S01]  /*b5e0*/  MUFU.EX2 R20, R20 ;  /* 0x0000001400147308 */ /* 0x000e620000000800 */
[----:B--2---:R-:W-:-:S07]  /*b5f0*/  FADD R14, R19, R14 ;  /* 0x0000000e130e7221 */ /* 0x004fce0000000000 */
[----:B------:R-:W2:Y:S01]  /*b600*/  MUFU.EX2 R23, R23 ;  /* 0x0000001700177308 */ /* 0x000ea20000000800 */
[----:B---3--:R-:W-:Y:S01]  /*b610*/  FADD R15, R18, R14 ;  /* 0x0000000e120f7221 */ /* 0x008fe20000000000 */
[----:B------:R-:W-:-:S06]  /*b620*/  F2FP.BF16.F32.PACK_AB R14, R26, R28 ;  /* 0x0000001c1a0e723e */ /* 0x000fcc00000010ff */
[----:B------:R-:W3:Y:S01]  /*b630*/  MUFU.EX2 R22, R22 ;  /* 0x0000001600167308 */ /* 0x000ee20000000800 */
[----:B0-----:R-:W-:Y:S01]  /*b640*/  FADD R26, R21, R15 ;  /* 0x0000000f151a7221 */ /* 0x001fe20000000000 */
[----:B------:R-:W-:-:S03]  /*b650*/  F2FP.BF16.F32.PACK_AB R15, R24, R25 ;  /* 0x00000019180f723e */ /* 0x000fc600000010ff */
[----:B-1----:R-:W-:Y:S01]  /*b660*/  FADD R24, R20, R26 ;  /* 0x0000001a14187221 */ /* 0x002fe20000000000 */
[----:B------:R0:W-:Y:S03]  /*b670*/  STS.U16 [R132+UR6+0x8400], R130 ;  /* 0x0084008284007988 */ /* 0x0001e60008000406 */
[----:B--2---:R-:W-:Y:S01]  /*b680*/  FADD R24, R23, R24 ;  /* 0x0000001817187221 */ /* 0x004fe20000000000 */
[----:B------:R1:W-:Y:S01]  /*b690*/  STS.U16 [R132+UR6+0x8800], R129 ;  /* 0x0088008184007988 */ /* 0x0003e20008000406 */
[----:B------:R-:W-:Y:S02]  /*b6a0*/  PRMT R71, RZ, 0x7610, R71 ;  /* 0x00007610ff477816 */ /* 0x000fe40000000047 */
[----:B------:R-:W-:Y:S02]  /*b6b0*/  PRMT R70, RZ, 0x7610, R70 ;  /* 0x00007610ff467816 */ /* 0x000fe40000000046 */
[----:B------:R-:W-:-:S02]  /*b6c0*/  PRMT R69, RZ, 0x7610, R69 ;  /* 0x00007610ff457816 */ /* 0x000fc40000000045 */
[----:B------:R-:W-:Y:S01]  /*b6d0*/  PRMT R68, RZ, 0x7610, R68 ;  /* 0x00007610ff447816 */ /* 0x000fe20000000044 */
[----:B---3--:R-:W-:Y:S01]  /*b6e0*/  FADD R144, R22, R24 ;  /* 0x0000001816907221 */ /* 0x008fe20000000000 */
[----:B------:R-:W-:Y:S01]  /*b6f0*/  PRMT R67, RZ, 0x7610, R67 ;  /* 0x00007610ff437816 */ /* 0x000fe20000000043 */
[----:B------:R2:W5:Y:S01]  /*b700*/  @P1 LDG.E.U16 R71, desc[UR10][R250.64] ;  /* 0x0000000afa471981 */ /* 0x000562000c1e1500 */
[----:B------:R-:W-:Y:S02]  /*b710*/  PRMT R66, RZ, 0x7610, R66 ;  /* 0x00007610ff427816 */ /* 0x000fe40000000042 */
[----:B------:R-:W-:Y:S01]  /*b720*/  PRMT R65, RZ, 0x7610, R65 ;  /* 0x00007610ff417816 */ /* 0x000fe20000000041 */
[----:B------:R2:W5:Y:S01]  /*b730*/  @P1 LDG.E.U16 R70, desc[UR10][R248.64] ;  /* 0x0000000af8461981 */ /* 0x000562000c1e1500 */
[----:B------:R-:W-:Y:S02]  /*b740*/  PRMT R64, RZ, 0x7610, R64 ;  /* 0x00007610ff407816 */ /* 0x000fe40000000040 */
[----:B------:R-:W-:Y:S01]  /*b750*/  PRMT R63, RZ, 0x7610, R63 ;  /* 0x00007610ff3f7816 */ /* 0x000fe2000000003f */
[----:B------:R2:W5:Y:S01]  /*b760*/  @P1 LDG.E.U16 R69, desc[UR10][R246.64] ;  /* 0x0000000af6451981 */ /* 0x000562000c1e1500 */
[----:B------:R-:W-:-:S02]  /*b770*/  PRMT R62, RZ, 0x7610, R62 ;  /* 0x00007610ff3e7816 */ /* 0x000fc4000000003e */
        /* <DEDUP_REMOVED lines=24> */
[----:B0-----:R-:W-:Y:S01]  /*b900*/  PRMT R130, RZ, 0x7610, R130 ;  /* 0x00007610ff827816 */ /* 0x001fe20000000082 */
[----:B------:R2:W5:Y:S01]  /*b910*/  @P1 LDG.E.U16 R60, desc[UR10][R220.64] ;  /* 0x0000000adc3c1981 */ /* 0x000562000c1e1500 */
[----:B------:R-:W-:-:S02]  /*b920*/  PRMT R46, RZ, 0x7610, R46 ;  /* 0x00007610ff2e7816 */ /* 0x000fc4000000002e */
[----:B------:R-:W-:Y:S01]  /*b930*/  PRMT R45, RZ, 0x7610, R45 ;  /* 0x00007610ff2d7816 */ /* 0x000fe2000000002d */
[----:B------:R2:W5:Y:S01]  /*b940*/  @P1 LDG.E.U16 R59, desc[UR10][R216.64] ;  /* 0x0000000ad83b1981 */ /* 0x000562000c1e1500 */
[----:B-1----:R-:W-:Y:S02]  /*b950*/  PRMT R129, RZ, 0x7610, R129 ;  /* 0x00007610ff817816 */ /* 0x002fe40000000081 */
        /* <DEDUP_REMOVED lines=17> */
[----:B------:R-:W-:-:S03]  /*ba70*/  F2FP.BF16.F32.PACK_AB R16, R16, R17 ;  /* 0x000000111010723e */ /* 0x000fc600000010ff */
[----:B------:R2:W5:Y:S01]  /*ba80*/  @P1 LDG.E.U16 R52, desc[UR10][R198.64] ;  /* 0x0000000ac6341981 */ /* 0x000562000c1e1500 */
[----:B------:R-:W-:-:S03]  /*ba90*/  F2FP.BF16.F32.PACK_AB R17, R18, R19 ;  /* 0x000000131211723e */ /* 0x000fc600000010ff */
[----:B------:R2:W5:Y:S01]  /*baa0*/  @P1 LDG.E.U16 R51, desc[UR10][R196.64] ;  /* 0x0000000ac4331981 */ /* 0x000562000c1e1500 */
[----:B------:R-:W-:-:S03]  /*bab0*/  F2FP.BF16.F32.PACK_AB R18, R20, R21 ;  /* 0x000000151412723e */ /* 0x000fc600000010ff */
[----:B------:R2:W5:Y:S01]  /*bac0*/  @P1 LDG.E.U16 R50, desc[UR10][R192.64] ;  /* 0x0000000ac0321981 */ /* 0x000562000c1e1500 */
[----:B------:R-:W-:-:S03]  /*bad0*/  F2FP.BF16.F32.PACK_AB R19, R22, R23 ;  /* 0x000000171613723e */ /* 0x000fc600000010ff */
[----:B------:R2:W5:Y:S04]  /*bae0*/  @P1 LDG.E.U16 R49, desc[UR10][R190.64] ;  /* 0x0000000abe311981 */ /* 0x000568000c1e1500 */
        /* <DEDUP_REMOVED lines=18> */
[----:B------:R2:W0:Y:S01]  /*bc10*/  SHFL.BFLY PT, R145, R144, 0x10, 0x1f ;  /* 0x0e001f0090917f89 */ /* 0x00042200000e0000 */
[----:B------:R-:W-:Y:S05]  /*bc20*/  @!P1 BRA `(.L_x_9) ;  /* 0x0000000000089947 */ /* 0x000fea0003800000 */
[----:B------:R1:W-:Y:S01]  /*bc30*/  STTM.16dp32bit_t0_t15.x16 tmem[UR8+0x100], R4 ;  /* 0x00010004000079ed */ /* 0x0003e20008a00008 */
[----:B------:R1:W-:Y:S02]  /*bc40*/  STTM.16dp32bit_t16_t31.x16 tmem[UR8+0x110], R4 ;  /* 0x00011004000079ed */ /* 0x0003e40008a20008 */
.L_x_9:
[C---:B-1----:R-:W-:Y:S01]  /*bc50*/  LOP3.LUT R5, R132.reuse, 0x20, RZ, 0x3c, !PT ;  /* 0x0000002084057812 */ /* 0x042fe200078e3cff */
[----:B-----5:R-:W-:Y:S01]  /*bc60*/  STS.U16 [R132+UR6+0xf800], R42 ;  /* 0x00f8002a84007988 */ /* 0x020fe20008000406 */
[----:B------:R-:W-:Y:S02]  /*bc70*/  LOP3.LUT R4, R132, 0x40, RZ, 0x3c, !PT ;  /* 0x0000004084047812 */ /* 0x000fe400078e3cff */
[----:B------:R-:W-:Y:S01]  /*bc80*/  LOP3.LUT R143, R0, 0x60, RZ, 0x3c, !PT ;  /* 0x00000060008f7812 */ /* 0x000fe200078e3cff */
[----:B------:R-:W-:Y:S01]  /*bc90*/  STS.U16 [R132+UR6+0xfc00], R39 ;  /* 0x00fc002784007988 */ /* 0x000fe20008000406 */
[----:B------:R-:W-:-:S03]  /*bca0*/  FADD R0, -R133, -INF ;  /* 0xff80000085007421 */ /* 0x000fc60000000100 */
[----:B------:R-:W-:Y:S01]  /*bcb0*/  STS.U16 [R5+UR6+0x8100], R128 ;  /* 0x0081008005007988 */ /* 0x000fe20008000406 */
[----:B------:R-:W-:-:S03]  /*bcc0*/  FMUL R0, R0, 1.4426950216293334961 ;  /* 0x3fb8aa3b00007820 */ /* 0x000fc60000400000 */
[----:B------:R-:W-:Y:S03]  /*bcd0*/  STS.U16 [R5+UR6+0x8500], R125 ;  /* 0x0085007d05007988 */ /* 0x000fe60008000406 */
[----:B------:R-:W1:Y:S01]  /*bce0*/  MUFU.EX2 R0, R0 ;  /* 0x0000000000007308 */ /* 0x000e620000000800 */
        /* <DEDUP_REMOVED lines=91> */
[----:B------:R4:W-:Y:S04]  /*c2a0*/  STS.U16 [R143+UR6+0xf700], R142 ;  /* 0x00f7008e8f007988 */ /* 0x0009e80008000406 */
[----:B------:R4:W-:Y:S04]  /*c2b0*/  STS.U16 [R143+UR6+0xfb00], R139 ;  /* 0x00fb008b8f007988 */ /* 0x0009e80008000406 */
[----:B------:R4:W-:Y:S01]  /*c2c0*/  STS.U16 [R143+UR6+0xff00], R138 ;  /* 0x00ff008a8f007988 */ /* 0x0009e20008000406 */
[----:B------:R-:W2:Y:S02]  /*c2d0*/  FENCE.VIEW.ASYNC.T ;  /* 0x00000000000073c6 */ /* 0x000ea40000000200 */
[----:B--2---:R-:W-:Y:S06]  /*c2e0*/  BAR.SYNC.DEFER_BLOCKING 0x0 ;  /* 0x0000000000007b1d */ /* 0x004fec0000010000 */
[----:B---3--:R-:W2:Y:S01]  /*c2f0*/  LDTM.16dp32bit_t0_t15.x128 R4, tmem[UR8] ;  /* 0x00000008000479ee */ /* 0x008ea20008b80000 */
[----:B------:R-:W3:Y:S01]  /*c300*/  LDTM.16dp32bit_t16_t31.x128 R4, tmem[UR8+0x80] ;  /* 0x00008008000479ee */ /* 0x000ee20008ba0000 */
[----:B------:R-:W-:Y:S01]  /*c310*/  NOP ;  /* 0x0000000000007918 */ /* 0x000fe20000000000 */
[----:B-1--4-:R-:W-:Y:S05]  /*c320*/  @!P1 BRA `(.L_x_10) ;  /* 0x0000000800089947 */ /* 0x012fea0003800000 */
[C---:B--23--:R-:W-:Y:S01]  /*c330*/  FMUL R4, R0.reuse, R4 ;  /* 0x0000000400047220 */ /* 0x04cfe20000400000 */
[C---:B------:R-:W-:Y:S01]  /*c340*/  FMUL R5, R0.reuse, R5 ;  /* 0x0000000500057220 */ /* 0x040fe20000400000 */
        /* <DEDUP_REMOVED lines=125> */
[----:B------:R-:W-:-:S04]  /*cb20*/  FMUL R131, R0, R131 ;  /* 0x0000008300837220 */ /* 0x000fc80000400000 */
[----:B------:R1:W-:Y:S01]  /*cb30*/  STTM.16dp32bit_t0_t15.x128 tmem[UR8], R4 ;  /* 0x00000004000079ed */ /* 0x0003e20008b80008 */
[----:B------:R1:W-:Y:S02]  /*cb40*/  STTM.16dp32bit_t16_t31.x128 tmem[UR8+0x80], R4 ;  /* 0x00008004000079ed */ /* 0x0003e40008ba0008 */
.L_x_10:
[----:B---3--:R-:W3:Y:S02]  /*cb50*/  FENCE.VIEW.ASYNC.T ;  /* 0x00000000000073c6 */ /* 0x008ee40000000200 */
[----:B---3--:R-:W-:Y:S01]  /*cb60*/  BAR.SYNC.DEFER_BLOCKING 0x0 ;  /* 0x0000000000007b1d */ /* 0x008fe20000010000 */
[----:B------:R-:W-:Y:S01]  /*cb70*/  UIADD3 UR12, UPT, UPT, UR7, 0x100, URZ ;  /* 0x00000100070c7890 */ /* 0x000fe2000fffe0ff */
[----:B------:R-:W-:-:S05]  /*cb80*/  IMAD.MOV.U32 R142, RZ, RZ, RZ ;  /* 0x000000ffff8e7224 */ /* 0x000fca00078e00ff */
[----:B-12---:R-:W-:Y:S01]  /*cb90*/  MOV R5, UR12 ;  /* 0x0000000c00057c02 */ /* 0x006fe20008000f00 */
[----:B------:R-:W1:Y:S04]  /*cba0*/  S2R R4, SR_CTAID.X ;  /* 0x0000000000047919 */ /* 0x000e680000002500 */
[----:B------:R2:W-:Y:S01]  /*cbb0*/  STL [R1+0x280], R5 ;  /* 0x0002800501007387 */ /* 0x0005e20000100800 */
[----:B------:R3:W-:Y:S06]  /*cbc0*/  MEMBAR.ALL.CTA ;  /* 0x0000000000007992 */ /* 0x0007ec0000008000 */
[----:B---3--:R-:W3:Y:S01]  /*cbd0*/  FENCE.VIEW.ASYNC.S ;  /* 0x00000000000073c6 */ /* 0x008ee20000000000 */
[----:B-1----:R-:W-:Y:S01]  /*cbe0*/  IMAD.SHL.U32 R4, R4, 0x40, RZ ;  /* 0x0000004004047824 */ /* 0x002fe200078e00ff */
[----:B---3--:R-:W-:Y:S04]  /*cbf0*/  BAR.SYNC.DEFER_BLOCKING 0x0 ;  /* 0x0000000000007b1d */ /* 0x008fe80000010000 */
[----:B------:R-:W-:Y:S01]  /*cc00*/  ISETP.GE.AND P3, PT, R4, 0x1, PT ;  /* 0x000000010400780c */ /* 0x000fe20003f66270 */
[----:B0-----:R-:W-:-:S04]  /*cc10*/  FADD R4, R144, R145 ;  /* 0x0000009190047221 */ /* 0x001fc80000000000 */
[----:B------:R-:W-:Y:S01]  /*cc20*/  FADD R4, R0, R4 ;  /* 0x0000000400047221 */ /* 0x000fe20000000000 */
[----:B--2---:R-:W-:Y:S07]  /*cc30*/  @!P2 BRA `(.L_x_11) ;  /* 0x000000000080a947 */ /* 0x004fee0003800000 */
[----:B------:R-:W-:Y:S01]  /*cc40*/  UIADD3 UR13, UPT, UPT, UR6, 0x8000, URZ ;  /* 0x00008000060d7890 */ /* 0x000fe2000fffe0ff */
[----:B------:R-:W-:Y:S01]  /*cc50*/  R2UR UR19, R5 ;  /* 0x00000000051372ca */ /* 0x000fe200000e0000 */
[----:B------:R-:W-:Y:S01]  /*cc60*/  UMOV UR12, URZ ;  /* 0x000000ff000c7c82 */ /* 0x000fe20008000000 */
[----:B------:R-:W-:Y:S02]  /*cc70*/  UIADD3 UR16, UPT, UPT, UR7, 0x108, URZ ;  /* 0x0000010807107890 */ /* 0x000fe4000fffe0ff */
[----:B------:R-:W-:Y:S02]  /*cc80*/  USHF.R.U32.HI UR13, URZ, 0x4, UR13 ;  /* 0x00000004ff0d7899 */ /* 0x000fe4000801160d */
[----:B------:R-:W-:Y:S02]  /*cc90*/  UIADD3 UR17, UPT, UPT, UR7, 0x110, URZ ;  /* 0x0000011007117890 */ /* 0x000fe4000fffe0ff */
[----:B------:R-:W-:Y:S02]  /*cca0*/  USGXT.U32 UR14, UR13, 0xe ;  /* 0x0000000e0d0e789a */ /* 0x000fe40008000000 */
[----:B------:R-:W-:-:S02]  /*ccb0*/  UIADD3 UR18, UPT, UPT, UR7, 0x118, URZ ;  /* 0x0000011807127890 */ /* 0x000fc4000fffe0ff */
[----:B------:R-:W-:Y:S01]  /*ccc0*/  UIADD3 UR22, UP2, UPT, UR14, 0x2, URZ ;  /* 0x000000020e167890 */ /* 0x000fe2000ff5e0ff */
[----:B------:R-:W-:Y:S01]  /*ccd0*/  UMOV UR20, 0x0 ;  /* 0x0000000000147882 */ /* 0x000fe20000000000 */
[----:B------:R-:W-:Y:S02]  /*cce0*/  UMOV UR21, 0x4400490 ;  /* 0x0440049000157882 */ /* 0x000fe40000000000 */
[----:B------:R-:W-:Y:S02]  /*ccf0*/  UIADD3.X UR23, UPT, UPT, UR12, 0x40004040, URZ, UP2, !UPT ;  /* 0x400040400c177890 */ /* 0x000fe400097fe4ff */
[----:B------:R-:W-:Y:S02]  /*cd00*/  UIADD3 UR26, UP2, UPT, UR22, 0x2, URZ ;  /* 0x00000002161a7890 */ /* 0x000fe4000ff5e0ff */
[----:B------:R-:W-:Y:S02]  /*cd10*/  UIADD3 UR30, UP3, UPT, UR22, 0x4, URZ ;  /* 0x00000004161e7890 */ /* 0x000fe4000ff7e0ff */
[----:B------:R-:W-:-:S02]  /*cd20*/  UIADD3.X UR27, UPT, UPT, UR23, URZ, URZ, UP2, !UPT ;  /* 0x000000ff171b7290 */ /* 0x000fc400097fe4ff */
[----:B------:R-:W-:Y:S01]  /*cd30*/  UIADD3.X UR31, UPT, UPT, UR23, URZ, URZ, UP3, !UPT ;  /* 0x000000ff171f7290 */ /* 0x000fe20009ffe4ff */
[----:B------:R-:W-:Y:S01]  /*cd40*/  UMOV UR15, 0x40004040 ;  /* 0x40004040000f7882 */ /* 0x000fe20000000000 */
[----:B------:R-:W-:Y:S01]  /*cd50*/  UMOV UR24, 0x0 ;  /* 0x0000000000187882 */ /* 0x000fe20000000000 */
[----:B------:R-:W-:Y:S01]  /*cd60*/  UMOV UR25, 0x4400490 ;  /* 0x0440049000197882 */ /* 0x000fe20000000000 */
[----:B------:R-:W-:Y:S01]  /*cd70*/  UMOV UR28, 0x0 ;  /* 0x00000000001c7882 */ /* 0x000fe20000000000 */
[----:B------:R-:W-:Y:S01]  /*cd80*/  UMOV UR29, 0x4400490 ;  /* 0x04400490001d7882 */ /* 0x000fe20000000000 */
[----:B------:R-:W-:Y:S01]  /*cd90*/  UMOV UR12, UR4 ;  /* 0x00000004000c7c82 */ /* 0x000fe20008000000 */
[----:B------:R-:W-:Y:S01]  /*cda0*/  UMOV UR13, URZ ;  /* 0x000000ff000d7c82 */ /* 0x000fe20008000000 */
[----:B------:R0:W-:Y:S01]  /*cdb0*/  UTCHMMA tmem[UR19], gdesc[UR14], tmem[UR7], tmem[UR20], idesc[UR21], UPT ;  /* 0x00ff140e130079ea */ /* 0x0001e2000b800007 */
[----:B------:R-:W-:Y:S01]  /*cdc0*/  UMOV UR32, 0x0 ;  /* 0x0000000000207882 */ /* 0x000fe20000000000 */
[----:B------:R-:W-:Y:S01]  /*cdd0*/  UMOV UR33, 0x4400490 ;  /* 0x0440049000217882 */ /* 0x000fe20000000000 */
[----:B------:R0:W-:Y:S01]  /*cde0*/  UTCHMMA tmem[UR16], gdesc[UR22], tmem[UR7], tmem[UR24], idesc[UR25], UPT ;  /* 0x00ff1816100079ea */ /* 0x0001e2000b800007 */
[----:B------:R-:W-:Y:S01]  /*cdf0*/  UMOV UR12, UR12 ;  /* 0x0000000c000c7c82 */ /* 0x000fe20008000000 */
[----:B------:R0:W-:Y:S01]  /*ce00*/  UTCHMMA tmem[UR17], gdesc[UR26], tmem[UR7], tmem[UR28], idesc[UR29], UPT ;  /* 0x00ff1c1a110079ea */ /* 0x0001e2000b800007 */
[----:B------:R0:W-:Y:S01]  /*ce10*/  UTCHMMA tmem[UR18], gdesc[UR30], tmem[UR7], tmem[UR32], idesc[UR33], UPT ;  /* 0x00ff201e120079ea */ /* 0x0001e2000b800007 */
[----:B------:R0:W-:Y:S01]  /*ce20*/  UTCBAR [UR12], URZ ;  /* 0x000000ff0c0073e9 */ /* 0x0001e200080000ff */
[----:B------:R-:W-:Y:S01]  /*ce30*/  NOP ;  /* 0x0000000000007918 */ /* 0x000fe20000000000 */
.L_x_11:
[----:B------:R-:W-:Y:S02]  /*ce40*/  FSEL R133, R133, -INF , P1 ;  /* 0xff80000085857808 */ /* 0x000fe40000800000 */
[----:B------:R-:W-:Y:S01]  /*ce50*/  FSEL R145, R4, 1, P1 ;  /* 0x3f80000004917808 */ /* 0x000fe20000800000 */
[----:B------:R-:W-:Y:S06]  /*ce60*/  @!P3 BRA `(.L_x_12) ;  /* 0x0000006c00a4b947 */ /* 0x000fec0003800000 */
[----:B------:R-:W2:Y:S01]  /*ce70*/  LDL R5, [R1+0x5f8] ;  /* 0x0005f80001057983 */ /* 0x000ea20000100800 */
[----:B------:R-:W-:Y:S01]  /*ce80*/  SHF.R.U32.HI R2, RZ, 0x4, R2 ;  /* 0x00000004ff027819 */ /* 0x000fe20000011602 */
[----:B------:R-:W-:Y:S01]  /*ce90*/  IMAD.MOV.U32 R6, RZ, RZ, RZ ;  /* 0x000000ffff067224 */ /* 0x000fe200078e00ff */
[----:B------:R-:W-:Y:S01]  /*cea0*/  P2R R13, PR, RZ, 0x1 ;  /* 0x00000001ff0d7803 */ /* 0x000fe20000000000 */
[----:B------:R-:W1:Y:S01]  /*ceb0*/  LDCU UR46, c[0x0][0x3d4] ;  /* 0x00007a80ff2e77ac */ /* 0x000e620008000800 */
[----:B------:R-:W-:Y:S01]  /*cec0*/  SGXT.U32 R0, R2, 0xe ;  /* 0x0000000e0200781a */ /* 0x000fe20000000000 */
[----:B------:R-:W-:Y:S01]  /*ced0*/  IMAD.MOV.U32 R2, RZ, RZ, RZ ;  /* 0x000000ffff027224 */ /* 0x000fe200078e00ff */
[----:B------:R-:W3:Y:S01]  /*cee0*/  LDC R14, c[0x0][0x3c4] ;  /* 0x0000f100ff0e7b82 */ /* 0x000ee20000000800 */
[----:B------:R-:W-:Y:S01]  /*cef0*/  UISETP.NE.U32.AND UP2, UPT, UR5, URZ, UPT ;  /* 0x000000ff0500728c */ /* 0x000fe2000bf45070 */
[----:B------:R-:W-:Y:S01]  /*cf00*/  HFMA2 R143, -RZ, RZ, 0, 5.9604644775390625e-08 ;  /* 0x00000001ff8f7431 */ /* 0x000fe200000001ff */
[----:B------:R4:W-:Y:S01]  /*cf10*/  STL [R1+0x284], R0 ;  /* 0x0002840001007387 */ /* 0x0009e20000100800 */
[----:B------:R-:W-:Y:S01]  /*cf20*/  CS2R R36, SRZ ;  /* 0x0000000000247805 */ /* 0x000fe2000001ff00 */
[----:B------:R-:W-:Y:S01]  /*cf30*/  IMAD.MOV.U32 R38, RZ, RZ, RZ ;  /* 0x000000ffff267224 */ /* 0x000fe200078e00ff */
[----:B------:R-:W-:-:S02]  /*cf40*/  MOV R146, RZ ;  /* 0x000000ff00927202 */ /* 0x000fc40000000f00 */
[----:B----4-:R-:W-:Y:S01]  /*cf50*/  IADD3 R0, P1, PT, R0, 0x2, RZ ;  /* 0x0000000200007810 */ /* 0x010fe20007f3e0ff */
[----:B-1----:R-:W-:-:S03]  /*cf60*/  USHF.L.U32 UR5, UR46, 0x6, URZ ;  /* 0x000000062e057899 */ /* 0x002fc600080006ff */
[----:B0-----:R-:W-:Y:S02]  /*cf70*/  R2UR UR12, R0 ;  /* 0x00000000000c72ca */ /* 0x001fe400000e0000 */
[----:B------:R-:W-:-:S04]  /*cf80*/  IADD3.X R2, PT, PT, R2, 0x40004040, RZ, P1, !PT ;  /* 0x4000404002027810 */ /* 0x000fc80000ffe4ff */
[----:B------:R-:W-:Y:S01]  /*cf90*/  R2UR UR13, R2 ;  /* 0x00000000020d72ca */ /* 0x000fe200000e0000 */
[----:B------:R-:W-:-:S05]  /*cfa0*/  IMAD.U32 R2, RZ, RZ, UR6 ;  /* 0x00000006ff027e24 */ /* 0x000fca000f8e00ff */
[----:B------:R-:W-:-:S04]  /*cfb0*/  SHF.R.U32.HI R2, RZ, 0x4, R2 ;  /* 0x00000004ff027819 */ /* 0x000fc80000011602 */
[----:B------:R-:W-:-:S03]  /*cfc0*/  SGXT.U32 R3, R2, 0xe ;  /* 0x0000000e0203781a */ /* 0x000fc60000000000 */
        /* <DEDUP_REMOVED lines=13> */
[----:B------:R-:W-:Y:S01]  /*d0a0*/  UIADD3.64 UR70, UPT, UPT, UR12, 0x604, URZ ;  /* 0x000006040c467897 */ /* 0x000fe2000fffe0ff */
[----:B--2---:R-:W-:-:S05]  /*d0b0*/  VIADD R0, R5, 0x18000 ;  /* 0x0001800005007836 */ /* 0x004fca0000000000 */
[----:B------:R-:W-:-:S04]  /*d0c0*/  SHF.R.U32.HI R0, RZ, 0x4, R0 ;  /* 0x00000004ff007819 */ /* 0x000fc80000011600 */
[----:B------:R-:W-:-:S04]  /*d0d0*/  SGXT.U32 R4, R0, 0xe ;  /* 0x0000000e0004781a */ /* 0x000fc80000000000 */
[----:B------:R-:W-:Y:S01]  /*d0e0*/  IADD3 R0, P1, PT, R4, 0x2, RZ ;  /* 0x0000000204007810 */ /* 0x000fe20007f3e0ff */
[----:B------:R-:W-:Y:S03]  /*d0f0*/  STL [R1+0x278], R4 ;  /* 0x0002780401007387 */ /* 0x000fe60000100800 */
[----:B------:R-:W-:Y:S01]  /*d100*/  R2UR UR14, R0 ;  /* 0x00000000000e72ca */ /* 0x000fe200000e0000 */
[----:B------:R0:W-:Y:S01]  /*d110*/  STL [R1+0x27c], R3 ;  /* 0x00027c0301007387 */ /* 0x0001e20000100800 */
[----:B------:R-:W-:Y:S02]  /*d120*/  IADD3 R0, P6, PT, R3, 0x80, RZ ;  /* 0x0000008003007810 */ /* 0x000fe40007fde0ff */
[----:B------:R-:W-:Y:S02]  /*d130*/  IADD3.X R6, PT, PT, R6, 0x40004040, RZ, P1, !PT ;  /* 0x4000404006067810 */ /* 0x000fe40000ffe4ff */
[----:B------:R-:W-:-:S02]  /*d140*/  IADD3 R2, P5, PT, R0, 0x80, RZ ;  /* 0x0000008000027810 */ /* 0x000fc40007fbe0ff */
[----:B------:R-:W-:Y:S02]  /*d150*/  R2UR UR15, R6 ;  /* 0x00000000060f72ca */ /* 0x000fe400000e0000 */
[----:B------:R-:W-:Y:S02]  /*d160*/  R2UR UR16, R2 ;  /* 0x00000000021072ca */ /* 0x000fe400000e0000 */
[C---:B------:R-:W-:Y:S02]  /*d170*/  IADD3 R2, P4, PT, R0.reuse, 0x100, RZ ;  /* 0x0000010000027810 */ /* 0x040fe40007f9e0ff */
[----:B------:R-:W-:Y:S02]  /*d180*/  R2UR UR42, R0 ;  /* 0x00000000002a72ca */ /* 0x000fe400000e0000 */
[----:B------:R-:W-:Y:S02]  /*d190*/  R2UR UR18, R2 ;  /* 0x00000000021272ca */ /* 0x000fe400000e0000 */
[----:B------:R-:W-:-:S03]  /*d1a0*/  IADD3 R2, P3, PT, R0, 0x180, RZ ;  /* 0x0000018000027810 */ /* 0x000fc60007f7e0ff */
[----:B------:R-:W-:Y:S01]  /*d1b0*/  UIADD3.64 UR74, UPT, UPT, UR14, 0x2, URZ ;  /* 0x000000020e4a7897 */ /* 0x000fe2000fffe0ff */
[----:B------:R-:W-:Y:S01]  /*d1c0*/  R2UR UR20, R2 ;  /* 0x00000000021472ca */ /* 0x000fe200000e0000 */
[----:B------:R-:W-:Y:S01]  /*d1d0*/  UIADD3.64 UR72, UPT, UPT, UR14, 0x4, URZ ;  /* 0x000000040e487897 */ /* 0x000fe2000fffe0ff */
[----:B------:R-:W-:-:S04]  /*d1e0*/  IADD3 R2, P2, PT, R0, 0x200, RZ ;  /* 0x0000020000027810 */ /* 0x000fc80007f5e0ff */
[----:B------:R-:W-:Y:S01]  /*d1f0*/  R2UR UR22, R2 ;  /* 0x00000000021672ca */ /* 0x000fe200000e0000 */
[----:B------:R-:W-:-:S05]  /*d200*/  HFMA2 R2, -RZ, RZ, 0, 0 ;  /* 0x00000000ff027431 */ /* 0x000fca00000001ff */
[----:B------:R-:W-:Y:S02]  /*d210*/  IADD3.X R2, PT, PT, R2, 0x40004040, RZ, P6, !PT ;  /* 0x4000404002027810 */ /* 0x000fe400037fe4ff */
[----:B0-----:R-:W-:Y:S02]  /*d220*/  IADD3 R3, P6, PT, R0, 0x280, RZ ;  /* 0x0000028000037810 */ /* 0x001fe40007fde0ff */
[----:B------:R-:W-:Y:S01]  /*d230*/  IADD3.X R7, PT, PT, R2, RZ, RZ, P2, !PT ;  /* 0x000000ff02077210 */ /* 0x000fe200017fe4ff */
[--C-:B------:R-:W-:Y:S01]  /*d240*/  IMAD.X R12, RZ, RZ, R2.reuse, P5 ;  /* 0x000000ffff0c7224 */ /* 0x100fe200028e0602 */
[----:B------:R-:W-:Y:S01]  /*d250*/  R2UR UR24, R3 ;  /* 0x00000000031872ca */ /* 0x000fe200000e0000 */
[--C-:B------:R-:W-:Y:S01]  /*d260*/  IMAD.X R11, RZ, RZ, R2.reuse, P4 ;  /* 0x000000ffff0b7224 */ /* 0x100fe200020e0602 */
[----:B------:R-:W-:Y:S01]  /*d270*/  IADD3 R3, P0, PT, R0, 0x300, RZ ;  /* 0x0000030000037810 */ /* 0x000fe20007f1e0ff */
[----:B------:R-:W-:Y:S01]  /*d280*/  IMAD.X R10, RZ, RZ, R2, P3 ;  /* 0x000000ffff0a7224 */ /* 0x000fe200018e0602 */
[----:B------:R-:W-:-:S02]  /*d290*/  R2UR UR17, R12 ;  /* 0x000000000c1172ca */ /* 0x000fc400000e0000 */
[----:B------:R-:W-:Y:S02]  /*d2a0*/  R2UR UR26, R3 ;  /* 0x00000000031a72ca */ /* 0x000fe400000e0000 */
[----:B------:R-:W-:Y:S02]  /*d2b0*/  P2R R5, PR, RZ, 0x1 ;  /* 0x00000001ff057803 */ /* 0x000fe40000000000 */
[----:B------:R-:W-:Y:S02]  /*d2c0*/  IADD3 R3, P0, PT, R0, 0x380, RZ ;  /* 0x0000038000037810 */ /* 0x000fe40007f1e0ff */
[----:B------:R-:W-:Y:S02]  /*d2d0*/  R2UR UR19, R11 ;  /* 0x000000000b1372ca */ /* 0x000fe400000e0000 */
[----:B------:R-:W-:Y:S02]  /*d2e0*/  R2UR UR28, R3 ;  /* 0x00000000031c72ca */ /* 0x000fe400000e0000 */
[----:B------:R-:W-:-:S02]  /*d2f0*/  P2R R4, PR, RZ, 0x1 ;  /* 0x00000001ff047803 */ /* 0x000fc40000000000 */
[----:B------:R-:W-:Y:S02]  /*d300*/  IADD3 R3, P0, PT, R0, 0x400, RZ ;  /* 0x0000040000037810 */ /* 0x000fe40007f1e0ff */
[----:B------:R-:W-:Y:S02]  /*d310*/  R2UR UR21, R10 ;  /* 0x000000000a1572ca */ /* 0x000fe400000e0000 */
[----:B------:R-:W-:Y:S02]  /*d320*/  R2UR UR30, R3 ;  /* 0x00000000031e72ca */ /* 0x000fe400000e0000 */
[----:B------:R-:W-:Y:S02]  /*d330*/  IADD3 R3, P5, PT, R0, 0x480, RZ ;  /* 0x0000048000037810 */ /* 0x000fe40007fbe0ff */
[----:B------:R-:W-:Y:S02]  /*d340*/  P2R R9, PR, RZ, 0x1 ;  /* 0x00000001ff097803 */ /* 0x000fe40000000000 */
[----:B------:R-:W-:-:S02]  /*d350*/  R2UR UR32, R3 ;  /* 0x00000000032072ca */ /* 0x000fc400000e0000 */
[----:B------:R-:W-:Y:S02]  /*d360*/  IADD3 R3, P4, PT, R0, 0x500, RZ ;  /* 0x0000050000037810 */ /* 0x000fe40007f9e0ff */
[----:B------:R-:W-:Y:S02]  /*d370*/  ISETP.NE.AND P0, PT, R4, RZ, PT ;  /* 0x000000ff0400720c */ /* 0x000fe40003f05270 */
[----:B------:R-:W-:Y:S02]  /*d380*/  R2UR UR34, R3 ;  /* 0x00000000032272ca */ /* 0x000fe400000e0000 */
[----:B------:R-:W-:Y:S02]  /*d390*/  IADD3 R3, P3, PT, R0, 0x580, RZ ;  /* 0x0000058000037810 */ /* 0x000fe40007f7e0ff */
[----:B------:R-:W-:Y:S02]  /*d3a0*/  P2R R8, PR, RZ, 0x1 ;  /* 0x00000001ff087803 */ /* 0x000fe40000000000 */
[----:B------:R-:W-:-:S02]  /*d3b0*/  R2UR UR36, R3 ;  /* 0x00000000032472ca */ /* 0x000fc400000e0000 */
[----:B------:R-:W-:Y:S01]  /*d3c0*/  ISETP.NE.AND P0, PT, R5, RZ, PT ;  /* 0x000000ff0500720c */ /* 0x000fe20003f05270 */
[--C-:B------:R-:W-:Y:S01]  /*d3d0*/  IMAD.X R5, RZ, RZ, R2.reuse, P6 ;  /* 0x000000ffff057224 */ /* 0x100fe200030e0602 */
[C---:B------:R-:W-:Y:S02]  /*d3e0*/  IADD3 R3, P2, PT, R0.reuse, 0x600, RZ ;  /* 0x0000060000037810 */ /* 0x040fe40007f5e0ff */
[----:B------:R-:W-:Y:S01]  /*d3f0*/  R2UR UR23, R7 ;  /* 0x00000000071772ca */ /* 0x000fe200000e0000 */
[----:B------:R-:W-:Y:S01]  /*d400*/  IMAD.X R4, RZ, RZ, R2, P0 ;  /* 0x000000ffff047224 */ /* 0x000fe200000e0602 */
[----:B------:R-:W-:Y:S02]  /*d410*/  R2UR UR38, R3 ;  /* 0x00000000032672ca */ /* 0x000fe400000e0000 */
[----:B------:R-:W-:Y:S02]  /*d420*/  IADD3 R3, P1, PT, R0, 0x680, RZ ;  /* 0x0000068000037810 */ /* 0x000fe40007f3e0ff */
[----:B------:R-:W-:-:S02]  /*d430*/  ISETP.NE.AND P0, PT, R8, RZ, PT ;  /* 0x000000ff0800720c */ /* 0x000fc40003f05270 */
[----:B------:R-:W-:Y:S02]  /*d440*/  R2UR UR40, R3 ;  /* 0x00000000032872ca */ /* 0x000fe400000e0000 */
[----:B------:R-:W-:Y:S02]  /*d450*/  IADD3.X R3, PT, PT, R2, RZ, RZ, P0, !PT ;  /* 0x000000ff02037210 */ /* 0x000fe400007fe4ff */
[----:B------:R-:W-:Y:S02]  /*d460*/  IADD3 R0, P6, PT, R0, 0x700, RZ ;  /* 0x0000070000007810 */ /* 0x000fe40007fde0ff */
[----:B------:R-:W-:Y:S02]  /*d470*/  ISETP.NE.AND P0, PT, R9, RZ, PT ;  /* 0x000000ff0900720c */ /* 0x000fe40003f05270 */
[----:B------:R-:W-:Y:S02]  /*d480*/  R2UR UR44, R0 ;  /* 0x00000000002c72ca */ /* 0x000fe400000e0000 */
[----:B------:R-:W-:Y:S01]  /*d490*/  R2UR UR25, R5 ;  /* 0x00000000051972ca */ /* 0x000fe200000e0000 */
[--C-:B------:R-:W-:Y:S01]  /*d4a0*/  IMAD.X R0, RZ, RZ, R2.reuse, P0 ;  /* 0x000000ffff007224 */ /* 0x100fe200000e0602 */
[----:B------:R-:W-:Y:S01]  /*d4b0*/  R2UR UR27, R4 ;  /* 0x00000000041b72ca */ /* 0x000fe200000e0000 */
[----:B------:R-:W-:Y:S01]  /*d4c0*/  IMAD.U32 R4, RZ, RZ, UR74 ;  /* 0x0000004aff047e24 */ /* 0x000fe2000f8e00ff */
[----:B------:R-:W-:Y:S01]  /*d4d0*/  R2UR UR29, R3 ;  /* 0x00000000031d72ca */ /* 0x000fe200000e0000 */
[----:B------:R-:W-:Y:S01]  /*d4e0*/  IMAD.U32 R5, RZ, RZ, UR75 ;  /* 0x0000004bff057e24 */ /* 0x000fe2000f8e00ff */
[----:B------:R-:W-:Y:S01]  /*d4f0*/  R2UR UR31, R0 ;  /* 0x00000000001f72ca */ /* 0x000fe200000e0000 */
[----:B------:R-:W-:Y:S01]  /*d500*/  IMAD.X R0, RZ, RZ, R2, P5 ;  /* 0x000000ffff007224 */ /* 0x000fe200028e0602 */
[----:B------:R-:W-:Y:S01]  /*d510*/  R2UR UR43, R2 ;  /* 0x00000000022b72ca */ /* 0x000fe200000e0000 */
[----:B---3--:R-:W-:Y:S01]  /*d520*/  IMAD.SHL.U32 R3, R14, 0x40, RZ ;  /* 0x000000400e037824 */ /* 0x008fe200078e00ff */
[----:B------:R0:W-:Y:S01]  /*d530*/  STL.64 [R1+0x260], R4 ;  /* 0x0002600401007387 */ /* 0x0001e20000100a00 */
[----:B------:R-:W-:-:S02]  /*d540*/  ISETP.NE.AND P0, PT, R13, RZ, PT ;  /* 0x000000ff0d00720c */ /* 0x000fc40003f05270 */
[----:B------:R-:W-:Y:S01]  /*d550*/  R2UR UR33, R0 ;  /* 0x00000000002172ca */ /* 0x000fe200000e0000 */
[----:B------:R-:W-:-:S05]  /*d560*/  IMAD.X R0, RZ, RZ, R2, P4 ;  /* 0x000000ffff007224 */ /* 0x000fca00020e0602 */
[----:B------:R-:W-:Y:S02]  /*d570*/  R2UR UR35, R0 ;  /* 0x00000000002372ca */ /* 0x000fe400000e0000 */
[----:B------:R-:W-:Y:S01]  /*d580*/  IADD3.X R0, PT, PT, R2, RZ, RZ, P3, !PT ;  /* 0x000000ff02007210 */ /* 0x000fe20001ffe4ff */
[----:B0-----:R-:W-:Y:S02]  /*d590*/  IMAD.U32 R4, RZ, RZ, UR72 ;  /* 0x00000048ff047e24 */ /* 0x001fe4000f8e00ff */
[----:B------:R-:W-:Y:S01]  /*d5a0*/  IMAD.U32 R5, RZ, RZ, UR73 ;  /* 0x00000049ff057e24 */ /* 0x000fe2000f8e00ff */
[----:B------:R-:W-:Y:S01]  /*d5b0*/  R2UR UR37, R0 ;  /* 0x00000000002572ca */ /* 0x000fe200000e0000 */
[----:B------:R-:W-:-:S03]  /*d5c0*/  IMAD.X R0, RZ, RZ, R2, P2 ;  /* 0x000000ffff007224 */ /* 0x000fc600010e0602 */
[----:B------:R0:W-:Y:S02]  /*d5d0*/  STL.64 [R1+0x258], R4 ;  /* 0x0002580401007387 */ /* 0x0001e40000100a00 */
[----:B------:R-:W-:Y:S01]  /*d5e0*/  R2UR UR39, R0 ;  /* 0x00000000002772ca */ /* 0x000fe200000e0000 */
[----:B------:R-:W-:-:S05]  /*d5f0*/  IMAD.X R0, RZ, RZ, R2, P1 ;  /* 0x000000ffff007224 */ /* 0x000fca00008e0602 */
[----:B------:R-:W-:Y:S01]  /*d600*/  R2UR UR41, R0 ;  /* 0x00000000002972ca */ /* 0x000fe200000e0000 */
[----:B------:R-:W-:Y:S02]  /*d610*/  IMAD.X R0, RZ, RZ, R2, P6 ;  /* 0x000000ffff007224 */ /* 0x000fe400030e0602 */
[----:B------:R-:W-:-:S03]  /*d620*/  IMAD.U32 R2, RZ, RZ, UR5 ;  /* 0x00000005ff027e24 */ /* 0x000fc6000f8e00ff */
[----:B------:R-:W-:Y:S02]  /*d630*/  R2UR UR45, R0 ;  /* 0x00000000002d72ca */ /* 0x000fe400000e0000 */
[----:B0-----:R-:W-:-:S13]  /*d640*/  MOV R0, R133 ;  /* 0x0000008500007202 */ /* 0x001fda0000000f00 */
.L_x_17:
[----:B------:R-:W2:Y:S04]  /*d650*/  LDL.64 R10, [R1+0x508] ;  /* 0x00050800010a7983 */ /* 0x000ea80000100a00 */
[----:B------:R-:W3:Y:S04]  /*d660*/  LDL.64 R8, [R1+0x500] ;  /* 0x0005000001087983 */ /* 0x000ee80000100a00 */
[----:B------:R-:W4:Y:S04]  /*d670*/  LDL.64 R4, [R1+0x488] ;  /* 0x0004880001047983 */ /* 0x000f280000100a00 */
[----:B------:R-:W5:Y:S04]  /*d680*/  LDL.64 R22, [R1+0x400] ;  /* 0x0004000001167983 */ /* 0x000f680000100a00 */
        /* <DEDUP_REMOVED lines=14> */
[----:B------:R-:W5:Y:S01]  /*d770*/  LDL.64 R46, [R1+0x4e0] ;  /* 0x0004e000012e7983 */ /* 0x000f620000100a00 */
[----:B------:R-:W-:-:S03]  /*d780*/  IMAD.WIDE R6, R3, 0x2, R134 ;  /* 0x0000000203067825 */ /* 0x000fc600078e0286 */
[----:B------:R-:W5:Y:S04]  /*d790*/  LDL.64 R90, [R1+0x348] ;  /* 0x00034800015a7983 */ /* 0x000f680000100a00 */
[----:B------:R-:W5:Y:S04]  /*d7a0*/  LDG.E.U16 R6, desc[UR10][R6.64] ;  /* 0x0000000a06067981 */ /* 0x000f68000c1e1500 */
        /* <DEDUP_REMOVED lines=27> */
[----:B--2---:R-:W-:-:S04]  /*d960*/  IMAD.WIDE R10, R3, 0x2, R10 ;  /* 0x00000002030a7825 */ /* 0x004fc800078e020a */
[C---:B---3--:R-:W-:Y:S01]  /*d970*/  IMAD.WIDE R8, R3.reuse, 0x2, R8 ;  /* 0x0000000203087825 */ /* 0x048fe200078e0208 */
[----:B------:R5:W2:Y:S03]  /*d980*/  LDG.E.U16 R83, desc[UR10][R10.64] ;  /* 0x0000000a0a537981 */ /* 0x000aa6000c1e1500 */
[C---:B----4-:R-:W-:Y:S01]  /*d990*/  IMAD.WIDE R4, R3.reuse, 0x2, R4 ;  /* 0x0000000203047825 */ /* 0x050fe200078e0204 */
[----:B0-----:R0:W3:Y:S04]  /*d9a0*/  LDG.E.U16 R82, desc[UR10][R8.64] ;  /* 0x0000000a08527981 */ /* 0x0010e8000c1e1500 */
[----:B------:R1:W4:Y:S01]  /*d9b0*/  LDG.E.U16 R81, desc[UR10][R4.64] ;  /* 0x0000000a04517981 */ /* 0x000322000c1e1500 */
[----:B-----5:R-:W-:-:S03]  /*d9c0*/  IMAD.WIDE R10, R3, 0x2, R22 ;  /* 0x00000002030a7825 */ /* 0x020fc600078e0216 */
[----:B------:R-:W5:Y:S01]  /*d9d0*/  LDL.64 R22, [R1+0x470] ;  /* 0x0004700001167983 */ /* 0x000f620000100a00 */
[----:B0-----:R-:W-:-:S03]  /*d9e0*/  IMAD.WIDE R8, R3, 0x2, R20 ;  /* 0x0000000203087825 */ /* 0x001fc600078e0214 */
[----:B------:R-:W2:Y:S01]  /*d9f0*/  LDL.64 R20, [R1+0x370] ;  /* 0x0003700001147983 */ /* 0x000ea20000100a00 */
[----:B-1----:R-:W-:-:S03]  /*da00*/  IMAD.WIDE R4, R3, 0x2, R18 ;  /* 0x0000000203047825 */ /* 0x002fc600078e0212 */
[----:B------:R-:W3:Y:S01]  /*da10*/  LDL.64 R18, [R1+0x368] ;  /* 0x0003680001127983 */ /* 0x000ee20000100a00 */
[----:B------:R-:W-:-:S03]  /*da20*/  IMAD.WIDE R12, R3, 0x2, R12 ;  /* 0x00000002030c7825 */ /* 0x000fc600078e020c */
[----:B------:R-:W4:Y:S04]  /*da30*/  LDG.E.U16 R78, desc[UR10][R10.64] ;  /* 0x0000000a0a4e7981 */ /* 0x000f28000c1e1500 */
[----:B------:R0:W4:Y:S01]  /*da40*/  LDG.E.U16 R84, desc[UR10][R12.64] ;  /* 0x0000000a0c547981 */ /* 0x000122000c1e1500 */
[----:B------:R-:W-:-:S03]  /*da50*/  IMAD.WIDE R14, R3, 0x2, R14 ;  /* 0x00000002030e7825 */ /* 0x000fc600078e020e */
[----:B------:R-:W4:Y:S04]  /*da60*/  LDG.E.U16 R77, desc[UR10][R8.64] ;  /* 0x0000000a084d7981 */ /* 0x000f28000c1e1500 */
[----:B------:R-:W4:Y:S01]  /*da70*/  LDG.E.U16 R85, desc[UR10][R14.64] ;  /* 0x0000000a0e557981 */ /* 0x000f22000c1e1500 */
[----:B0-----:R-:W-:-:S03]  /*da80*/  IMAD.WIDE R12, R3, 0x2, R30 ;  /* 0x00000002030c7825 */ /* 0x001fc600078e021e */
[----:B------:R-:W4:Y:S04]  /*da90*/  LDL.64 R30, [R1+0x3f0] ;  /* 0x0003f000011e7983 */ /* 0x000f280000100a00 */
[----:B------:R0:W4:Y:S04]  /*daa0*/  LDG.E.U16 R79, desc[UR10][R12.64] ;  /* 0x0000000a0c4f7981 */ /* 0x000128000c1e1500 */
[----:B------:R1:W4:Y:S01]  /*dab0*/  LDG.E.U16 R76, desc[UR10][R4.64] ;  /* 0x0000000a044c7981 */ /* 0x000322000c1e1500 */
[----:B0-----:R-:W-:-:S03]  /*dac0*/  IMAD.WIDE R12, R3, 0x2, R16 ;  /* 0x00000002030c7825 */ /* 0x001fc600078e0210 */
[----:B------:R-:W4:Y:S01]  /*dad0*/  LDL.64 R16, [R1+0x300] ;  /* 0x0003000001107983 */ /* 0x000f220000100a00 */
[----:B------:R-:W-:-:S03]  /*dae0*/  IMAD.WIDE R14, R3, 0x2, R40 ;  /* 0x00000002030e7825 */ /* 0x000fc600078e0228 */
[----:B------:R-:W4:Y:S01]  /*daf0*/  LDL.64 R40, [R1+0x3f8] ;  /* 0x0003f80001287983 */ /* 0x000f220000100a00 */
[----:B------:R-:W-:-:S03]  /*db00*/  IMAD.WIDE R10, R3, 0x2, R44 ;  /* 0x00000002030a7825 */ /* 0x000fc600078e022c */
[----:B------:R0:W4:Y:S01]  /*db10*/  LDG.E.U16 R80, desc[UR10][R14.64] ;  /* 0x0000000a0e507981 */ /* 0x000122000c1e1500 */
[----:B------:R-:W-:-:S03]  /*db20*/  IMAD.WIDE R8, R3, 0x2, R28 ;  /* 0x0000000203087825 */ /* 0x000fc600078e021c */
[----:B------:R-:W4:Y:S01]  /*db30*/  LDL.64 R28, [R1+0x2f8] ;  /* 0x0002f800011c7983 */ /* 0x000f220000100a00 */
[----:B-1----:R-:W-:-:S03]  /*db40*/  IMAD.WIDE R4, R3, 0x2, R26 ;  /* 0x0000000203047825 */ /* 0x002fc600078e021a */
[----:B------:R1:W4:Y:S01]  /*db50*/  LDG.E.U16 R75, desc[UR10][R12.64] ;  /* 0x0000000a0c4b7981 */ /* 0x000322000c1e1500 */
[----:B0-----:R-:W-:-:S03]  /*db60*/  IMAD.WIDE R14, R3, 0x2, R34 ;  /* 0x00000002030e7825 */ /* 0x001fc600078e0222 */
[----:B------:R-:W4:Y:S04]  /*db70*/  LDL.64 R26, [R1+0x5e8] ;  /* 0x0005e800011a7983 */ /* 0x000f280000100a00 */
[----:B------:R0:W4:Y:S01]  /*db80*/  LDG.E.U16 R74, desc[UR10][R10.64] ;  /* 0x0000000a0a4a7981 */ /* 0x000122000c1e1500 */
[----:B-1----:R-:W-:-:S03]  /*db90*/  IMAD.WIDE R12, R3, 0x2, R32 ;  /* 0x00000002030c7825 */ /* 0x002fc600078e0220 */
[----:B------:R5:W4:Y:S04]  /*dba0*/  LDG.E.U16 R69, desc[UR10][R8.64] ;  /* 0x0000000a08457981 */ /* 0x000b28000c1e1500 */
[----:B------:R-:W4:Y:S01]  /*dbb0*/  LDL.64 R34, [R1+0x5e0] ;  /* 0x0005e00001227983 */ /* 0x000f220000100a00 */
[----:B0-----:R-:W-:-:S03]  /*dbc0*/  IMAD.WIDE R10, R3, 0x2, R24 ;  /* 0x00000002030a7825 */ /* 0x001fc600078e0218 */
[----:B------:R-:W4:Y:S04]  /*dbd0*/  LDL.64 R24, [R1+0x560] ;  /* 0x0005600001187983 */ /* 0x000f280000100a00 */
[----:B------:R2:W4:Y:S04]  /*dbe0*/  LDG.E.U16 R66, desc[UR10][R12.64] ;  /* 0x0000000a0c427981 */ /* 0x000528000c1e1500 */
[----:B------:R3:W4:Y:S04]  /*dbf0*/  LDG.E.U16 R65, desc[UR10][R10.64] ;  /* 0x0000000a0a417981 */ /* 0x000728000c1e1500 */
[----:B------:R-:W4:Y:S04]  /*dc00*/  LDL.64 R32, [R1+0x568] ;  /* 0x0005680001207983 */ /* 0x000f280000100a00 */
[----:B------:R-:W4:Y:S04]  /*dc10*/  LDL.64 R44, [R1+0x460] ;  /* 0x00046000012c7983 */ /* 0x000f280000100a00 */
[----:B------:R4:W4:Y:S04]  /*dc20*/  LDG.E.U16 R67, desc[UR10][R14.64] ;  /* 0x0000000a0e437981 */ /* 0x000928000c1e1500 */
[----:B------:R-:W4:Y:S01]  /*dc30*/  LDG.E.U16 R68, desc[UR10][R4.64] ;  /* 0x0000000a04447981 */ /* 0x000f22000c1e1500 */
[----:B-----5:R-:W-:-:S03]  /*dc40*/  IMAD.WIDE R8, R3, 0x2, R22 ;  /* 0x0000000203087825 */ /* 0x020fc600078e0216 */
[----:B------:R-:W5:Y:S01]  /*dc50*/  LDL.64 R22, [R1+0x4e8] ;  /* 0x0004e80001167983 */ /* 0x000f620000100a00 */
[----:B--2---:R-:W-:-:S03]  /*dc60*/  IMAD.WIDE R12, R3, 0x2, R20 ;  /* 0x00000002030c7825 */ /* 0x004fc600078e0214 */
[----:B------:R-:W2:Y:S01]  /*dc70*/  LDL.64 R20, [R1+0x468] ;  /* 0x0004680001147983 */ /* 0x000ea20000100a00 */
[----:B---3--:R-:W-:-:S03]  /*dc80*/  IMAD.WIDE R10, R3, 0x2, R18 ;  /* 0x00000002030a7825 */ /* 0x008fc600078e0212 */
[----:B------:R-:W3:Y:S04]  /*dc90*/  LDL.64 R18, [R1+0x3e8] ;  /* 0x0003e80001127983 */ /* 0x000ee80000100a00 */
[----:B------:R0:W3:Y:S04]  /*dca0*/  LDG.E.U16 R64, desc[UR10][R8.64] ;  /* 0x0000000a08407981 */ /* 0x0000e8000c1e1500 */
[----:B------:R-:W3:Y:S01]  /*dcb0*/  LDG.E.U16 R61, desc[UR10][R12.64] ;  /* 0x0000000a0c3d7981 */ /* 0x000ee2000c1e1500 */
[----:B------:R-:W-:-:S03]  /*dcc0*/  IMAD.WIDE R70, R3, 0x2, R42 ;  /* 0x0000000203467825 */ /* 0x000fc600078e022a */
[----:B------:R-:W3:Y:S04]  /*dcd0*/  LDL.64 R42, [R1+0x360] ;  /* 0x00036000012a7983 */ /* 0x000ee80000100a00 */
[----:B------:R-:W3:Y:S01]  /*dce0*/  LDG.E.U16 R60, desc[UR10][R10.64] ;  /* 0x0000000a0a3c7981 */ /* 0x000ee2000c1e1500 */
[----:B----4-:R-:W-:-:S03]  /*dcf0*/  IMAD.WIDE R14, R3, 0x2, R30 ;  /* 0x00000002030e7825 */ /* 0x010fc600078e021e */
[----:B------:R-:W4:Y:S04]  /*dd00*/  LDL.64 R30, [R1+0x358] ;  /* 0x00035800011e7983 */ /* 0x000f280000100a00 */
[----:B------:R-:W4:Y:S04]  /*dd10*/  LDG.E.U16 R62, desc[UR10][R14.64] ;  /* 0x0000000a0e3e7981 */ /* 0x000f28000c1e1500 */
[----:B------:R-:W4:Y:S01]  /*dd20*/  LDG.E.U16 R70, desc[UR10][R70.64] ;  /* 0x0000000a46467981 */ /* 0x000f22000c1e1500 */
[----:B0-----:R-:W-:-:S03]  /*dd30*/  IMAD.WIDE R8, R3, 0x2, R16 ;  /* 0x0000000203087825 */ /* 0x001fc600078e0210 */
[----:B------:R-:W4:Y:S01]  /*dd40*/  LDL.64 R16, [R1+0x3e0] ;  /* 0x0003e00001107983 */ /* 0x000f220000100a00 */
[----:B------:R-:W-:-:S03]  /*dd50*/  IMAD.WIDE R4, R3, 0x2, R40 ;  /* 0x0000000203047825 */ /* 0x000fc600078e0228 */
[----:B------:R-:W4:Y:S04]  /*dd60*/  LDG.E.U16 R59, desc[UR10][R8.64] ;  /* 0x0000000a083b7981 */ /* 0x000f28000c1e1500 */
[----:B------:R0:W4:Y:S04]  /*dd70*/  LDG.E.U16 R63, desc[UR10][R4.64] ;  /* 0x0000000a043f7981 */ /* 0x000128000c1e1500 */
[----:B------:R-:W4:Y:S01]  /*dd80*/  LDL.64 R40, [R1+0x5d8] ;  /* 0x0005d80001287983 */ /* 0x000f220000100a00 */
[----:B0-----:R-:W-:-:S03]  /*dd90*/  IMAD.WIDE R4, R3, 0x2, R28 ;  /* 0x0000000203047825 */ /* 0x001fc600078e021c */
[----:B------:R-:W4:Y:S01]  /*dda0*/  LDL.64 R28, [R1+0x2f0] ;  /* 0x0002f000011c7983 */ /* 0x000f220000100a00 */
[----:B------:R-:W-:-:S03]  /*ddb0*/  IMAD.WIDE R14, R3, 0x2, R26 ;  /* 0x00000002030e7825 */ /* 0x000fc600078e021a */
[----:B------:R5:W4:Y:S04]  /*ddc0*/  LDG.E.U16 R58, desc[UR10][R4.64] ;  /* 0x0000000a043a7981 */ /* 0x000b28000c1e1500 */
[----:B------:R-:W4:Y:S01]  /*ddd0*/  LDL.64 R26, [R1+0x2e8] ;  /* 0x0002e800011a7983 */ /* 0x000f220000100a00 */
[----:B------:R-:W-:-:S03]  /*dde0*/  IMAD.WIDE R12, R3, 0x2, R34 ;  /* 0x00000002030c7825 */ /* 0x000fc600078e0222 */
[----:B------:R-:W4:Y:S01]  /*ddf0*/  LDL.64 R34, [R1+0x5d0] ;  /* 0x0005d00001227983 */ /* 0x000f220000100a00 */
[----:B------:R-:W-:-:S03]  /*de00*/  IMAD.WIDE R8, R3, 0x2, R24 ;  /* 0x0000000203087825 */ /* 0x000fc600078e0218 */
[----:B------:R-:W4:Y:S04]  /*de10*/  LDL.64 R24, [R1+0x550] ;  /* 0x0005500001187983 */ /* 0x000f280000100a00 */
[----:B------:R2:W4:Y:S04]  /*de20*/  LDG.E.U16 R54, desc[UR10][R12.64] ;  /* 0x0000000a0c367981 */ /* 0x000528000c1e1500 */
[----:B------:R3:W4:Y:S01]  /*de30*/  LDG.E.U16 R52, desc[UR10][R8.64] ;  /* 0x0000000a08347981 */ /* 0x000722000c1e1500 */
[----:B------:R-:W-:-:S03]  /*de40*/  IMAD.WIDE R10, R3, 0x2, R32 ;  /* 0x00000002030a7825 */ /* 0x000fc600078e0220 */
[----:B------:R-:W4:Y:S04]  /*de50*/  LDL.64 R32, [R1+0x558] ;  /* 0x0005580001207983 */ /* 0x000f280000100a00 */
[----:B------:R0:W4:Y:S04]  /*de60*/  LDG.E.U16 R53, desc[UR10][R10.64] ;  /* 0x0000000a0a357981 */ /* 0x000128000c1e1500 */
[----:B------:R1:W4:Y:S01]  /*de70*/  LDG.E.U16 R55, desc[UR10][R14.64] ;  /* 0x0000000a0e377981 */ /* 0x000322000c1e1500 */
[----:B-----5:R-:W-:-:S03]  /*de80*/  IMAD.WIDE R4, R3, 0x2, R22 ;  /* 0x0000000203047825 */ /* 0x020fc600078e0216 */
[----:B------:R-:W5:Y:S01]  /*de90*/  LDL.64 R22, [R1+0x4d8] ;  /* 0x0004d80001167983 */ /* 0x000f620000100a00 */
[----:B--2---:R-:W-:-:S03]  /*dea0*/  IMAD.WIDE R12, R3, 0x2, R20 ;  /* 0x00000002030c7825 */ /* 0x004fc600078e0214 */
[----:B------:R-:W2:Y:S01]  /*deb0*/  LDL.64 R20, [R1+0x4d0] ;  /* 0x0004d00001147983 */ /* 0x000ea20000100a00 */
[----:B---3--:R-:W-:-:S03]  /*dec0*/  IMAD.WIDE R8, R3, 0x2, R18 ;  /* 0x0000000203087825 */ /* 0x008fc600078e0212 */
[----:B------:R-:W3:Y:S04]  /*ded0*/  LDL.64 R18, [R1+0x458] ;  /* 0x0004580001127983 */ /* 0x000ee80000100a00 */
[----:B------:R-:W3:Y:S01]  /*dee0*/  LDG.E.U16 R7, desc[UR10][R4.64] ;  /* 0x0000000a04077981 */ /* 0x000ee2000c1e1500 */
[----:B0-----:R-:W-:-:S03]  /*def0*/  IMAD.WIDE R10, R3, 0x2, R44 ;  /* 0x00000002030a7825 */ /* 0x001fc600078e022c */
[----:B------:R-:W3:Y:S04]  /*df00*/  LDG.E.U16 R48, desc[UR10][R8.64] ;  /* 0x0000000a08307981 */ /* 0x000ee8000c1e1500 */
[----:B------:R4:W3:Y:S01]  /*df10*/  LDG.E.U16 R49, desc[UR10][R10.64] ;  /* 0x0000000a0a317981 */ /* 0x0008e2000c1e1500 */
[----:B-1----:R-:W-:-:S03]  /*df20*/  IMAD.WIDE R14, R3, 0x2, R46 ;  /* 0x00000002030e7825 */ /* 0x002fc600078e022e */
[----:B------:R0:W3:Y:S04]  /*df30*/  LDG.E.U16 R50, desc[UR10][R12.64] ;  /* 0x0000000a0c327981 */ /* 0x0000e8000c1e1500 */
[----:B------:R-:W3:Y:S01]  /*df40*/  LDG.E.U16 R51, desc[UR10][R14.64] ;  /* 0x0000000a0e337981 */ /* 0x000ee2000c1e1500 */
[----:B----4-:R-:W-:-:S03]  /*df50*/  IMAD.WIDE R10, R3, 0x2, R30 ;  /* 0x00000002030a7825 */ /* 0x010fc600078e021e */
[----:B------:R-:W4:Y:S04]  /*df60*/  LDL.64 R30, [R1+0x3d0] ;  /* 0x0003d000011e7983 */ /* 0x000f280000100a00 */
[----:B------:R-:W4:Y:S01]  /*df70*/  LDG.E.U16 R45, desc[UR10][R10.64] ;  /* 0x0000000a0a2d7981 */ /* 0x000f22000c1e1500 */
[----:B------:R-:W-:-:S03]  /*df80*/  IMAD.WIDE R4, R3, 0x2, R16 ;  /* 0x0000000203047825 */ /* 0x000fc600078e0210 */
[----:B------:R-:W4:Y:S04]  /*df90*/  LDL.64 R16, [R1+0x450] ;  /* 0x0004500001107983 */ /* 0x000f280000100a00 */
[----:B------:R1:W4:Y:S01]  /*dfa0*/  LDG.E.U16 R47, desc[UR10][R4.64] ;  /* 0x0000000a042f7981 */ /* 0x000322000c1e1500 */
[----:B0-----:R-:W-:-:S05]  /*dfb0*/  IMAD.WIDE R12, R3, 0x2, R42 ;  /* 0x00000002030c7825 */ /* 0x001fca00078e022a */
[----:B------:R-:W4:Y:S01]  /*dfc0*/  LDG.E.U16 R46, desc[UR10][R12.64] ;  /* 0x0000000a0c2e7981 */ /* 0x000f22000c1e1500 */
[----:B------:R-:W-:-:S03]  /*dfd0*/  IMAD.WIDE R8, R3, 0x2, R28 ;  /* 0x0000000203087825 */ /* 0x000fc600078e021c */
[----:B------:R-:W4:Y:S04]  /*dfe0*/  LDL.64 R28, [R1+0x3c8] ;  /* 0x0003c800011c7983 */ /* 0x000f280000100a00 */
[----:B------:R5:W4:Y:S01]  /*dff0*/  LDG.E.U16 R44, desc[UR10][R8.64] ;  /* 0x0000000a082c7981 */ /* 0x000b22000c1e1500 */
[----:B-1----:R-:W-:-:S03]  /*e000*/  IMAD.WIDE R4, R3, 0x2, R26 ;  /* 0x0000000203047825 */ /* 0x002fc600078e021a */
[----:B------:R-:W4:Y:S01]  /*e010*/  LDL.64 R26, [R1+0x350] ;  /* 0x00035000011a7983 */ /* 0x000f220000100a00 */
[----:B------:R-:W-:-:S03]  /*e020*/  IMAD.WIDE R14, R3, 0x2, R34 ;  /* 0x00000002030e7825 */ /* 0x000fc600078e0222 */
        /* <DEDUP_REMOVED lines=10> */
[----:B------:R-:W3:Y:S01]  /*e0d0*/  LDL.64 R18, [R1+0x4c0] ;  /* 0x0004c00001127983 */ /* 0x000ee20000100a00 */
[----:B------:R-:W-:-:S03]  /*e0e0*/  IMAD.WIDE R12, R3, 0x2, R32 ;  /* 0x00000002030c7825 */ /* 0x000fc600078e0220 */
[----:B------:R-:W3:Y:S04]  /*e0f0*/  LDG.E.U16 R33, desc[UR10][R8.64] ;  /* 0x0000000a08217981 */ /* 0x000ee8000c1e1500 */
[----:B------:R0:W3:Y:S04]  /*e100*/  LDG.E.U16 R35, desc[UR10][R12.64] ;  /* 0x0000000a0c237981 */ /* 0x0000e8000c1e1500 */
[----:B------:R-:W3:Y:S01]  /*e110*/  LDG.E.U16 R32, desc[UR10][R4.64] ;  /* 0x0000000a04207981 */ /* 0x000ee2000c1e1500 */
[----:B----4-:R-:W-:-:S03]  /*e120*/  IMAD.WIDE R10, R3, 0x2, R30 ;  /* 0x00000002030a7825 */ /* 0x010fc600078e021e */
[----:B------:R1:W4:Y:S01]  /*e130*/  LDG.E.U16 R31, desc[UR10][R14.64] ;  /* 0x0000000a0e1f7981 */ /* 0x000322000c1e1500 */
[----:B0-----:R-:W-:-:S03]  /*e140*/  IMAD.WIDE R12, R3, 0x2, R16 ;  /* 0x00000002030c7825 */ /* 0x001fc600078e0210 */
[----:B------:R-:W4:Y:S01]  /*e150*/  LDL.64 R16, [R1+0x448] ;  /* 0x0004480001107983 */ /* 0x000f220000100a00 */
[----:B-1----:R-:W-:-:S03]  /*e160*/  IMAD.WIDE R14, R3, 0x2, R90 ;  /* 0x00000002030e7825 */ /* 0x002fc600078e025a */
[----:B------:R-:W4:Y:S04]  /*e170*/  LDL.64 R90, [R1+0x2d0] ;  /* 0x0002d000015a7983 */ /* 0x000f280000100a00 */
[----:B------:R0:W4:Y:S02]  /*e180*/  LDG.E.U16 R30, desc[UR10][R12.64] ;  /* 0x0000000a0c1e7981 */ /* 0x000124000c1e1500 */
[C---:B0-----:R-:W-:Y:S02]  /*e190*/  IMAD.WIDE R12, R3.reuse, 0x2, R72 ;  /* 0x00000002030c7825 */ /* 0x041fe400078e0248 */
[----:B------:R-:W4:Y:S02]  /*e1a0*/  LDL.64 R72, [R1+0x2c8] ;  /* 0x0002c80001487983 */ /* 0x000f240000100a00 */
[----:B------:R-:W-:-:S02]  /*e1b0*/  IMAD.WIDE R8, R3, 0x2, R28 ;  /* 0x0000000203087825 */ /* 0x000fc400078e021c */
[----:B------:R0:W4:Y:S02]  /*e1c0*/  LDG.E.U16 R29, desc[UR10][R10.64] ;  /* 0x0000000a0a1d7981 */ /* 0x000124000c1e1500 */
[C---:B------:R-:W-:Y:S02]  /*e1d0*/  IMAD.WIDE R4, R3.reuse, 0x2, R26 ;  /* 0x0000000203047825 */ /* 0x040fe400078e021a */
[----:B------:R-:W4:Y:S04]  /*e1e0*/  LDG.E.U16 R28, desc[UR10][R8.64] ;  /* 0x0000000a081c7981 */ /* 0x000f28000c1e1500 */
[----:B------:R-:W4:Y:S01]  /*e1f0*/  LDG.E.U16 R27, desc[UR10][R4.64] ;  /* 0x0000000a041b7981 */ /* 0x000f22000c1e1500 */
[----:B0-----:R-:W-:-:S03]  /*e200*/  IMAD.WIDE R10, R3, 0x2, R24 ;  /* 0x00000002030a7825 */ /* 0x001fc600078e0218 */
[----:B------:R0:W4:Y:S04]  /*e210*/  LDG.E.U16 R25, desc[UR10][R12.64] ;  /* 0x0000000a0c197981 */ /* 0x000128000c1e1500 */
[----:B------:R1:W4:Y:S04]  /*e220*/  LDG.E.U16 R26, desc[UR10][R14.64] ;  /* 0x0000000a0e1a7981 */ /* 0x000328000c1e1500 */
[----:B------:R1:W4:Y:S01]  /*e230*/  LDG.E.U16 R24, desc[UR10][R10.64] ;  /* 0x0000000a0a187981 */ /* 0x000322000c1e1500 */
[C---:B0-----:R-:W-:Y:S02]  /*e240*/  IMAD.WIDE R12, R3.reuse, 0x2, R88 ;  /* 0x00000002030c7825 */ /* 0x041fe400078e0258 */
[----:B------:R-:W0:Y:S02]  /*e250*/  LDC R88, c[0x0][0x3c4] ;  /* 0x0000f100ff587b82 */ /* 0x000e240000000800 */
[----:B-----5:R-:W-:-:S06]  /*e260*/  IMAD.WIDE R8, R3, 0x2, R22 ;  /* 0x0000000203087825 */ /* 0x020fcc00078e0216 */
[----:B------:R-:W5:Y:S01]  /*e270*/  LDC R22, c[0x0][0x3c4] ;  /* 0x0000f100ff167b82 */ /* 0x000f620000000800 */
[C---:B--2---:R-:W-:Y:S02]  /*e280*/  IMAD.WIDE R4, R3.reuse, 0x2, R20 ;  /* 0x0000000203047825 */ /* 0x044fe400078e0214 */
[----:B------:R3:W2:Y:S02]  /*e290*/  LDG.E.U16 R21, desc[UR10][R8.64] ;  /* 0x0000000a08157981 */ /* 0x0006a4000c1e1500 */
[C---:B-1----:R-:W-:Y:S02]  /*e2a0*/  IMAD.WIDE R14, R3.reuse, 0x2, R102 ;  /* 0x00000002030e7825 */ /* 0x042fe400078e0266 */
[----:B------:R-:W2:Y:S01]  /*e2b0*/  LDG.E.U16 R20, desc[UR10][R4.64] ;  /* 0x0000000a04147981 */ /* 0x000ea2000c1e1500 */
[----:B------:R-:W1:Y:S01]  /*e2c0*/  LDC R23, c[0x0][0x3c4] ;  /* 0x0000f100ff177b82 */ /* 0x000e620000000800 */
[----:B------:R-:W-:-:S04]  /*e2d0*/  IMAD.WIDE R10, R3, 0x2, R86 ;  /* 0x00000002030a7825 */ /* 0x000fc800078e0256 */
[C---:B------:R-:W-:Y:S01]  /*e2e0*/  IMAD.WIDE R40, R3.reuse, 0x2, R40 ;  /* 0x0000000203287825 */ /* 0x040fe200078e0228 */
[----:B0-----:R-:W-:Y:S01]  /*e2f0*/  SHF.L.U32 R88, R88, 0x1, RZ ;  /* 0x0000000158587819 */ /* 0x001fe200000006ff */
[----:B------:R-:W2:Y:S01]  /*e300*/  LDL.64 R102, [R1+0x430] ;  /* 0x0004300001667983 */ /* 0x000ea20000100a00 */
[----:B------:R-:W0:Y:S01]  /*e310*/  LDC R86, c[0x0][0x3c4] ;  /* 0x0000f100ff567b82 */ /* 0x000e220000000800 */
[----:B---3--:R-:W-:Y:S02]  /*e320*/  IMAD.WIDE R8, R3, 0x2, R18 ;  /* 0x0000000203087825 */ /* 0x008fe400078e0212 */
[----:B------:R3:W2:Y:S04]  /*e330*/  LDG.E.U16 R18, desc[UR10][R12.64] ;  /* 0x0000000a0c127981 */ /* 0x0006a8000c1e1500 */
[----:B------:R-:W2:Y:S01]  /*e340*/  LDG.E.U16 R19, desc[UR10][R14.64] ;  /* 0x0000000a0e137981 */ /* 0x000ea2000c1e1500 */
[----:B-----5:R-:W-:-:S03]  /*e350*/  IMAD.SHL.U32 R22, R22, 0x8, RZ ;  /* 0x0000000816167824 */ /* 0x020fc600078e00ff */
[----:B------:R5:W2:Y:S01]  /*e360*/  LDG.E.U16 R40, desc[UR10][R40.64] ;  /* 0x0000000a28287981 */ /* 0x000aa2000c1e1500 */
[----:B---3--:R-:W-:-:S03]  /*e370*/  IMAD.WIDE R12, R3, 0x2, R100 ;  /* 0x00000002030c7825 */ /* 0x008fc600078e0264 */
[----:B------:R-:W3:Y:S04]  /*e380*/  LDL.64 R100, [R1+0x5b8] ;  /* 0x0005b80001647983 */ /* 0x000ee80000100a00 */
[----:B------:R-:W2:Y:S01]  /*e390*/  LDG.E.U16 R13, desc[UR10][R12.64] ;  /* 0x0000000a0c0d7981 */ /* 0x000ea2000c1e1500 */
[----:B-----5:R-:W5:Y:S01]  /*e3a0*/  LDC R41, c[0x0][0x3c4] ;  /* 0x0000f100ff297b82 */ /* 0x020f620000000800 */
[C---:B----4-:R-:W-:Y:S02]  /*e3b0*/  IMAD.WIDE R4, R3.reuse, 0x2, R16 ;  /* 0x0000000203047825 */ /* 0x050fe400078e0210 */
[----:B------:R4:W2:Y:S04]  /*e3c0*/  LDG.E.U16 R16, desc[UR10][R8.64] ;  /* 0x0000000a08107981 */ /* 0x0008a8000c1e1500 */
[----:B------:R0:W2:Y:S04]  /*e3d0*/  LDG.E.U16 R15, desc[UR10][R4.64] ;  /* 0x0000000a040f7981 */ /* 0x0000a8000c1e1500 */
[----:B------:R1:W2:Y:S01]  /*e3e0*/  LDG.E.U16 R17, desc[UR10][R10.64] ;  /* 0x0000000a0a117981 */ /* 0x0002a2000c1e1500 */
[----:B----4-:R-:W-:-:S04]  /*e3f0*/  IMAD.WIDE R8, R3, 0x2, R98 ;  /* 0x0000000203087825 */ /* 0x010fc800078e0262 */
[C---:B0-----:R-:W-:Y:S01]  /*e400*/  IMAD.WIDE R4, R3.reuse, 0x2, R56 ;  /* 0x0000000203047825 */ /* 0x041fe200078e0238 */
[----:B------:R0:W4:Y:S01]  /*e410*/  LDG.E.U16 R12, desc[UR10][R8.64] ;  /* 0x0000000a080c7981 */ /* 0x000122000c1e1500 */
[----:B------:R-:W5:Y:S02]  /*e420*/  LDC R56, c[0x0][0x3c4] ;  /* 0x0000f100ff387b82 */ /* 0x000f640000000800 */
[C---:B-1----:R-:W-:Y:S01]  /*e430*/  IMAD.WIDE R10, R3.reuse, 0x2, R94 ;  /* 0x00000002030a7825 */ /* 0x042fe200078e025e */
[----:B------:R1:W2:Y:S05]  /*e440*/  LDG.E.U16 R14, desc[UR10][R4.64] ;  /* 0x0000000a040e7981 */ /* 0x0002aa000c1e1500 */
[----:B------:R-:W2:Y:S01]  /*e450*/  LDG.E.U16 R11, desc[UR10][R10.64] ;  /* 0x0000000a0a0b7981 */ /* 0x000ea2000c1e1500 */
[C---:B0-----:R-:W-:Y:S01]  /*e460*/  IMAD.WIDE R8, R3.reuse, 0x2, R90 ;  /* 0x0000000203087825 */ /* 0x041fe200078e025a */
[----:B------:R-:W0:Y:S03]  /*e470*/  LDC R94, c[0x0][0x3c4] ;  /* 0x0000f100ff5e7b82 */ /* 0x000e260000000800 */
[----:B-1----:R-:W-:-:S02]  /*e480*/  IMAD.WIDE R4, R3, 0x2, R92 ;  /* 0x0000000203047825 */ /* 0x002fc400078e025c */
[----:B------:R-:W2:Y:S03]  /*e490*/  LDG.E.U16 R9, desc[UR10][R8.64] ;  /* 0x0000000a08097981 */ /* 0x000ea6000c1e1500 */
[----:B------:R-:W1:Y:S01]  /*e4a0*/  LDC R90, c[0x0][0x3c4] ;  /* 0x0000f100ff5a7b82 */ /* 0x000e620000000800 */
[----:B------:R5:W2:Y:S01]  /*e4b0*/  LDG.E.U16 R10, desc[UR10][R4.64] ;  /* 0x0000000a040a7981 */ /* 0x000aa2000c1e1500 */
[----:B------:R-:W-:-:S06]  /*e4c0*/  IMAD.WIDE R86, R86, 0x2, R134 ;  /* 0x0000000256567825 */ /* 0x000fcc00078e0286 */
[----:B------:R-:W0:Y:S01]  /*e4d0*/  LDC R92, c[0x0][0x3c4] ;  /* 0x0000f100ff5c7b82 */ /* 0x000e220000000800 */
[----:B-----5:R-:W-:-:S05]  /*e4e0*/  IMAD.WIDE R4, R3, 0x2, R72 ;  /* 0x0000000203047825 */ /* 0x020fca00078e0248 */
[----:B------:R5:W2:Y:S01]  /*e4f0*/  LDG.E.U16 R8, desc[UR10][R4.64] ;  /* 0x0000000a04087981 */ /* 0x000aa2000c1e1500 */
[----:B------:R-:W-:Y:S01]  /*e500*/  IMAD.WIDE R72, R23, 0x2, R136 ;  /* 0x0000000217487825 */ /* 0x000fe200078e0288 */
[----:B------:R-:W0:Y:S03]  /*e510*/  LDC R95, c[0x0][0x3c4] ;  /* 0x0000f100ff5f7b82 */ /* 0x000e260000000800 */
[----:B-----5:R-:W-:-:S04]  /*e520*/  IMAD.WIDE R4, R22, 0x2, R134 ;  /* 0x0000000216047825 */ /* 0x020fc800078e0286 */
[----:B------:R-:W-:-:S04]  /*e530*/  IMAD.WIDE R22, R22, 0x2, R136 ;  /* 0x0000000216167825 */ /* 0x000fc800078e0288 */
[----:B------:R-:W-:-:S04]  /*e540*/  IMAD.WIDE R4, R3, 0x2, R4 ;  /* 0x0000000203047825 */ /* 0x000fc800078e0204 */
[C---:B------:R-:W-:Y:S02]  /*e550*/  IMAD.WIDE R22, R3.reuse, 0x2, R22 ;  /* 0x0000000203167825 */ /* 0x040fe400078e0216 */
[----:B------:R-:W5:Y:S02]  /*e560*/  LDG.E.U16 R4, desc[UR10][R4.64] ;  /* 0x0000000a04047981 */ /* 0x000f64000c1e1500 */
[----:B------:R-:W-:Y:S02]  /*e570*/  IMAD R56, R56, 0x9, RZ ;  /* 0x0000000938387824 */ /* 0x000fe400078e02ff */
[----:B------:R-:W-:-:S04]  /*e580*/  IMAD.WIDE R72, R3, 0x2, R72 ;  /* 0x0000000203487825 */ /* 0x000fc800078e0248 */
[----:B------:R-:W-:Y:S01]  /*e590*/  IMAD.WIDE R56, R56, 0x2, R134 ;  /* 0x0000000238387825 */ /* 0x000fe200078e0286 */
[----:B------:R1:W2:Y:S03]  /*e5a0*/  LDG.E.U16 R5, desc[UR10][R22.64] ;  /* 0x0000000a16057981 */ /* 0x0002a6000c1e1500 */
[----:B------:R-:W-:Y:S01]  /*e5b0*/  IMAD.WIDE R86, R3, 0x2, R86 ;  /* 0x0000000203567825 */ /* 0x000fe200078e0256 */
[----:B------:R-:W2:Y:S03]  /*e5c0*/  LDG.E.U16 R72, desc[UR10][R72.64] ;  /* 0x0000000a48487981 */ /* 0x000ea6000c1e1500 */
[----:B-1----:R-:W-:Y:S02]  /*e5d0*/  IMAD R90, R90, 0x3, RZ ;  /* 0x000000035a5a7824 */ /* 0x002fe400078e02ff */
[----:B------:R-:W-:-:S04]  /*e5e0*/  IMAD.WIDE R22, R88, 0x2, R134 ;  /* 0x0000000258167825 */ /* 0x000fc800078e0286 */
[----:B------:R-:W-:Y:S01]  /*e5f0*/  IMAD.WIDE R88, R88, 0x2, R136 ;  /* 0x0000000258587825 */ /* 0x000fe200078e0288 */
[----:B------:R1:W2:Y:S03]  /*e600*/  LDG.E.U16 R73, desc[UR10][R86.64] ;  /* 0x0000000a56497981 */ /* 0x0002a6000c1e1500 */
[----:B------:R-:W-:-:S04]  /*e610*/  IMAD.WIDE R56, R3, 0x2, R56 ;  /* 0x0000000203387825 */ /* 0x000fc800078e0238 */
[----:B------:R-:W-:Y:S01]  /*e620*/  IMAD.WIDE R22, R3, 0x2, R22 ;  /* 0x0000000203167825 */ /* 0x000fe200078e0216 */
[----:B------:R-:W2:Y:S03]  /*e630*/  LDG.E.U16 R71, desc[UR10][R56.64] ;  /* 0x0000000a38477981 */ /* 0x000ea6000c1e1500 */
[----:B-1----:R-:W-:-:S04]  /*e640*/  IMAD.WIDE R86, R90, 0x2, R134 ;  /* 0x000000025a567825 */ /* 0x002fc800078e0286 */
[----:B------:R-:W-:Y:S02]  /*e650*/  IMAD.SHL.U32 R41, R41, 0x4, RZ ;  /* 0x0000000429297824 */ /* 0x000fe400078e00ff */
[C---:B------:R-:W-:Y:S01]  /*e660*/  IMAD.WIDE R88, R3.reuse, 0x2, R88 ;  /* 0x0000000203587825 */ /* 0x040fe200078e0258 */
[----:B------:R1:W4:Y:S03]  /*e670*/  LDG.E.U16 R57, desc[UR10][R22.64] ;  /* 0x0000000a16397981 */ /* 0x000326000c1e1500 */
[----:B------:R-:W-:Y:S01]  /*e680*/  IMAD.WIDE R90, R90, 0x2, R136 ;  /* 0x000000025a5a7825 */ /* 0x000fe200078e0288 */
[----:B------:R0:W4:Y:S03]  /*e690*/  LDG.E.U16 R56, desc[UR10][R88.64] ;  /* 0x0000000a58387981 */ /* 0x000126000c1e1500 */
[----:B------:R-:W-:-:S04]  /*e6a0*/  IMAD.WIDE R86, R3, 0x2, R86 ;  /* 0x0000000203567825 */ /* 0x000fc800078e0256 */
[C---:B-1----:R-:W-:Y:S01]  /*e6b0*/  IMAD.WIDE R22, R41.reuse, 0x2, R134 ;  /* 0x0000000229167825 */ /* 0x042fe200078e0286 */
[----:B------:R1:W4:Y:S03]  /*e6c0*/  LDG.E.U16 R42, desc[UR10][R86.64] ;  /* 0x0000000a562a7981 */ /* 0x000326000c1e1500 */
[----:B0-----:R-:W-:Y:S02]  /*e6d0*/  IMAD R92, R92, 0x5, RZ ;  /* 0x000000055c5c7824 */ /* 0x001fe400078e02ff */
[----:B------:R-:W-:-:S04]  /*e6e0*/  IMAD.WIDE R88, R41, 0x2, R136 ;  /* 0x0000000229587825 */ /* 0x000fc800078e0288 */
[----:B------:R-:W-:-:S04]  /*e6f0*/  IMAD.WIDE R90, R3, 0x2, R90 ;  /* 0x00000002035a7825 */ /* 0x000fc800078e025a */
[----:B-1----:R-:W-:Y:S01]  /*e700*/  IMAD.WIDE R86, R92, 0x2, R134 ;  /* 0x000000025c567825 */ /* 0x002fe200078e0286 */
[----:B------:R0:W4:Y:S03]  /*e710*/  LDG.E.U16 R41, desc[UR10][R90.64] ;  /* 0x0000000a5a297981 */ /* 0x000126000c1e1500 */
[----:B------:R-:W-:-:S04]  /*e720*/  IMAD.WIDE R22, R3, 0x2, R22 ;  /* 0x0000000203167825 */ /* 0x000fc800078e0216 */
[C---:B------:R-:W-:Y:S02]  /*e730*/  IMAD.WIDE R88, R3.reuse, 0x2, R88 ;  /* 0x0000000203587825 */ /* 0x040fe400078e0258 */
[----:B------:R-:W4:Y:S02]  /*e740*/  LDG.E.U16 R23, desc[UR10][R22.64] ;  /* 0x0000000a16177981 */ /* 0x000f24000c1e1500 */
[----:B0-----:R-:W-:Y:S02]  /*e750*/  IMAD R90, R94, 0x6, RZ ;  /* 0x000000065e5a7824 */ /* 0x001fe400078e02ff */
[----:B------:R-:W-:-:S05]  /*e760*/  IMAD.WIDE R86, R3, 0x2, R86 ;  /* 0x0000000203567825 */ /* 0x000fca00078e0256 */
[----:B------:R-:W4:Y:S04]  /*e770*/  LDG.E.U16 R97, desc[UR10][R86.64] ;  /* 0x0000000a56617981 */ /* 0x000f28000c1e1500 */
[----:B------:R0:W4:Y:S02]  /*e780*/  LDG.E.U16 R22, desc[UR10][R88.64] ;  /* 0x0000000a58167981 */ /* 0x000124000c1e1500 */
[----:B0-----:R-:W-:-:S04]  /*e790*/  IMAD.WIDE R88, R90, 0x2, R134 ;  /* 0x000000025a587825 */ /* 0x001fc800078e0286 */
[----:B------:R-:W-:-:S04]  /*e7a0*/  IMAD.WIDE R90, R90, 0x2, R136 ;  /* 0x000000025a5a7825 */ /* 0x000fc800078e0288 */
[----:B------:R-:W-:-:S06]  /*e7b0*/  IMAD.WIDE R90, R3, 0x2, R90 ;  /* 0x00000002035a7825 */ /* 0x000fcc00078e025a */
[----:B------:R-:W4:Y:S01]  /*e7c0*/  LDG.E.U16 R90, desc[UR10][R90.64] ;  /* 0x0000000a5a5a7981 */ /* 0x000f22000c1e1500 */
[----:B---3--:R-:W-:-:S05]  /*e7d0*/  IMAD.WIDE R86, R3, 0x2, R100 ;  /* 0x0000000203567825 */ /* 0x008fca00078e0264 */
[----:B------:R0:W3:Y:S02]  /*e7e0*/  LDG.E.U16 R99, desc[UR10][R86.64] ;  /* 0x0000000a56637981 */ /* 0x0000e4000c1e1500 */
[C---:B0-----:R-:W-:Y:S02]  /*e7f0*/  IMAD.WIDE R86, R3.reuse, 0x2, R106 ;  /* 0x0000000203567825 */ /* 0x041fe400078e026a */
[----:B------:R-:W3:Y:S04]  /*e800*/  LDL.64 R106, [R1+0x328] ;  /* 0x00032800016a7983 */ /* 0x000ee80000100a00 */
[----:B------:R0:W4:Y:S02]  /*e810*/  LDG.E.U16 R91, desc[UR10][R86.64] ;  /* 0x0000000a565b7981 */ /* 0x000124000c1e1500 */
[----:B0-----:R-:W-:-:S02]  /*e820*/  IMAD.WIDE R86, R3, 0x2, R114 ;  /* 0x0000000203567825 */ /* 0x001fc400078e0272 */
[----:B------:R-:W4:Y:S02]  /*e830*/  LDL.64 R114, [R1+0x2c0] ;  /* 0x0002c00001727983 */ /* 0x000f240000100a00 */
[----:B------:R-:W-:-:S04]  /*e840*/  IMAD.WIDE R92, R92, 0x2, R136 ;  /* 0x000000025c5c7825 */ /* 0x000fc800078e0288 */
[----:B------:R-:W-:Y:S02]  /*e850*/  IMAD R94, R95, 0x7, RZ ;  /* 0x000000075f5e7824 */ /* 0x000fe400078e02ff */
[----:B------:R-:W-:-:S04]  /*e860*/  IMAD.WIDE R92, R3, 0x2, R92 ;  /* 0x00000002035c7825 */ /* 0x000fc800078e025c */
[----:B------:R-:W-:Y:S01]  /*e870*/  IMAD.WIDE R88, R3, 0x2, R88 ;  /* 0x0000000203587825 */ /* 0x000fe200078e0258 */
[----:B------:R0:W5:Y:S04]  /*e880*/  LDG.E.U16 R98, desc[UR10][R92.64] ;  /* 0x0000000a5c627981 */ /* 0x000168000c1e1500 */
[----:B------:R1:W5:Y:S01]  /*e890*/  LDG.E.U16 R100, desc[UR10][R88.64] ;  /* 0x0000000a58647981 */ /* 0x000362000c1e1500 */
[----:B0-----:R-:W-:-:S04]  /*e8a0*/  IMAD.WIDE R92, R94, 0x2, R134 ;  /* 0x000000025e5c7825 */ /* 0x001fc800078e0286 */
[C---:B-1----:R-:W-:Y:S02]  /*e8b0*/  IMAD.WIDE R88, R3.reuse, 0x2, R120 ;  /* 0x0000000203587825 */ /* 0x042fe400078e0278 */
[----:B------:R-:W5:Y:S02]  /*e8c0*/  LDL.64 R120, [R1+0x4a8] ;  /* 0x0004a80001787983 */ /* 0x000f640000100a00 */
[C---:B------:R-:W-:Y:S02]  /*e8d0*/  IMAD.WIDE R92, R3.reuse, 0x2, R92 ;  /* 0x00000002035c7825 */ /* 0x040fe400078e025c */
[----:B------:R0:W5:Y:S02]  /*e8e0*/  LDG.E.U16 R101, desc[UR10][R88.64] ;  /* 0x0000000a58657981 */ /* 0x000164000c1e1500 */
[----:B------:R-:W-:Y:S02]  /*e8f0*/  IMAD.WIDE R94, R94, 0x2, R136 ;  /* 0x000000025e5e7825 */ /* 0x000fe400078e0288 */
[----:B------:R-:W5:Y:S02]  /*e900*/  LDG.E.U16 R92, desc[UR10][R92.64] ;  /* 0x0000000a5c5c7981 */ /* 0x000f64000c1e1500 */
[----:B0-----:R-:W-:-:S02]  /*e910*/  IMAD.WIDE R88, R3, 0x2, R108 ;  /* 0x0000000203587825 */ /* 0x001fc400078e026c */
[----:B------:R-:W5:Y:S04]  /*e920*/  LDL.64 R108, [R1+0x2b8] ;  /* 0x0002b800016c7983 */ /* 0x000f680000100a00 */
[----:B------:R0:W5:Y:S01]  /*e930*/  LDG.E.U16 R93, desc[UR10][R86.64] ;  /* 0x0000000a565d7981 */ /* 0x000162000c1e1500 */
[----:B------:R-:W-:-:S03]  /*e940*/  IMAD.WIDE R94, R3, 0x2, R94 ;  /* 0x00000002035e7825 */ /* 0x000fc600078e025e */
[----:B------:R-:W5:Y:S04]  /*e950*/  LDG.E.U16 R88, desc[UR10][R88.64] ;  /* 0x0000000a58587981 */ /* 0x000f68000c1e1500 */
[----:B------:R-:W5:Y:S01]  /*e960*/  LDG.E.U16 R94, desc[UR10][R94.64] ;  /* 0x0000000a5e5e7981 */ /* 0x000f62000c1e1500 */
[----:B0-----:R-:W-:-:S03]  /*e970*/  IMAD.WIDE R86, R3, 0x2, R116 ;  /* 0x0000000203567825 */ /* 0x001fc600078e0274 */
[----:B------:R-:W5:Y:S04]  /*e980*/  LDL.64 R116, [R1+0x5a8] ;  /* 0x0005a80001747983 */ /* 0x000f680000100a00 */
[----:B------:R0:W5:Y:S02]  /*e990*/  LDG.E.U16 R89, desc[UR10][R86.64] ;  /* 0x0000000a56597981 */ /* 0x000164000c1e1500 */
[C---:B0-----:R-:W-:Y:S02]  /*e9a0*/  IMAD.WIDE R86, R3.reuse, 0x2, R110 ;  /* 0x0000000203567825 */ /* 0x041fe400078e026e */
[----:B------:R-:W5:Y:S04]  /*e9b0*/  LDL.64 R110, [R1+0x5a0] ;  /* 0x0005a000016e7983 */ /* 0x000f680000100a00 */
[----:B------:R2:W5:Y:S02]  /*e9c0*/  LDG.E.U16 R95, desc[UR10][R86.64] ;  /* 0x0000000a565f7981 */ /* 0x000564000c1e1500 */
[----:B--2---:R-:W-:-:S05]  /*e9d0*/  IMAD.WIDE R86, R3, 0x2, R102 ;  /* 0x0000000203567825 */ /* 0x004fca00078e0266 */
[----:B------:R0:W2:Y:S02]  /*e9e0*/  LDG.E.U16 R102, desc[UR10][R86.64] ;  /* 0x0000000a56667981 */ /* 0x0000a4000c1e1500 */
[C---:B0-----:R-:W-:Y:S02]  /*e9f0*/  IMAD.WIDE R86, R3.reuse, 0x2, R118 ;  /* 0x0000000203567825 */ /* 0x041fe400078e0276 */
[----:B------:R-:W2:Y:S04]  /*ea00*/  LDL.64 R118, [R1+0x528] ;  /* 0x0005280001767983 */ /* 0x000ea80000100a00 */
[----:B------:R0:W2:Y:S02]  /*ea10*/  LDG.E.U16 R103, desc[UR10][R86.64] ;  /* 0x0000000a56677981 */ /* 0x0000a4000c1e1500 */
[----:B0-----:R-:W-:-:S05]  /*ea20*/  IMAD.WIDE R86, R3, 0x2, R104 ;  /* 0x0000000203567825 */ /* 0x001fca00078e0268 */
[----:B------:R0:W2:Y:S02]  /*ea30*/  LDG.E.U16 R104, desc[UR10][R86.64] ;  /* 0x0000000a56687981 */ /* 0x0000a4000c1e1500 */
[C---:B0-----:R-:W-:Y:S02]  /*ea40*/  IMAD.WIDE R86, R3.reuse, 0x2, R112 ;  /* 0x0000000203567825 */ /* 0x041fe400078e0270 */
[----:B------:R-:W2:Y:S04]  /*ea50*/  LDL.64 R112, [R1+0x520] ;  /* 0x0005200001707983 */ /* 0x000ea80000100a00 */
[----:B------:R3:W2:Y:S02]  /*ea60*/  LDG.E.U16 R105, desc[UR10][R86.64] ;  /* 0x0000000a56697981 */ /* 0x0006a4000c1e1500 */
[----:B---3--:R-:W-:-:S05]  /*ea70*/  IMAD.WIDE R86, R3, 0x2, R106 ;  /* 0x0000000203567825 */ /* 0x008fca00078e026a */
[----:B------:R4:W3:Y:S02]  /*ea80*/  LDG.E.U16 R106, desc[UR10][R86.64] ;  /* 0x0000000a566a7981 */ /* 0x0008e4000c1e1500 */
[C---:B----4-:R-:W-:Y:S02]  /*ea90*/  IMAD.WIDE R86, R3.reuse, 0x2, R114 ;  /* 0x0000000203567825 */ /* 0x050fe400078e0272 */
[----:B------:R-:W4:Y:S04]  /*eaa0*/  LDL.64 R114, [R1+0x4a0] ;  /* 0x0004a00001727983 */ /* 0x000f280000100a00 */
[----:B------:R5:W3:Y:S02]  /*eab0*/  LDG.E.U16 R107, desc[UR10][R86.64] ;  /* 0x0000000a566b7981 */ /* 0x000ae4000c1e1500 */
[----:B-----5:R-:W-:-:S05]  /*eac0*/  IMAD.WIDE R86, R3, 0x2, R108 ;  /* 0x0000000203567825 */ /* 0x020fca00078e026c */
[----:B------:R0:W5:Y:S02]  /*ead0*/  LDG.E.U16 R108, desc[UR10][R86.64] ;  /* 0x0000000a566c7981 */ /* 0x000164000c1e1500 */
[C---:B0-----:R-:W-:Y:S02]  /*eae0*/  IMAD.WIDE R86, R3.reuse, 0x2, R116 ;  /* 0x0000000203567825 */ /* 0x041fe400078e0274 */
[----:B------:R-:W3:Y:S04]  /*eaf0*/  LDL.64 R116, [R1+0x420] ;  /* 0x0004200001747983 */ /* 0x000ee80000100a00 */
[----:B------:R0:W5:Y:S02]  /*eb00*/  LDG.E.U16 R109, desc[UR10][R86.64] ;  /* 0x0000000a566d7981 */ /* 0x000164000c1e1500 */
[----:B0-----:R-:W-:-:S05]  /*eb10*/  IMAD.WIDE R86, R3, 0x2, R110 ;  /* 0x0000000203567825 */ /* 0x001fca00078e026e */
[----:B------:R2:W5:Y:S02]  /*eb20*/  LDG.E.U16 R110, desc[UR10][R86.64] ;  /* 0x0000000a566e7981 */ /* 0x000564000c1e1500 */
[C---:B--2---:R-:W-:Y:S02]  /*eb30*/  IMAD.WIDE R86, R3.reuse, 0x2, R118 ;  /* 0x0000000203567825 */ /* 0x044fe400078e0276 */
[----:B------:R-:W2:Y:S04]  /*eb40*/  LDL.64 R118, [R1+0x398] ;  /* 0x0003980001767983 */ /* 0x000ea80000100a00 */
[----:B------:R0:W5:Y:S02]  /*eb50*/  LDG.E.U16 R111, desc[UR10][R86.64] ;  /* 0x0000000a566f7981 */ /* 0x000164000c1e1500 */
[----:B0-----:R-:W-:-:S05]  /*eb60*/  IMAD.WIDE R86, R3, 0x2, R112 ;  /* 0x0000000203567825 */ /* 0x001fca00078e0270 */
[----:B------:R0:W5:Y:S02]  /*eb70*/  LDG.E.U16 R112, desc[UR10][R86.64] ;  /* 0x0000000a56707981 */ /* 0x000164000c1e1500 */
[C---:B0-----:R-:W-:Y:S02]  /*eb80*/  IMAD.WIDE R86, R3.reuse, 0x2, R120 ;  /* 0x0000000203567825 */ /* 0x041fe400078e0278 */
[----:B------:R-:W5:Y:S04]  /*eb90*/  LDL.64 R120, [R1+0x318] ;  /* 0x0003180001787983 */ /* 0x000f680000100a00 */
[----:B------:R4:W5:Y:S02]  /*eba0*/  LDG.E.U16 R113, desc[UR10][R86.64] ;  /* 0x0000000a56717981 */ /* 0x000964000c1e1500 */
[----:B----4-:R-:W-:-:S05]  /*ebb0*/  IMAD.WIDE R86, R3, 0x2, R114 ;  /* 0x0000000203567825 */ /* 0x010fca00078e0272 */
[----:B------:R0:W4:Y:S02]  /*ebc0*/  LDG.E.U16 R114, desc[UR10][R86.64] ;  /* 0x0000000a56727981 */ /* 0x000124000c1e1500 */
[C---:B0-----:R-:W-:Y:S02]  /*ebd0*/  IMAD.WIDE R86, R3.reuse, 0x2, R122 ;  /* 0x0000000203567825 */ /* 0x041fe400078e027a */
[----:B------:R-:W4:Y:S04]  /*ebe0*/  LDL.64 R122, [R1+0x2a8] ;  /* 0x0002a800017a7983 */ /* 0x000f280000100a00 */
[----:B------:R3:W4:Y:S02]  /*ebf0*/  LDG.E.U16 R115, desc[UR10][R86.64] ;  /* 0x0000000a56737981 */ /* 0x000724000c1e1500 */
[----:B---3--:R-:W-:-:S05]  /*ec00*/  IMAD.WIDE R86, R3, 0x2, R116 ;  /* 0x0000000203567825 */ /* 0x008fca00078e0274 */
[----:B------:R0:W3:Y:S02]  /*ec10*/  LDG.E.U16 R116, desc[UR10][R86.64] ;  /* 0x0000000a56747981 */ /* 0x0000e4000c1e1500 */
[C---:B0-----:R-:W-:Y:S02]  /*ec20*/  IMAD.WIDE R86, R3.reuse, 0x2, R124 ;  /* 0x0000000203567825 */ /* 0x041fe400078e027c */
[----:B------:R-:W3:Y:S04]  /*ec30*/  LDL.64 R124, [R1+0x590] ;  /* 0x00059000017c7983 */ /* 0x000ee80000100a00 */
[----:B------:R2:W3:Y:S02]  /*ec40*/  LDG.E.U16 R117, desc[UR10][R86.64] ;  /* 0x0000000a56757981 */ /* 0x0004e4000c1e1500 */
[----:B--2---:R-:W-:-:S05]  /*ec50*/  IMAD.WIDE R86, R3, 0x2, R118 ;  /* 0x0000000203567825 */ /* 0x004fca00078e0276 */
[----:B------:R0:W2:Y:S02]  /*ec60*/  LDG.E.U16 R118, desc[UR10][R86.64] ;  /* 0x0000000a56767981 */ /* 0x0000a4000c1e1500 */
[C---:B0-----:R-:W-:Y:S02]  /*ec70*/  IMAD.WIDE R86, R3.reuse, 0x2, R126 ;  /* 0x0000000203567825 */ /* 0x041fe400078e027e */
[----:B------:R-:W2:Y:S04]  /*ec80*/  LDL.64 R126, [R1+0x510] ;  /* 0x00051000017e7983 */ /* 0x000ea80000100a00 */
[----:B------:R5:W2:Y:S02]  /*ec90*/  LDG.E.U16 R119, desc[UR10][R86.64] ;  /* 0x0000000a56777981 */ /* 0x000aa4000c1e1500 */
[----:B-----5:R-:W-:-:S05]  /*eca0*/  IMAD.WIDE R86, R3, 0x2, R120 ;  /* 0x0000000203567825 */ /* 0x020fca00078e0278 */
[----:B------:R0:W5:Y:S02]  /*ecb0*/  LDG.E.U16 R120, desc[UR10][R86.64] ;  /* 0x0000000a56787981 */ /* 0x000164000c1e1500 */
[C---:B0-----:R-:W-:Y:S02]  /*ecc0*/  IMAD.WIDE R86, R3.reuse, 0x2, R128 ;  /* 0x0000000203567825 */ /* 0x041fe400078e0280 */
[----:B------:R-:W2:Y:S04]  /*ecd0*/  LDL.64 R128, [R1+0x490] ;  /* 0x0004900001807983 */ /* 0x000ea80000100a00 */
[----:B------:R4:W2:Y:S02]  /*ece0*/  LDG.E.U16 R121, desc[UR10][R86.64] ;  /* 0x0000000a56797981 */ /* 0x0008a4000c1e1500 */
[----:B----4-:R-:W-:-:S05]  /*ecf0*/  IMAD.WIDE R86, R3, 0x2, R122 ;  /* 0x0000000203567825 */ /* 0x010fca00078e027a */
[----:B------:R0:W4:Y:S04]  /*ed00*/  LDG.E.U16 R122, desc[UR10][R86.64] ;  /* 0x0000000a567a7981 */ /* 0x000128000c1e1500 */
[----:B------:R-:W0:Y:S02]  /*ed10*/  LDL.64 R86, [R1+0x598] ;  /* 0x0005980001567983 */ /* 0x000e240000100a00 */
[----:B0-----:R-:W-:-:S05]  /*ed20*/  IMAD.WIDE R86, R3, 0x2, R86 ;  /* 0x0000000203567825 */ /* 0x001fca00078e0256 */
        /* <DEDUP_REMOVED lines=11> */
[----:B0-----:R-:W-:-:S05]  /*ede0*/  IMAD.WIDE R86, R3, 0x2, R128 ;  /* 0x0000000203567825 */ /* 0x001fca00078e0280 */
[----:B------:R0:W2:Y:S04]  /*edf0*/  LDG.E.U16 R128, desc[UR10][R86.64] ;  /* 0x0000000a56807981 */ /* 0x0000a8000c1e1500 */
[----:B------:R-:W0:Y:S02]  /*ee00*/  LDL.64 R86, [R1+0x418] ;  /* 0x0004180001567983 */ /* 0x000e240000100a00 */
[----:B0-----:R-:W-:-:S05]  /*ee10*/  IMAD.WIDE R86, R3, 0x2, R86 ;  /* 0x0000000203567825 */ /* 0x001fca00078e0256 */
[----:B------:R0:W2:Y:S02]  /*ee20*/  LDG.E.U16 R129, desc[UR10][R86.64] ;  /* 0x0000000a56817981 */ /* 0x0000a4000c1e1500 */
[----:B0-----:R-:W-:-:S05]  /*ee30*/  IMAD.WIDE R86, R3, 0x2, R130 ;  /* 0x0000000203567825 */ /* 0x001fca00078e0282 */
[----:B------:R0:W2:Y:S04]  /*ee40*/  LDG.E.U16 R130, desc[UR10][R86.64] ;  /* 0x0000000a56827981 */ /* 0x0000a8000c1e1500 */
[----:B------:R-:W0:Y:S02]  /*ee50*/  LDL.64 R86, [R1+0x390] ;  /* 0x0003900001567983 */ /* 0x000e240000100a00 */
[----:B0-----:R-:W-:-:S05]  /*ee60*/  IMAD.WIDE R86, R3, 0x2, R86 ;  /* 0x0000000203567825 */ /* 0x001fca00078e0256 */
[----:B------:R0:W2:Y:S04]  /*ee70*/  LDG.E.U16 R131, desc[UR10][R86.64] ;  /* 0x0000000a56837981 */ /* 0x0000a8000c1e1500 */
[----:B------:R-:W0:Y:S02]  /*ee80*/  LDL.64 R86, [R1+0x388] ;  /* 0x0003880001567983 */ /* 0x000e240000100a00 */
[----:B0-----:R-:W-:-:S05]  /*ee90*/  IMAD.WIDE R86, R3, 0x2, R86 ;  /* 0x0000000203567825 */ /* 0x001fca00078e0256 */
[----:B------:R3:W2:Y:S02]  /*eea0*/  LDG.E.U16 R133, desc[UR10][R86.64] ;  /* 0x0000000a56857981 */ /* 0x0006a4000c1e1500 */
[----:B---3--:R-:W-:-:S05]  /*eeb0*/  IMAD.WIDE R86, R3, 0x2, R138 ;  /* 0x0000000203567825 */ /* 0x008fca00078e028a */
[----:B------:R0:W3:Y:S04]  /*eec0*/  LDG.E.U16 R138, desc[UR10][R86.64] ;  /* 0x0000000a568a7981 */ /* 0x0000e8000c1e1500 */
[----:B------:R-:W0:Y:S02]  /*eed0*/  LDL.64 R86, [R1+0x298] ;  /* 0x0002980001567983 */ /* 0x000e240000100a00 */
[----:B0-----:R-:W-:-:S05]  /*eee0*/  IMAD.WIDE R86, R3, 0x2, R86 ;  /* 0x0000000203567825 */ /* 0x001fca00078e0256 */
[----:B------:R0:W2:Y:S04]  /*eef0*/  LDG.E.U16 R139, desc[UR10][R86.64] ;  /* 0x0000000a568b7981 */ /* 0x0000a8000c1e1500 */
[----:B------:R-:W0:Y:S01]  /*ef00*/  LDL.64 R86, [R1+0x290] ;  /* 0x0002900001567983 */ /* 0x000e220000100a00 */
[----:B------:R-:W-:-:S03]  /*ef10*/  LOP3.LUT R144, R140, 0x10, RZ, 0x3c, !PT ;  /* 0x000000108c907812 */ /* 0x000fc600078e3cff */
        /* <DEDUP_REMOVED lines=20> */
[----:B------:R-:W-:Y:S01]  /*f060*/  STS.U16 [R144+UR6+0x10880], R69 ;  /* 0x0108804590007988 */ /* 0x000fe20008000406 */
[----:B0-----:R-:W-:-:S05]  /*f070*/  IMAD.WIDE R86, R3, 0x2, R86 ;  /* 0x0000000203567825 */ /* 0x001fca00078e0256 */
[----:B------:R2:W3:Y:S02]  /*f080*/  LDG.E.U16 R142, desc[UR10][R86.64] ;  /* 0x0000000a568e7981 */ /* 0x0004e4000c1e1500 */
[----:B--2---:R-:W-:-:S06]  /*f090*/  IMAD.WIDE R86, R3, 0x2, R236 ;  /* 0x0000000203567825 */ /* 0x004fcc00078e02ec */
[----:B------:R-:W2:Y:S04]  /*f0a0*/  LDG.E.U16 R86, desc[UR10][R86.64] ;  /* 0x0000000a56567981 */ /* 0x000ea8000c1e1500 */
        /* <DEDUP_REMOVED lines=10> */
[----:B------:R0:W-:Y:S02]  /*f150*/  STS.U16 [R144+UR6+0x15c80], R58 ;  /* 0x015c803a90007988 */ /* 0x0001e40008000406 */
[----:B0-----:R-:W0:Y:S01]  /*f160*/  S2R R144, SR_TID.X ;  /* 0x0000000000907919 */ /* 0x001e220000002100 */
[----:B------:R-:W-:-:S05]  /*f170*/  LOP3.LUT R147, R140, 0x20, RZ, 0x3c, !PT ;  /* 0x000000208c937812 */ /* 0x000fca00078e3cff */
[----:B------:R1:W-:Y:S04]  /*f180*/  STS.U16 [R147+UR6+0x10100], R57 ;  /* 0x0101003993007988 */ /* 0x0003e80008000406 */
[----:B------:R1:W-:Y:S04]  /*f190*/  STS.U16 [R147+UR6+0x14100], R56 ;  /* 0x0141003893007988 */ /* 0x0003e80008000406 */
[----:B------:R1:W-:Y:S04]  /*f1a0*/  STS.U16 [R147+UR6+0x10500], R55 ;  /* 0x0105003793007988 */ /* 0x0003e80008000406 */
[----:B------:R1:W-:Y:S04]  /*f1b0*/  STS.U16 [R147+UR6+0x14500], R54 ;  /* 0x0145003693007988 */ /* 0x0003e80008000406 */
[----:B------:R1:W-:Y:S04]  /*f1c0*/  STS.U16 [R147+UR6+0x10900], R53 ;  /* 0x0109003593007988 */ /* 0x0003e80008000406 */
[----:B------:R1:W-:Y:S04]  /*f1d0*/  STS.U16 [R147+UR6+0x14900], R52 ;  /* 0x0149003493007988 */ /* 0x0003e80008000406 */
[----:B------:R1:W-:Y:S04]  /*f1e0*/  STS.U16 [R147+UR6+0x10d00], R7 ;  /* 0x010d000793007988 */ /* 0x0003e80008000406 */
[----:B------:R1:W-:Y:S01]  /*f1f0*/  STS.U16 [R147+UR6+0x14d00], R51 ;  /* 0x014d003393007988 */ /* 0x0003e20008000406 */
[----:B0-----:R-:W-:-:S03]  /*f200*/  LOP3.LUT R4, R144, 0x3f, RZ, 0xc0, !PT ;  /* 0x0000003f90047812 */ /* 0x001fc600078ec0ff */
[----:B------:R1:W-:Y:S01]  /*f210*/  STS.U16 [R147+UR6+0x11100], R50 ;  /* 0x0111003293007988 */ /* 0x0003e20008000406 */
[----:B------:R-:W-:-:S03]  /*f220*/  LOP3.LUT R5, R144, 0x40, RZ, 0xc0, !PT ;  /* 0x0000004090057812 */ /* 0x000fc600078ec0ff */
[----:B------:R1:W-:Y:S01]  /*f230*/  STS.U16 [R147+UR6+0x15100], R49 ;  /* 0x0151003193007988 */ /* 0x0003e20008000406 */
[----:B------:R-:W-:-:S03]  /*f240*/  LOP3.LUT R144, R140, 0x30, RZ, 0x3c, !PT ;  /* 0x000000308c907812 */ /* 0x000fc600078e3cff */
[----:B------:R1:W-:Y:S04]  /*f250*/  STS.U16 [R147+UR6+0x11500], R48 ;  /* 0x0115003093007988 */ /* 0x0003e80008000406 */
        /* <DEDUP_REMOVED lines=37> */
[----:B------:R1:W-:Y:S01]  /*f4b0*/  STS.U16 [R59+UR6+0x11e00], R9 ;  /* 0x011e00093b007988 */ /* 0x0003e20008000406 */
[----:B------:R-:W-:-:S03]  /*f4c0*/  IMAD.SHL.U32 R4, R4, 0x2, RZ ;  /* 0x0000000204047824 */ /* 0x000fc600078e00ff */
[----:B------:R1:W-:Y:S04]  /*f4d0*/  STS.U16 [R59+UR6+0x15e00], R8 ;  /* 0x015e00083b007988 */ /* 0x0003e80008000406 */
[----:B------:R1:W-:Y:S04]  /*f4e0*/  STS.U16 [R6+UR6+0x10280], R97 ;  /* 0x0102806106007988 */ /* 0x0003e80008000406 */
[----:B------:R1:W-:Y:S01]  /*f4f0*/  STS.U16 [R6+UR6+0x14280], R98 ;  /* 0x0142806206007988 */ /* 0x0003e20008000406 */
[----:B------:R-:W-:-:S03]  /*f500*/  UMOV UR72, 0x1 ;  /* 0x0000000100487882 */ /* 0x000fc60000000000 */
[----:B------:R1:W-:Y:S04]  /*f510*/  STS.U16 [R6+UR6+0x10680], R99 ;  /* 0x0106806306007988 */ /* 0x0003e80008000406 */
[----:B------:R1:W-:Y:S01]  /*f520*/  STS.U16 [R6+UR6+0x14680], R91 ;  /* 0x0146805b06007988 */ /* 0x0003e20008000406 */
[----:B------:R-:W-:-:S03]  /*f530*/  LEA R4, R5, R4, 0x7 ;  /* 0x0000000405047211 */ /* 0x000fc600078e38ff */
[----:B------:R1:W-:Y:S01]  /*f540*/  STS.U16 [R6+UR6+0x10a80], R101 ;  /* 0x010a806506007988 */ /* 0x0003e20008000406 */
[----:B------:R-:W-:-:S04]  /*f550*/  @!UP1 UIADD3 UR72, UPT, UPT, -UR72, 0x100000, URZ ;  /* 0x0010000048489890 */ /* 0x000fc8000fffe1ff */
[----:B------:R-:W-:Y:S02]  /*f560*/  @!UP1 USHF.L.U32 UR73, UR72, 0xb, URZ ;  /* 0x0000000b48499899 */ /* 0x000fe400080006ff */
[----:B------:R-:W-:Y:S01]  /*f570*/  @!UP1 USHF.L.U32 UR72, UR72, 0x1, URZ ;  /* 0x0000000148489899 */ /* 0x000fe200080006ff */
[----:B------:R1:W-:Y:S04]  /*f580*/  STS.U16 [R6+UR6+0x14a80], R93 ;  /* 0x014a805d06007988 */ /* 0x0003e80008000406 */
[----:B------:R1:W-:Y:S04]  /*f590*/  STS.U16 [R6+UR6+0x10e80], R88 ;  /* 0x010e805806007988 */ /* 0x0003e80008000406 */
[----:B------:R1:W-:Y:S01]  /*f5a0*/  STS.U16 [R6+UR6+0x14e80], R89 ;  /* 0x014e805906007988 */ /* 0x0003e20008000406 */
[----:B------:R-:W-:-:S03]  /*f5b0*/  LOP3.LUT R5, R4, 0x60, RZ, 0x3c, !PT ;  /* 0x0000006004057812 */ /* 0x000fc600078e3cff */
[----:B------:R1:W-:Y:S01]  /*f5c0*/  STS.U16 [R6+UR6+0x11280], R95 ;  /* 0x0112805f06007988 */ /* 0x0003e20008000406 */
[----:B------:R-:W-:-:S03]  /*f5d0*/  LOP3.LUT R4, R4, 0x70, RZ, 0x3c, !PT ;  /* 0x0000007004047812 */ /* 0x000fc600078e3cff */
[----:B------:R1:W-:Y:S04]  /*f5e0*/  STS.U16 [R6+UR6+0x15280], R102 ;  /* 0x0152806606007988 */ /* 0x0003e80008000406 */
[----:B------:R1:W-:Y:S01]  /*f5f0*/  STS.U16 [R6+UR6+0x11680], R103 ;  /* 0x0116806706007988 */ /* 0x0003e20008000406 */
[----:B------:R-:W-:-:S03]  /*f600*/  VOTEU.ALL UP3, P0 ;  /* 0x0000000000ff7886 */ /* 0x000fc60000060000 */
        /* <DEDUP_REMOVED lines=18> */
[----:B-----5:R1:W-:Y:S04]  /*f730*/  STS.U16 [R5+UR6+0x15b00], R120 ;  /* 0x015b007805007988 */ /* 0x0203e80008000406 */
[----:B------:R1:W-:Y:S04]  /*f740*/  STS.U16 [R5+UR6+0x11f00], R121 ;  /* 0x011f007905007988 */ /* 0x0003e80008000406 */
[----:B----4-:R1:W-:Y:S04]  /*f750*/  STS.U16 [R5+UR6+0x15f00], R122 ;  /* 0x015f007a05007988 */ /* 0x0103e80008000406 */
        /* <DEDUP_REMOVED lines=12> */
[----:B---3--:R1:W-:Y:S04]  /*f820*/  STS.U16 [R4+UR6+0x11b80], R138 ;  /* 0x011b808a04007988 */ /* 0x0083e80008000406 */
[----:B------:R1:W-:Y:S04]  /*f830*/  STS.U16 [R4+UR6+0x15b80], R139 ;  /* 0x015b808b04007988 */ /* 0x0003e80008000406 */
[----:B------:R1:W-:Y:S04]  /*f840*/  STS.U16 [R4+UR6+0x11f80], R142 ;  /* 0x011f808e04007988 */ /* 0x0003e80008000406 */
[----:B--2---:R1:W-:Y:S01]  /*f850*/  STS.U16 [R4+UR6+0x15f80], R86 ;  /* 0x015f805604007988 */ /* 0x0043e20008000406 */
[----:B------:R0:W-:Y:S06]  /*f860*/  MEMBAR.ALL.CTA ;  /* 0x0000000000007992 */ /* 0x0001ec0000008000 */
[----:B0-----:R-:W-:Y:S04]  /*f870*/  FENCE.VIEW.ASYNC.S ;  /* 0x00000000000073c6 */ /* 0x001fe80000000000 */
[----:B------:R-:W0:Y:S02]  /*f880*/  FENCE.VIEW.ASYNC.S ;  /* 0x00000000000073c6 */ /* 0x000e240000000000 */
[----:B0-----:R1:W0:Y:S02]  /*f890*/  @!UP3 SYNCS.EXCH.64 URZ, [UR6+0x20010], UR72 ;  /* 0x0200104806ffb5b2 */ /* 0x0012240008000100 */
[----:B0-----:R-:W-:Y:S06]  /*f8a0*/  BAR.SYNC.DEFER_BLOCKING 0x0 ;  /* 0x0000000000007b1d */ /* 0x001fec0000010000 */
[----:B-1----:R-:W-:Y:S05]  /*f8b0*/  BRA.U UP2, `(.L_x_13) ;  /* 0x0000000102b87547 */ /* 0x002fea000b800000 */
[----:B------:R-:W2:Y:S04]  /*f8c0*/  LDL R10, [R1+0x27c] ;  /* 0x00027c00010a7983 */ /* 0x000ea80000100800 */
[----:B------:R-:W3:Y:S01]  /*f8d0*/  LDL R6, [R1+0x284] ;  /* 0x0002840001067983 */ /* 0x000ee20000100800 */
[----:B------:R-:W-:Y:S02]  /*f8e0*/  ELECT P1, URZ, PT ;  /* 0x0000000000ff782f */ /* 0x000fe40003820000 */
[----:B------:R-:W-:Y:S02]  /*f8f0*/  MOV.SPILL R8, UR7 ;  /* 0x0000000700087c02 */ /* 0x000fe40009000f00 */
[----:B------:R-:W-:Y:S02]  /*f900*/  MOV.SPILL R9, UR6 ;  /* 0x0000000600097c02 */ /* 0x000fe40009000f00 */
[----:B--2---:R-:W-:-:S02]  /*f910*/  R2UR UR5, R10 ;  /* 0x000000000a0572ca */ /* 0x004fc400000e0000 */
[----:B------:R-:W2:Y:S11]  /*f920*/  LDL R10, [R1+0x5f8] ;  /* 0x0005f800010a7983 */ /* 0x000eb60000100800 */
[----:B------:R-:W-:Y:S01]  /*f930*/  IMAD.U32 R4, RZ, RZ, UR5 ;  /* 0x00000005ff047e24 */ /* 0x000fe2000f8e00ff */
[----:B---3--:R-:W-:Y:S01]  /*f940*/  R2UR UR5, R6 ;  /* 0x00000000060572ca */ /* 0x008fe200000e0000 */
[----:B------:R-:W-:Y:S01]  /*f950*/  @P1 IMAD.MOV.U32 R7, RZ, RZ, 0x40004040 ;  /* 0x40004040ff071424 */ /* 0x000fe200078e00ff */
[----:B------:R-:W-:-:S02]  /*f960*/  @P1 MOV R5, 0x40004040 ;  /* 0x4000404000051802 */ /* 0x000fc40000000f00 */
[----:B------:R-:W-:Y:S02]  /*f970*/  @P1 R2UR UR72, R4 ;  /* 0x00000000044812ca */ /* 0x000fe400000e0000 */
[----:B------:R-:W-:Y:S02]  /*f980*/  @P1 R2UR UR73, R5 ;  /* 0x00000000054912ca */ /* 0x000fe400000e0000 */
[----:B------:R-:W-:-:S05]  /*f990*/  @P1 R2UR UR75, R7 ;  /* 0x00000000074b12ca */ /* 0x000fca00000e0000 */
[----:B------:R-:W-:Y:S02]  /*f9a0*/  IMAD.U32 R6, RZ, RZ, UR5 ;  /* 0x00000005ff067e24 */ /* 0x000fe4000f8e00ff */
[----:B------:R-:W-:-:S03]  /*f9b0*/  HFMA2 R5, -RZ, RZ, 0, 0 ;  /* 0x00000000ff057431 */ /* 0x000fc600000001ff */
[----:B------:R-:W-:Y:S01]  /*f9c0*/  @P1 R2UR UR74, R6 ;  /* 0x00000000064a12ca */ /* 0x000fe200000e0000 */
[----:B------:R-:W-:Y:S01]  /*f9d0*/  UMOV UR6, 0x0 ;  /* 0x0000000000067882 */ /* 0x000fe20000000000 */
[----:B------:R-:W-:-:S11]  /*f9e0*/  UMOV UR7, 0x4108490 ;  /* 0x0410849000077882 */ /* 0x000fd60000000000 */
[----:B------:R0:W-:Y:S02]  /*f9f0*/  UTCHMMA gdesc[UR72], gdesc[UR74], tmem[UR9], tmem[UR6], idesc[UR7], !UPT ;  /* 0x00ff064a480075ea */ /* 0x0001e4000f800009 */
[----:B0-----:R-:W-:Y:S01]  /*fa00*/  UMOV UR72, 0x0 ;  /* 0x0000000000487882 */ /* 0x001fe20000000000 */
[----:B------:R-:W-:Y:S01]  /*fa10*/  UMOV UR73, 0x4108490 ;  /* 0x0410849000497882 */ /* 0x000fe20000000000 */
[----:B------:R-:W-:Y:S01]  /*fa20*/  UMOV UR74, 0x0 ;  /* 0x00000000004a7882 */ /* 0x000fe20000000000 */
[----:B------:R-:W-:Y:S01]  /*fa30*/  UMOV UR75, 0x4108490 ;  /* 0x04108490004b7882 */ /* 0x000fe20000000000 */
[----:B------:R0:W-:Y:S01]  /*fa40*/  UTCHMMA gdesc[UR42], gdesc[UR12], tmem[UR9], tmem[UR72], idesc[UR73], UPT ;  /* 0x00ff480c2a0075ea */ /* 0x0001e2000b800009 */
        /* <DEDUP_REMOVED lines=14> */
[----:B------:R-:W-:-:S02]  /*fb30*/  R2UR.FILL UR7, R8 ;  /* 0x00000000080772ca */ /* 0x000fc400004e0000 */
[----:B------:R-:W-:Y:S01]  /*fb40*/  R2UR.FILL UR6, R9 ;  /* 0x00000000090672ca */ /* 0x000fe200004e0000 */
[----:B--2---:R-:W-:-:S05]  /*fb50*/  VIADD R4, R10, 0x20010 ;  /* 0x000200100a047836 */ /* 0x004fca0000000000 */
[----:B------:R-:W-:-:S04]  /*fb60*/  @P1 MOV R4, R4 ;  /* 0x0000000400041202 */ /* 0x000fc80000000f00 */
[----:B------:R-:W-:-:S13]  /*fb70*/  @P1 R2UR UR5, R4 ;  /* 0x00000000040512ca */ /* 0x000fda00000e0000 */
[----:B------:R0:W-:Y:S01]  /*fb80*/  UTCBAR [UR5], URZ ;  /* 0x000000ff050073e9 */ /* 0x0001e200080000ff */
[----:B------:R-:W-:Y:S01]  /*fb90*/  NOP ;  /* 0x0000000000007918 */ /* 0x000fe20000000000 */
.L_x_13:
[----:B------:R-:W1:Y:S02]  /*fba0*/  SYNCS.PHASECHK.TRANS64.TRYWAIT P1, [UR6+0x20010], RZ ;  /* 0x020010ffff0075a7 */ /* 0x000e640008021106 */
[----:B-1----:R-:W-:Y:S05]  /*fbb0*/  @!P1 BRA `(.L_x_14) ;  /* 0x0000008c00749947 */ /* 0x002fea0003800000 */
.L_x_23:
[----:B------:R-:W1:Y:S01]  /*fbc0*/  S2R R64, SR_TID.X ;  /* 0x0000000000407919 */ /* 0x000e620000002100 */
[----:B------:R-:W-:Y:S01]  /*fbd0*/  BAR.SYNC.DEFER_BLOCKING 0x0 ;  /* 0x0000000000007b1d */ /* 0x000fe20000010000 */
[----:B------:R-:W-:-:S05]  /*fbe0*/  IADD3 R139, P1, PT, R37, 0x40, RZ ;  /* 0x00000040258b7810 */ /* 0x000fca0007f3e0ff */
[----:B------:R-:W-:Y:S01]  /*fbf0*/  IMAD.X R138, RZ, RZ, R38, P1 ;  /* 0x000000ffff8a7224 */ /* 0x000fe200008e0626 */
[----:B0-----:R-:W0:Y:S01]  /*fc00*/  LDCU UR5, c[0x0][0x3a8] ;  /* 0x00007500ff0577ac */ /* 0x001e220008000800 */
[----:B------:R-:W-:Y:S01]  /*fc10*/  LDTM.16dp32bit_t0_t15.x32 R4, tmem[UR8+0x100000] ;  /* 0x10000008000479ee */ /* 0x000fe20008a80000 */
[----:B------:R-:W0:Y:S01]  /*fc20*/  LDTM.16dp32bit_t16_t31.x32 R4, tmem[UR8+0x100020] ;  /* 0x10002008000479ee */ /* 0x000e220008aa0000 */
[----:B------:R-:W-:Y:S01]  /*fc30*/  SHF.L.U32 R36, R36, 0x1f, RZ ;  /* 0x0000001f24247819 */ /* 0x000fe200000006ff */
[----:B------:R-:W2:Y:S01]  /*fc40*/  @!P0 SYNCS.CCTL.IV [UR6+0x20010] ;  /* 0x02001000ff0089b1 */ /* 0x000ea20008000006 */
[----:B------:R-:W-:Y:S01]  /*fc50*/  NOP ;  /* 0x0000000000007918 */ /* 0x000fe20000000000 */
[----:B-1----:R-:W-:Y:S01]  /*fc60*/  LOP3.LUT R60, R64, 0x10, RZ, 0xc0, !PT ;  /* 0x00000010403c7812 */ /* 0x002fe200078ec0ff */
[----:B0-----:R-:W-:-:S04]  /*fc70*/  FMUL R4, R4, UR5 ;  /* 0x0000000504047c20 */ /* 0x001fc80008400000 */
[----:B------:R-:W-:Y:S02]  /*fc80*/  IMAD.SHL.U32 R60, R60, 0x2, RZ ;  /* 0x000000023c3c7824 */ /* 0x000fe400078e00ff */
[----:B------:R-:W-:Y:S01]  /*fc90*/  FMUL R5, R5, UR5 ;  /* 0x0000000505057c20 */ /* 0x000fe20008400000 */
[----:B------:R-:W-:Y:S01]  /*fca0*/  FMUL R9, R9, UR5 ;  /* 0x0000000509097c20 */ /* 0x000fe20008400000 */
[----:B------:R-:W-:Y:S01]  /*fcb0*/  FMUL R10, R10, UR5 ;  /* 0x000000050a0a7c20 */ /* 0x000fe20008400000 */
[----:B------:R-:W-:Y:S01]  /*fcc0*/  FMUL R8, R8, UR5 ;  /* 0x0000000508087c20 */ /* 0x000fe20008400000 */
[----:B------:R-:W-:Y:S01]  /*fcd0*/  IADD3 R60, P2, PT, R60, R37, RZ ;  /* 0x000000253c3c7210 */ /* 0x000fe20007f5e0ff */
[----:B------:R-:W-:Y:S01]  /*fce0*/  FMUL R6, R6, UR5 ;  /* 0x0000000506067c20 */ /* 0x000fe20008400000 */
[----:B------:R-:W-:Y:S01]  /*fcf0*/  FMUL R14, R14, UR5 ;  /* 0x000000050e0e7c20 */ /* 0x000fe20008400000 */
[----:B------:R-:W-:Y:S01]  /*fd00*/  FMUL R15, R15, UR5 ;  /* 0x000000050f0f7c20 */ /* 0x000fe20008400000 */
[----:B------:R-:W-:Y:S01]  /*fd10*/  IADD3.X R62, PT, PT, RZ, R38, RZ, P2, !PT ;  /* 0x00000026ff3e7210 */ /* 0x000fe200017fe4ff */
[----:B------:R-:W-:Y:S01]  /*fd20*/  FMUL R11, R11, UR5 ;  /* 0x000000050b0b7c20 */ /* 0x000fe20008400000 */
[----:B------:R-:W-:Y:S01]  /*fd30*/  IADD3 R38, P6, PT, R60, 0x42, RZ ;  /* 0x000000423c267810 */ /* 0x000fe20007fde0ff */
[----:B------:R-:W-:Y:S01]  /*fd40*/  FMUL R16, R16, UR5 ;  /* 0x0000000510107c20 */ /* 0x000fe20008400000 */
[----:B------:R-:W-:Y:S01]  /*fd50*/  IADD3 R63, P2, PT, R60, 0x40, RZ ;  /* 0x000000403c3f7810 */ /* 0x000fe20007f5e0ff */
[----:B------:R-:W-:Y:S01]  /*fd60*/  FMUL R12, R12, UR5 ;  /* 0x000000050c0c7c20 */ /* 0x000fe20008400000 */
[C---:B------:R-:W-:Y:S01]  /*fd70*/  IADD3 R39, P5, PT, R60.reuse, 0x43, RZ ;  /* 0x000000433c277810 */ /* 0x040fe20007fbe0ff */
[--C-:B------:R-:W-:Y:S01]  /*fd80*/  IMAD.X R57, RZ, RZ, R62.reuse, P6 ;  /* 0x000000ffff397224 */ /* 0x100fe200030e063e */
[C---:B------:R-:W-:Y:S01]  /*fd90*/  IADD3 R37, P3, PT, R60.reuse, 0x44, RZ ;  /* 0x000000443c257810 */ /* 0x040fe20007f7e0ff */
[--C-:B------:R-:W-:Y:S01]  /*fda0*/  IMAD.X R58, RZ, RZ, R62.reuse, P2 ;  /* 0x000000ffff3a7224 */ /* 0x100fe200010e063e */
[----:B------:R-:W-:Y:S01]  /*fdb0*/  IADD3 R59, P6, PT, R60, 0x45, RZ ;  /* 0x000000453c3b7810 */ /* 0x000fe20007fde0ff */
[----:B------:R-:W-:Y:S01]  /*fdc0*/  FMUL R17, R17, UR5 ;  /* 0x0000000511117c20 */ /* 0x000fe20008400000 */
[-C--:B------:R-:W-:Y:S01]  /*fdd0*/  ISETP.GT.U32.AND P2, PT, R37, R141.reuse, PT ;  /* 0x0000008d2500720c */ /* 0x080fe20003f44070 */
[--C-:B------:R-:W-:Y:S01]  /*fde0*/  IMAD.X R55, RZ, RZ, R62.reuse, P3 ;  /* 0x000000ffff377224 */ /* 0x100fe200018e063e */
[-C--:B------:R-:W-:Y:S01]  /*fdf0*/  IADD3.X R56, PT, PT, RZ, R62.reuse, RZ, P5, !PT ;  /* 0x0000003eff387210 */ /* 0x080fe20002ffe4ff */
[--C-:B------:R-:W-:Y:S01]  /*fe00*/  IMAD.X R54, RZ, RZ, R62.reuse, P6 ;  /* 0x000000ffff367224 */ /* 0x100fe200030e063e */
[-C--:B------:R-:W-:Y:S01]  /*fe10*/  ISETP.GT.U32.AND P1, PT, R38, R141.reuse, PT ;  /* 0x0000008d2600720c */ /* 0x080fe20003f24070 */
[----:B------:R-:W-:Y:S01]  /*fe20*/  FMUL R7, R7, UR5 ;  /* 0x0000000507077c20 */ /* 0x000fe20008400000 */
[----:B------:R-:W-:Y:S01]  /*fe30*/  IADD3 R37, P5, PT, R60, 0x46, RZ ;  /* 0x000000463c257810 */ /* 0x000fe20007fbe0ff */
[----:B------:R-:W-:Y:S01]  /*fe40*/  FMUL R18, R18, UR5 ;  /* 0x0000000512127c20 */ /* 0x000fe20008400000 */
[-C--:B------:R-:W-:Y:S01]  /*fe50*/  ISETP.GT.U32.AND P4, PT, R39, R141.reuse, PT ;  /* 0x0000008d2700720c */ /* 0x080fe20003f84070 */
[----:B------:R-:W-:Y:S01]  /*fe60*/  FMUL R26, R26, UR5 ;  /* 0x000000051a1a7c20 */ /* 0x000fe20008400000 */
[C---:B------:R-:W-:Y:S01]  /*fe70*/  IADD3 R38, P3, PT, R60.reuse, 0x47, RZ ;  /* 0x000000473c267810 */ /* 0x040fe20007f7e0ff */
[----:B------:R-:W-:Y:S01]  /*fe80*/  FMUL R13, R13, UR5 ;  /* 0x000000050d0d7c20 */ /* 0x000fe20008400000 */
[C---:B------:R-:W-:Y:S01]  /*fe90*/  IADD3 R39, P6, PT, R60.reuse, 0x48, RZ ;  /* 0x000000483c277810 */ /* 0x040fe20007fde0ff */
[----:B------:R-:W-:Y:S01]  /*fea0*/  FMUL R19, R19, UR5 ;  /* 0x0000000513137c20 */ /* 0x000fe20008400000 */
[-C--:B------:R-:W-:Y:S01]  /*feb0*/  IADD3.X R53, PT, PT, RZ, R62.reuse, RZ, P5, !PT ;  /* 0x0000003eff357210 */ /* 0x080fe20002ffe4ff */
[--C-:B------:R-:W-:Y:S01]  /*fec0*/  IMAD.X R52, RZ, RZ, R62.reuse, P3 ;  /* 0x000000ffff347224 */ /* 0x100fe200018e063e */
[C---:B------:R-:W-:Y:S01]  /*fed0*/  IADD3 R40, P5, PT, R60.reuse, 0x49, RZ ;  /* 0x000000493c287810 */ /* 0x040fe20007fbe0ff */
[--C-:B------:R-:W-:Y:S01]  /*fee0*/  IMAD.X R51, RZ, RZ, R62.reuse, P6 ;  /* 0x000000ffff337224 */ /* 0x100fe200030e063e */
[----:B------:R-:W-:Y:S01]  /*fef0*/  IADD3 R41, P3, PT, R60, 0x4a, RZ ;  /* 0x0000004a3c297810 */ /* 0x000fe20007f7e0ff */
[----:B------:R-:W-:Y:S01]  /*ff00*/  FMUL R24, R24, UR5 ;  /* 0x0000000518187c20 */ /* 0x000fe20008400000 */
[C---:B------:R-:W-:Y:S01]  /*ff10*/  IADD3 R42, P6, PT, R60.reuse, 0x4b, RZ ;  /* 0x0000004b3c2a7810 */ /* 0x040fe20007fde0ff */
[----:B------:R-:W-:Y:S01]  /*ff20*/  FMUL R25, R25, UR5 ;  /* 0x0000000519197c20 */ /* 0x000fe20008400000 */
[-C--:B------:R-:W-:Y:S01]  /*ff30*/  IADD3.X R48, PT, PT, RZ, R62.reuse, RZ, P5, !PT ;  /* 0x0000003eff307210 */ /* 0x080fe20002ffe4ff */
[--C-:B------:R-:W-:Y:S01]  /*ff40*/  IMAD.X R50, RZ, RZ, R62.reuse, P3 ;  /* 0x000000ffff327224 */ /* 0x100fe200018e063e */
[C---:B------:R-:W-:Y:S01]  /*ff50*/  IADD3 R43, P5, PT, R60.reuse, 0x4c, RZ ;  /* 0x0000004c3c2b7810 */ /* 0x040fe20007fbe0ff */
[--C-:B------:R-:W-:Y:S01]  /*ff60*/  IMAD.X R46, RZ, RZ, R62.reuse, P6 ;  /* 0x000000ffff2e7224 */ /* 0x100fe200030e063e */
[C---:B------:R-:W-:Y:S01]  /*ff70*/  IADD3 R44, P3, PT, R60.reuse, 0x4d, RZ ;  /* 0x0000004d3c2c7810 */ /* 0x040fe20007f7e0ff */
[----:B------:R-:W-:Y:S01]  /*ff80*/  FMUL R23, R23, UR5 ;  /* 0x0000000517177c20 */ /* 0x000fe20008400000 */
[C---:B------:R-:W-:Y:S01]  /*ff90*/  IADD3 R45, P6, PT, R60.reuse, 0x4e, RZ ;  /* 0x0000004e3c2d7810 */ /* 0x040fe20007fde0ff */
[----:B------:R-:W-:Y:S01]  /*ffa0*/  FMUL R27, R27, UR5 ;  /* 0x000000051b1b7c20 */ /* 0x000fe20008400000 */
[-C--:B------:R-:W-:Y:S01]  /*ffb0*/  IADD3.X R49, PT, PT, RZ, R62.reuse, RZ, P5, !PT ;  /* 0x0000003eff317210 */ /* 0x080fe20002ffe4ff */
[--C-:B------:R-:W-:Y:S01]  /*ffc0*/  IMAD.X R47, RZ, RZ, R62.reuse, P3 ;  /* 0x000000ffff2f7224 */ /* 0x100fe200018e063e */
[-C--:B------:R-:W-:Y:S01]  /*ffd0*/  ISETP.GT.U32.AND P5, PT, R63, R141.reuse, PT ;  /* 0x0000008d3f00720c */ /* 0x080fe20003fa4070 */
[----:B------:R-:W-:Y:S01]  /*ffe0*/  IMAD.X R61, RZ, RZ, R62, P6 ;  /* 0x000000ffff3d7224 */ /* 0x000fe200030e063e */
[----:B------:R-:W-:Y:S01]  /*fff0*/  IADD3 R60, P3, PT, R60, 0x4f, RZ ;  /* 0x0000004f3c3c7810 */ /* 0x000fe20007f7e0ff */
[----:B------:R-:W-:Y:S01]  /*10000*/  FMUL R22, R22, UR5 ;  /* 0x0000000516167c20 */ /* 0x000fe20008400000 */
[----:B------:R-:W-:Y:S01]  /*10010*/  ISETP.GT.U32.AND.EX P5, PT, R58, RZ, PT, P5 ;  /* 0x000000ff3a00720c */ /* 0x000fe20003fa4150 */
[----:B------:R-:W-:Y:S01]  /*10020*/  FMUL R21, R21, UR5 ;  /* 0x0000000515157c20 */ /* 0x000fe20008400000 */
[-C--:B------:R-:W-:Y:S01]  /*10030*/  ISETP.GE.U32.AND P6, PT, R63, R141.reuse, PT ;  /* 0x0000008d3f00720c */ /* 0x080fe20003fc6070 */
[----:B------:R-:W-:Y:S01]  /*10040*/  FMUL R20, R20, UR5 ;  /* 0x0000000514147c20 */ /* 0x000fe20008400000 */
[----:B------:R-:W-:Y:S01]  /*10050*/  IADD3.X R62, PT, PT, RZ, R62, RZ, P3, !PT ;  /* 0x0000003eff3e7210 */ /* 0x000fe20001ffe4ff */
[----:B------:R-:W-:Y:S01]  /*10060*/  FMUL R28, R28, UR5 ;  /* 0x000000051c1c7c20 */ /* 0x000fe20008400000 */
[----:B------:R-:W-:Y:S01]  /*10070*/  FSEL R4, R4, -INF , !P5 ;  /* 0xff80000004047808 */ /* 0x000fe20006800000 */
[----:B------:R-:W-:Y:S01]  /*10080*/  FMUL R29, R29, UR5 ;  /* 0x000000051d1d7c20 */ /* 0x000fe20008400000 */
[-C--:B------:R-:W-:Y:S01]  /*10090*/  ISETP.GT.U32.AND P3, PT, R59, R141.reuse, PT ;  /* 0x0000008d3b00720c */ /* 0x080fe20003f64070 */
[----:B------:R-:W-:Y:S01]  /*100a0*/  FMUL R30, R30, UR5 ;  /* 0x000000051e1e7c20 */ /* 0x000fe20008400000 */
[----:B------:R-:W-:Y:S01]  /*100b0*/  ISETP.GE.U32.AND.EX P6, PT, R58, RZ, PT, P6 ;  /* 0x000000ff3a00720c */ /* 0x000fe20003fc6160 */
[----:B------:R-:W-:Y:S01]  /*100c0*/  FMUL R31, R31, UR5 ;  /* 0x000000051f1f7c20 */ /* 0x000fe20008400000 */
[-C--:B------:R-:W-:Y:S01]  /*100d0*/  ISETP.GT.U32.AND P5, PT, R37, R141.reuse, PT ;  /* 0x0000008d2500720c */ /* 0x080fe20003fa4070 */
[----:B------:R-:W-:Y:S01]  /*100e0*/  FMUL R32, R32, UR5 ;  /* 0x0000000520207c20 */ /* 0x000fe20008400000 */
[----:B------:R-:W-:Y:S01]  /*100f0*/  FSEL R5, R5, -INF , !P6 ;  /* 0xff80000005057808 */ /* 0x000fe20007000000 */
[----:B------:R-:W-:Y:S01]  /*10100*/  FMUL R33, R33, UR5 ;  /* 0x0000000521217c20 */ /* 0x000fe20008400000 */
[----:B------:R-:W-:Y:S01]  /*10110*/  ISETP.GT.U32.AND.EX P3, PT, R54, RZ, PT, P3 ;  /* 0x000000ff3600720c */ /* 0x000fe20003f64130 */
[----:B------:R-:W-:Y:S01]  /*10120*/  FMUL R34, R34, UR5 ;  /* 0x0000000522227c20 */ /* 0x000fe20008400000 */
[----:B------:R-:W-:Y:S01]  /*10130*/  ISETP.GT.U32.AND.EX P5, PT, R53, RZ, PT, P5 ;  /* 0x000000ff3500720c */ /* 0x000fe20003fa4150 */
[----:B------:R-:W-:Y:S01]  /*10140*/  FMUL R35, R35, UR5 ;  /* 0x0000000523237c20 */ /* 0x000fe20008400000 */
[----:B------:R-:W-:-:S02]  /*10150*/  ISETP.GT.U32.AND P6, PT, R38, R141, PT ;  /* 0x0000008d2600720c */ /* 0x000fc40003fc4070 */
[----:B------:R-:W-:Y:S02]  /*10160*/  LOP3.LUT R37, R64, 0x10, RZ, 0xc0, !PT ;  /* 0x0000001040257812 */ /* 0x000fe400078ec0ff */
[----:B------:R-:W-:Y:S02]  /*10170*/  FSEL R9, R9, -INF , !P3 ;  /* 0xff80000009097808 */ /* 0x000fe40005800000 */
[----:B------:R-:W-:Y:S02]  /*10180*/  FSEL R10, R10, -INF , !P5 ;  /* 0xff8000000a0a7808 */ /* 0x000fe40006800000 */
[-C--:B------:R-:W-:Y:S02]  /*10190*/  ISETP.GT.U32.AND P3, PT, R42, R141.reuse, PT ;  /* 0x0000008d2a00720c */ /* 0x080fe40003f64070 */
[----:B------:R-:W-:Y:S02]  /*101a0*/  ISETP.GT.U32.AND.EX P6, PT, R52, RZ, PT, P6 ;  /* 0x000000ff3400720c */ /* 0x000fe40003fc4160 */
[-C--:B------:R-:W-:Y:S01]  /*101b0*/  ISETP.GT.U32.AND P5, PT, R43, R141.reuse, PT ;  /* 0x0000008d2b00720c */ /* 0x080fe20003fa4070 */
[----:B------:R-:W3:Y:S01]  /*101c0*/  LDL.64 R52, [R1+0x270] ;  /* 0x0002700001347983 */ /* 0x000ee20000100a00 */
[----:B------:R-:W-:Y:S01]  /*101d0*/  ISETP.GT.U32.AND.EX P2, PT, R55, RZ, PT, P2 ;  /* 0x000000ff3700720c */ /* 0x000fe20003f44120 */
[----:B------:R-:W-:Y:S01]  /*101e0*/  IMAD.SHL.U32 R37, R37, 0x2, RZ ;  /* 0x0000000225257824 */ /* 0x000fe200078e00ff */
[----:B------:R-:W-:Y:S01]  /*101f0*/  ISETP.GT.U32.AND.EX P1, PT, R57, RZ, PT, P1 ;  /* 0x000000ff3900720c */ /* 0x000fe20003f24110 */
[----:B------:R-:W4:Y:S01]  /*10200*/  LDL.64 R42, [R1+0x268] ;  /* 0x00026800012a7983 */ /* 0x000f220000100a00 */
[----:B------:R-:W-:Y:S01]  /*10210*/  FSEL R8, R8, -INF , !P2 ;  /* 0xff80000008087808 */ /* 0x000fe20005000000 */
[----:B------:R-:W-:Y:S01]  /*10220*/  VIADD R38, R37, 0x16 ;  /* 0x0000001625267836 */ /* 0x000fe20000000000 */
[----:B------:R-:W-:-:S02]  /*10230*/  ISETP.GT.U32.AND P2, PT, R41, R141, PT ;  /* 0x0000008d2900720c */ /* 0x000fc40003f44070 */
[----:B------:R-:W-:Y:S02]  /*10240*/  FSEL R6, R6, -INF , !P1 ;  /* 0xff80000006067808 */ /* 0x000fe40004800000 */
[----:B------:R-:W-:Y:S02]  /*10250*/  ISETP.GT.U32.AND P1, PT, R39, R141, PT ;  /* 0x0000008d2700720c */ /* 0x000fe40003f24070 */
[----:B------:R-:W-:Y:S02]  /*10260*/  ISETP.GT.U32.AND.EX P2, PT, R50, RZ, PT, P2 ;  /* 0x000000ff3200720c */ /* 0x000fe40003f44120 */
[----:B------:R-:W-:Y:S02]  /*10270*/  IADD3 R39, PT, PT, R37, 0x15, RZ ;  /* 0x0000001525277810 */ /* 0x000fe40007ffe0ff */
[----:B------:R-:W-:Y:S02]  /*10280*/  LOP3.LUT R38, R139, R38, RZ, 0xfc, !PT ;  /* 0x000000268b267212 */ /* 0x000fe400078efcff */
[----:B------:R-:W-:-:S02]  /*10290*/  ISETP.GT.U32.AND.EX P3, PT, R46, RZ, PT, P3 ;  /* 0x000000ff2e00720c */ /* 0x000fc40003f64130 */
[----:B------:R-:W-:Y:S02]  /*102a0*/  FSEL R14, R14, -INF , !P2 ;  /* 0xff8000000e0e7808 */ /* 0x000fe40005000000 */
[----:B------:R-:W-:Y:S02]  /*102b0*/  LOP3.LUT R39, R139, R39, RZ, 0xfc, !PT ;  /* 0x000000278b277212 */ /* 0x000fe400078efcff */
[-C--:B------:R-:W-:Y:S01]  /*102c0*/  ISETP.GT.U32.AND P2, PT, R38, R141.reuse, PT ;  /* 0x0000008d2600720c */ /* 0x080fe20003f44070 */
[----:B------:R-:W-:Y:S01]  /*102d0*/  VIADD R38, R37, 0x14 ;  /* 0x0000001425267836 */ /* 0x000fe20000000000 */
[----:B------:R-:W-:Y:S02]  /*102e0*/  FSEL R15, R15, -INF , !P3 ;  /* 0xff8000000f0f7808 */ /* 0x000fe40005800000 */
[----:B------:R-:W-:Y:S02]  /*102f0*/  FSEL R11, R11, -INF , !P6 ;  /* 0xff8000000b0b7808 */ /* 0x000fe40007000000 */
[-C--:B------:R-:W-:Y:S01]  /*10300*/  ISETP.GT.U32.AND P3, PT, R39, R141.reuse, PT ;  /* 0x0000008d2700720c */ /* 0x080fe20003f64070 */
[----:B------:R-:W-:Y:S01]  /*10310*/  VIADD R39, R37, 0x13 ;  /* 0x0000001325277836 */ /* 0x000fe20000000000 */
[----:B------:R-:W-:-:S02]  /*10320*/  ISETP.GT.U32.AND P6, PT, R44, R141, PT ;  /* 0x0000008d2c00720c */ /* 0x000fc40003fc4070 */
[----:B------:R-:W-:Y:S02]  /*10330*/  ISETP.GT.U32.AND.EX P5, PT, R49, RZ, PT, P5 ;  /* 0x000000ff3100720c */ /* 0x000fe40003fa4150 */
[----:B------:R-:W-:Y:S02]  /*10340*/  LOP3.LUT R38, R139, R38, RZ, 0xfc, !PT ;  /* 0x000000268b267212 */ /* 0x000fe400078efcff */
[----:B------:R-:W-:Y:S02]  /*10350*/  ISETP.GT.U32.AND.EX P1, PT, R51, RZ, PT, P1 ;  /* 0x000000ff3300720c */ /* 0x000fe40003f24110 */
[----:B------:R-:W-:Y:S02]  /*10360*/  ISETP.GT.U32.AND.EX P6, PT, R47, RZ, PT, P6 ;  /* 0x000000ff2f00720c */ /* 0x000fe40003fc4160 */
[----:B------:R-:W-:Y:S02]  /*10370*/  FSEL R16, R16, -INF , !P5 ;  /* 0xff80000010107808 */ /* 0x000fe40006800000 */
[----:B------:R-:W-:-:S02]  /*10380*/  LOP3.LUT R39, R139, R39, RZ, 0xfc, !PT ;  /* 0x000000278b277212 */ /* 0x000fc400078efcff */
[-C--:B------:R-:W-:Y:S02]  /*10390*/  ISETP.GT.U32.AND P5, PT, R38, R141.reuse, PT ;  /* 0x0000008d2600720c */ /* 0x080fe40003fa4070 */
[----:B------:R-:W-:Y:S02]  /*103a0*/  FSEL R12, R12, -INF , !P1 ;  /* 0xff8000000c0c7808 */ /* 0x000fe40004800000 */
[----:B------:R-:W-:Y:S02]  /*103b0*/  IADD3 R38, PT, PT, R37, 0x17, RZ ;  /* 0x0000001725267810 */ /* 0x000fe40007ffe0ff */
[----:B------:R-:W-:Y:S02]  /*103c0*/  ISETP.GT.U32.AND P1, PT, R45, R141, PT ;  /* 0x0000008d2d00720c */ /* 0x000fe40003f24070 */
[----:B------:R-:W-:Y:S02]  /*103d0*/  ISETP.GT.U32.AND.EX P4, PT, R56, RZ, PT, P4 ;  /* 0x000000ff3800720c */ /* 0x000fe40003f84140 */
[----:B------:R-:W-:-:S02]  /*103e0*/  FSEL R17, R17, -INF , !P6 ;  /* 0xff80000011117808 */ /* 0x000fc40007000000 */
[-C--:B------:R-:W-:Y:S02]  /*103f0*/  ISETP.GT.U32.AND P6, PT, R39, R141.reuse, PT ;  /* 0x0000008d2700720c */ /* 0x080fe40003fc4070 */
[----:B------:R-:W-:Y:S01]  /*10400*/  LOP3.LUT R39, R139, R38, RZ, 0xfc, !PT ;  /* 0x000000268b277212 */ /* 0x000fe200078efcff */
[----:B------:R-:W-:Y:S01]  /*10410*/  VIADD R38, R37, 0x11 ;  /* 0x0000001125267836 */ /* 0x000fe20000000000 */
[----:B------:R-:W-:Y:S02]  /*10420*/  ISETP.GT.U32.AND.EX P1, PT, R61, RZ, PT, P1 ;  /* 0x000000ff3d00720c */ /* 0x000fe40003f24110 */
[----:B------:R-:W-:Y:S02]  /*10430*/  FSEL R7, R7, -INF , !P4 ;  /* 0xff80000007077808 */ /* 0x000fe40006000000 */
[----:B------:R-:W-:Y:S02]  /*10440*/  ISETP.GT.U32.AND P4, PT, R40, R141, PT ;  /* 0x0000008d2800720c */ /* 0x000fe40003f84070 */
[----:B------:R-:W-:-:S02]  /*10450*/  FSEL R18, R18, -INF , !P1 ;  /* 0xff80000012127808 */ /* 0x000fc40004800000 */
[----:B------:R-:W-:Y:S02]  /*10460*/  ISETP.GT.U32.AND.EX P2, PT, R138, RZ, PT, P2 ;  /* 0x000000ff8a00720c */ /* 0x000fe40003f44120 */
[----:B------:R-:W-:Y:S02]  /*10470*/  ISETP.GT.U32.AND P1, PT, R39, R141, PT ;  /* 0x0000008d2700720c */ /* 0x000fe40003f24070 */
[----:B------:R-:W-:Y:S02]  /*10480*/  LOP3.LUT R38, R139, R38, RZ, 0xfc, !PT ;  /* 0x000000268b267212 */ /* 0x000fe400078efcff */
[----:B------:R-:W-:Y:S02]  /*10490*/  ISETP.GT.U32.AND.EX P4, PT, R48, RZ, PT, P4 ;  /* 0x000000ff3000720c */ /* 0x000fe40003f84140 */
[----:B------:R-:W-:Y:S02]  /*104a0*/  IADD3 R39, PT, PT, R37, 0x18, RZ ;  /* 0x0000001825277810 */ /* 0x000fe40007ffe0ff */
[----:B------:R-:W-:-:S02]  /*104b0*/  FSEL R26, R26, -INF , !P2 ;  /* 0xff8000001a1a7808 */ /* 0x000fc40005000000 */
[----:B------:R-:W-:Y:S01]  /*104c0*/  ISETP.GT.U32.AND P2, PT, R38, R141, PT ;  /* 0x0000008d2600720c */ /* 0x000fe20003f44070 */
[----:B------:R-:W-:Y:S01]  /*104d0*/  VIADD R40, R37, 0x12 ;  /* 0x0000001225287836 */ /* 0x000fe20000000000 */
[----:B------:R-:W-:Y:S02]  /*104e0*/  FSEL R13, R13, -INF , !P4 ;  /* 0xff8000000d0d7808 */ /* 0x000fe40006000000 */
[----:B------:R-:W-:Y:S01]  /*104f0*/  LOP3.LUT R38, R139, R39, RZ, 0xfc, !PT ;  /* 0x000000278b267212 */ /* 0x000fe200078efcff */
[----:B------:R-:W-:Y:S01]  /*10500*/  VIADD R39, R37, 0x10 ;  /* 0x0000001025277836 */ /* 0x000fe20000000000 */
[----:B------:R-:W-:Y:S02]  /*10510*/  ISETP.GT.U32.AND P4, PT, R60, R141, PT ;  /* 0x0000008d3c00720c */ /* 0x000fe40003f84070 */
[----:B------:R-:W-:Y:S02]  /*10520*/  ISETP.GT.U32.AND.EX P5, PT, R138, RZ, PT, P5 ;  /* 0x000000ff8a00720c */ /* 0x000fe40003fa4150 */
[----:B------:R-:W-:-:S02]  /*10530*/  ISETP.GT.U32.AND.EX P4, PT, R62, RZ, PT, P4 ;  /* 0x000000ff3e00720c */ /* 0x000fc40003f84140 */
[C---:B------:R-:W-:Y:S02]  /*10540*/  LOP3.LUT R40, R139.reuse, R40, RZ, 0xfc, !PT ;  /* 0x000000288b287212 */ /* 0x040fe400078efcff */
[----:B------:R-:W-:Y:S02]  /*10550*/  LOP3.LUT R39, R139, R39, RZ, 0xfc, !PT ;  /* 0x000000278b277212 */ /* 0x000fe400078efcff */
[----:B------:R-:W-:Y:S02]  /*10560*/  FSEL R19, R19, -INF , !P4 ;  /* 0xff80000013137808 */ /* 0x000fe40006000000 */
[----:B------:R-:W-:Y:S02]  /*10570*/  FSEL R24, R24, -INF , !P5 ;  /* 0xff80000018187808 */ /* 0x000fe40006800000 */
[-C--:B------:R-:W-:Y:S01]  /*10580*/  ISETP.GT.U32.AND P4, PT, R40, R141.reuse, PT ;  /* 0x0000008d2800720c */ /* 0x080fe20003f84070 */
[----:B------:R-:W-:Y:S01]  /*10590*/  VIADD R40, R37, 0x19 ;  /* 0x0000001925287836 */ /* 0x000fe20000000000 */
[----:B------:R-:W-:-:S02]  /*105a0*/  ISETP.GT.U32.AND P5, PT, R39, R141, PT ;  /* 0x0000008d2700720c */ /* 0x000fc40003fa4070 */
[----:B------:R-:W-:Y:S02]  /*105b0*/  ISETP.GT.U32.AND.EX P3, PT, R138, RZ, PT, P3 ;  /* 0x000000ff8a00720c */ /* 0x000fe40003f64130 */
[----:B------:R-:W-:Y:S02]  /*105c0*/  FMNMX3 R39, R4, R5, R6, !PT ;  /* 0x0000000504277276 */ /* 0x000fe40007800006 */
[----:B------:R-:W-:Y:S02]  /*105d0*/  FSEL R25, R25, -INF , !P3 ;  /* 0xff80000019197808 */ /* 0x000fe40005800000 */
[----:B------:R-:W-:Y:S02]  /*105e0*/  ISETP.GT.U32.AND.EX P6, PT, R138, RZ, PT, P6 ;  /* 0x000000ff8a00720c */ /* 0x000fe40003fc4160 */
[----:B------:R-:W-:Y:S02]  /*105f0*/  FMNMX3 R39, R39, R7, R8, !PT ;  /* 0x0000000727277276 */ /* 0x000fe40007800008 */
[----:B------:R-:W-:-:S02]  /*10600*/  ISETP.GT.U32.AND P3, PT, R38, R141, PT ;  /* 0x0000008d2600720c */ /* 0x000fc40003f64070 */
[----:B------:R-:W-:Y:S02]  /*10610*/  LOP3.LUT R40, R139, R40, RZ, 0xfc, !PT ;  /* 0x000000288b287212 */ /* 0x000fe400078efcff */
[----:B------:R-:W-:Y:S02]  /*10620*/  IADD3 R38, PT, PT, R37, 0x1a, RZ ;  /* 0x0000001a25267810 */ /* 0x000fe40007ffe0ff */
[----:B------:R-:W-:Y:S02]  /*10630*/  FSEL R23, R23, -INF , !P6 ;  /* 0xff80000017177808 */ /* 0x000fe40007000000 */
[----:B------:R-:W-:Y:S02]  /*10640*/  FMNMX3 R39, R39, R9, R10, !PT ;  /* 0x0000000927277276 */ /* 0x000fe4000780000a */
[----:B------:R-:W-:Y:S01]  /*10650*/  ISETP.GT.U32.AND P6, PT, R40, R141, PT ;  /* 0x0000008d2800720c */ /* 0x000fe20003fc4070 */
[----:B------:R-:W-:Y:S01]  /*10660*/  VIADD R40, R37, 0x1b ;  /* 0x0000001b25287836 */ /* 0x000fe20000000000 */
[----:B------:R-:W-:-:S02]  /*10670*/  ISETP.GT.U32.AND.EX P1, PT, R138, RZ, PT, P1 ;  /* 0x000000ff8a00720c */ /* 0x000fc40003f24110 */
[----:B------:R-:W-:Y:S02]  /*10680*/  LOP3.LUT R38, R139, R38, RZ, 0xfc, !PT ;  /* 0x000000268b267212 */ /* 0x000fe400078efcff */
[----:B------:R-:W-:Y:S02]  /*10690*/  FMNMX3 R39, R39, R11, R12, !PT ;  /* 0x0000000b27277276 */ /* 0x000fe4000780000c */
[----:B------:R-:W-:Y:S02]  /*106a0*/  FSEL R27, R27, -INF , !P1 ;  /* 0xff8000001b1b7808 */ /* 0x000fe40004800000 */
[----:B------:R-:W-:Y:S01]  /*106b0*/  ISETP.GT.U32.AND P1, PT, R38, R141, PT ;  /* 0x0000008d2600720c */ /* 0x000fe20003f24070 */
[----:B------:R-:W-:Y:S01]  /*106c0*/  VIADD R38, R37, 0x1e ;  /* 0x0000001e25267836 */ /* 0x000fe20000000000 */
[----:B------:R-:W-:Y:S02]  /*106d0*/  ISETP.GT.U32.AND.EX P4, PT, R138, RZ, PT, P4 ;  /* 0x000000ff8a00720c */ /* 0x000fe40003f84140 */
[----:B------:R-:W-:-:S02]  /*106e0*/  LOP3.LUT R40, R139, R40, RZ, 0xfc, !PT ;  /* 0x000000288b287212 */ /* 0x000fc400078efcff */
[----:B------:R-:W-:Y:S02]  /*106f0*/  FMNMX3 R39, R39, R13, R14, !PT ;  /* 0x0000000d27277276 */ /* 0x000fe4000780000e */
[----:B------:R-:W-:Y:S02]  /*10700*/  FSEL R22, R22, -INF , !P4 ;  /* 0xff80000016167808 */ /* 0x000fe40006000000 */
[----:B------:R-:W-:Y:S02]  /*10710*/  ISETP.GT.U32.AND P4, PT, R40, R141, PT ;  /* 0x0000008d2800720c */ /* 0x000fe40003f84070 */
[C---:B------:R-:W-:Y:S02]  /*10720*/  ISETP.GT.U32.AND.EX P2, PT, R138.reuse, RZ, PT, P2 ;  /* 0x000000ff8a00720c */ /* 0x040fe40003f44120 */
[----:B------:R-:W-:Y:S02]  /*10730*/  LOP3.LUT R40, R139, R38, RZ, 0xfc, !PT ;  /* 0x000000268b287212 */ /* 0x000fe400078efcff */
[----:B------:R-:W-:-:S02]  /*10740*/  ISETP.GT.U32.AND.EX P5, PT, R138, RZ, PT, P5 ;  /* 0x000000ff8a00720c */ /* 0x000fc40003fa4150 */
[----:B------:R-:W-:Y:S02]  /*10750*/  FMNMX3 R39, R39, R15, R16, !PT ;  /* 0x0000000f27277276 */ /* 0x000fe40007800010 */
[----:B------:R-:W-:Y:S02]  /*10760*/  IADD3 R38, PT, PT, R37, 0x1c, RZ ;  /* 0x0000001c25267810 */ /* 0x000fe40007ffe0ff */
[----:B------:R-:W-:Y:S02]  /*10770*/  FSEL R21, R21, -INF , !P2 ;  /* 0xff80000015157808 */ /* 0x000fe40005000000 */
[----:B------:R-:W-:Y:S01]  /*10780*/  ISETP.GT.U32.AND P2, PT, R40, R141, PT ;  /* 0x0000008d2800720c */ /* 0x000fe20003f44070 */
[----:B------:R-:W-:Y:S01]  /*10790*/  VIADD R40, R37, 0x1f ;  /* 0x0000001f25287836 */ /* 0x000fe20000000000 */
[----:B------:R-:W-:Y:S02]  /*107a0*/  FSEL R20, R20, -INF , !P5 ;  /* 0xff80000014147808 */ /* 0x000fe40006800000 */
[----:B------:R-:W-:Y:S01]  /*107b0*/  FMNMX3 R39, R39, R17, R18, !PT ;  /* 0x0000001127277276 */ /* 0x000fe20007800012 */
[----:B------:R-:W-:Y:S01]  /*107c0*/  VIADD R37, R37, 0x1d ;  /* 0x0000001d25257836 */ /* 0x000fe20000000000 */
[----:B------:R-:W-:-:S02]  /*107d0*/  LOP3.LUT R38, R139, R38, RZ, 0xfc, !PT ;  /* 0x000000268b267212 */ /* 0x000fc400078efcff */
[----:B------:R-:W-:Y:S02]  /*107e0*/  FMNMX3 R39, R39, R19, R20, !PT ;  /* 0x0000001327277276 */ /* 0x000fe40007800014 */
[----:B------:R-:W-:Y:S02]  /*107f0*/  ISETP.GT.U32.AND P5, PT, R38, R141, PT ;  /* 0x0000008d2600720c */ /* 0x000fe40003fa4070 */
[----:B------:R-:W-:Y:S02]  /*10800*/  LOP3.LUT R38, R139, R37, RZ, 0xfc, !PT ;  /* 0x000000258b267212 */ /* 0x000fe400078efcff */
[----:B------:R-:W-:Y:S02]  /*10810*/  FMNMX3 R37, R39, R21, R22, !PT ;  /* 0x0000001527257276 */ /* 0x000fe40007800016 */
[----:B------:R-:W-:Y:S02]  /*10820*/  ISETP.GT.U32.AND.EX P3, PT, R138, RZ, PT, P3 ;  /* 0x000000ff8a00720c */ /* 0x000fe40003f64130 */
[----:B------:R-:W-:-:S02]  /*10830*/  FMNMX3 R37, R37, R23, R24, !PT ;  /* 0x0000001725257276 */ /* 0x000fc40007800018 */
[----:B------:R-:W-:Y:S02]  /*10840*/  ISETP.GT.U32.AND.EX P6, PT, R138, RZ, PT, P6 ;  /* 0x000000ff8a00720c */ /* 0x000fe40003fc4160 */
[----:B------:R-:W-:Y:S02]  /*10850*/  FSEL R28, R28, -INF , !P3 ;  /* 0xff8000001c1c7808 */ /* 0x000fe40005800000 */
[----:B------:R-:W-:Y:S02]  /*10860*/  ISETP.GT.U32.AND.EX P1, PT, R138, RZ, PT, P1 ;  /* 0x000000ff8a00720c */ /* 0x000fe40003f24110 */
[----:B------:R-:W-:Y:S02]  /*10870*/  FMNMX3 R37, R37, R25, R26, !PT ;  /* 0x0000001925257276 */ /* 0x000fe4000780001a */
[----:B------:R-:W-:Y:S02]  /*10880*/  LOP3.LUT R40, R139, R40, RZ, 0xfc, !PT ;  /* 0x000000288b287212 */ /* 0x000fe400078efcff */
[----:B------:R-:W-:-:S02]  /*10890*/  ISETP.GT.U32.AND P3, PT, R38, R141, PT ;  /* 0x0000008d2600720c */ /* 0x000fc40003f64070 */
[----:B------:R-:W-:Y:S02]  /*108a0*/  FSEL R29, R29, -INF , !P6 ;  /* 0xff8000001d1d7808 */ /* 0x000fe40007000000 */
[C---:B------:R-:W-:Y:S02]  /*108b0*/  ISETP.GT.U32.AND.EX P4, PT, R138.reuse, RZ, PT, P4 ;  /* 0x000000ff8a00720c */ /* 0x040fe40003f84140 */
[----:B------:R-:W-:Y:S02]  /*108c0*/  ISETP.GT.U32.AND.EX P5, PT, R138, RZ, PT, P5 ;  /* 0x000000ff8a00720c */ /* 0x000fe40003fa4150 */
[----:B------:R-:W-:Y:S01]  /*108d0*/  FSEL R30, R30, -INF , !P1 ;  /* 0xff8000001e1e7808 */ /* 0x000fe20004800000 */
[----:B--2---:R-:W0:Y:S01]  /*108e0*/  SYNCS.PHASECHK.TRANS64.TRYWAIT P1, [UR4], R36 ;  /* 0x00000024ff0075a7 */ /* 0x004e220008021104 */
[----:B------:R-:W-:Y:S02]  /*108f0*/  FMNMX3 R37, R37, R27, R28, !PT ;  /* 0x0000001b25257276 */ /* 0x000fe4000780001c */
[----:B------:R-:W-:-:S02]  /*10900*/  ISETP.GT.U32.AND P6, PT, R40, R141, PT ;  /* 0x0000008d2800720c */ /* 0x000fc40003fc4070 */
[C---:B------:R-:W-:Y:S02]  /*10910*/  ISETP.GT.U32.AND.EX P2, PT, R138.reuse, RZ, PT, P2 ;  /* 0x000000ff8a00720c */ /* 0x040fe40003f44120 */
[----:B------:R-:W-:Y:S02]  /*10920*/  ISETP.GT.U32.AND.EX P3, PT, R138, RZ, PT, P3 ;  /* 0x000000ff8a00720c */ /* 0x000fe40003f64130 */
[----:B------:R-:W-:Y:S02]  /*10930*/  FSEL R31, R31, -INF , !P4 ;  /* 0xff8000001f1f7808 */ /* 0x000fe40006000000 */
[----:B------:R-:W-:Y:S02]  /*10940*/  FSEL R32, R32, -INF , !P5 ;  /* 0xff80000020207808 */ /* 0x000fe40006800000 */
[----:B------:R-:W-:Y:S02]  /*10950*/  FMNMX3 R37, R37, R29, R30, !PT ;  /* 0x0000001d25257276 */ /* 0x000fe4000780001e */
[----:B------:R-:W-:-:S02]  /*10960*/  ISETP.GT.U32.AND.EX P6, PT, R138, RZ, PT, P6 ;  /* 0x000000ff8a00720c */ /* 0x000fc40003fc4160 */
[----:B------:R-:W-:Y:S02]  /*10970*/  FSEL R34, R34, -INF , !P2 ;  /* 0xff80000022227808 */ /* 0x000fe40005000000 */
[----:B------:R-:W-:Y:S02]  /*10980*/  FSEL R33, R33, -INF , !P3 ;  /* 0xff80000021217808 */ /* 0x000fe40005800000 */
[----:B------:R-:W-:Y:S02]  /*10990*/  FMNMX3 R37, R37, R31, R32, !PT ;  /* 0x0000001f25257276 */ /* 0x000fe40007800020 */
[----:B------:R-:W-:Y:S02]  /*109a0*/  FSEL R35, R35, -INF , !P6 ;  /* 0xff80000023237808 */ /* 0x000fe40007000000 */
[----:B------:R-:W-:-:S04]  /*109b0*/  FMNMX3 R37, R37, R33, R34, !PT ;  /* 0x0000002125257276 */ /* 0x000fc80007800022 */
[----:B------:R-:W-:-:S05]  /*109c0*/  FMNMX R133, R35, R37, !PT ;  /* 0x0000002523857209 */ /* 0x000fca0007800000 */
[----:B------:R-:W1:Y:S02]  /*109d0*/  SHFL.BFLY PT, R37, R133, 0x10, 0x1f ;  /* 0x0e001f0085257f89 */ /* 0x000e6400000e0000 */
[----:B-1----:R-:W-:-:S05]  /*109e0*/  FMNMX3 R133, R133, R37, R0, !PT ;  /* 0x0000002585857276 */ /* 0x002fca0007800000 */
[--C-:B------:R-:W-:Y:S01]  /*109f0*/  FADD R94, R4, -R133.reuse ;  /* 0x80000085045e7221 */ /* 0x100fe20000000000 */
[--C-:B------:R-:W-:Y:S01]  /*10a00*/  FADD R5, R5, -R133.reuse ;  /* 0x8000008505057221 */ /* 0x100fe20000000000 */
[--C-:B------:R-:W-:Y:S02]  /*10a10*/  FADD R6, R6, -R133.reuse ;  /* 0x8000008506067221 */ /* 0x100fe40000000000 */
[----:B------:R-:W-:Y:S01]  /*10a20*/  FMUL R94, R94, 1.4426950216293334961 ;  /* 0x3fb8aa3b5e5e7820 */ /* 0x000fe20000400000 */
[----:B------:R-:W-:Y:S01]  /*10a30*/  FMUL R5, R5, 1.4426950216293334961 ;  /* 0x3fb8aa3b05057820 */ /* 0x000fe20000400000 */
[----:B------:R-:W-:Y:S01]  /*10a40*/  FMUL R6, R6, 1.4426950216293334961 ;  /* 0x3fb8aa3b06067820 */ /* 0x000fe20000400000 */
[--C-:B------:R-:W-:Y:S02]  /*10a50*/  FADD R7, R7, -R133.reuse ;  /* 0x8000008507077221 */ /* 0x100fe40000000000 */
[----:B------:R-:W-:Y:S01]  /*10a60*/  MUFU.EX2 R95, R5 ;  /* 0x00000005005f7308 */ /* 0x000fe20000000800 */
[----:B------:R-:W-:Y:S01]  /*10a70*/  FADD R8, R8, -R133 ;  /* 0x8000008508087221 */ /* 0x000fe20000000000 */
[----:B------:R-:W-:-:S06]  /*10a80*/  FMUL R7, R7, 1.4426950216293334961 ;  /* 0x3fb8aa3b07077820 */ /* 0x000fcc0000400000 */
[----:B------:R-:W1:Y:S01]  /*10a90*/  MUFU.EX2 R94, R94 ;  /* 0x0000005e005e7308 */ /* 0x000e620000000800 */
[--C-:B------:R-:W-:Y:S01]  /*10aa0*/  FADD R9, R9, -R133.reuse ;  /* 0x8000008509097221 */ /* 0x100fe20000000000 */
[----:B------:R-:W-:-:S06]  /*10ab0*/  FADD R10, R10, -R133 ;  /* 0x800000850a0a7221 */ /* 0x000fcc0000000000 */
[----:B------:R2:W5:Y:S01]  /*10ac0*/  MUFU.EX2 R92, R6 ;  /* 0x00000006005c7308 */ /* 0x0005620000000800 */
[----:B------:R-:W-:Y:S01]  /*10ad0*/  FMUL R9, R9, 1.4426950216293334961 ;  /* 0x3fb8aa3b09097820 */ /* 0x000fe20000400000 */
[----:B--2---:R-:W-:-:S06]  /*10ae0*/  FMUL R6, R8, 1.4426950216293334961 ;  /* 0x3fb8aa3b08067820 */ /* 0x004fcc0000400000 */
[----:B------:R2:W0:Y:S01]  /*10af0*/  MUFU.EX2 R93, R7 ;  /* 0x00000007005d7308 */ /* 0x0004220000000800 */
[----:B------:R-:W-:Y:S01]  /*10b00*/  FADD R11, R11, -R133 ;  /* 0x800000850b0b7221 */ /* 0x000fe20000000000 */
[----:B-1----:R-:W-:-:S06]  /*10b10*/  FADD R4, R94, R95 ;  /* 0x0000005f5e047221 */ /* 0x002fcc0000000000 */
[----:B------:R-:W1:Y:S01]  /*10b20*/  MUFU.EX2 R6, R6 ;  /* 0x0000000600067308 */ /* 0x000e620000000800 */
[----:B--2---:R-:W-:Y:S01]  /*10b30*/  FMUL R7, R10, 1.4426950216293334961 ;  /* 0x3fb8aa3b0a077820 */ /* 0x004fe20000400000 */
[----:B------:R-:W-:Y:S01]  /*10b40*/  FADD R12, R12, -R133 ;  /* 0x800000850c0c7221 */ /* 0x000fe20000000000 */
[----:B------:R-:W-:-:S05]  /*10b50*/  FMUL R11, R11, 1.4426950216293334961 ;  /* 0x3fb8aa3b0b0b7820 */ /* 0x000fca0000400000 */
[----:B------:R2:W1:Y:S01]  /*10b60*/  MUFU.EX2 R91, R9 ;  /* 0x00000009005b7308 */ /* 0x0004620000000800 */
[----:B-----5:R-:W-:Y:S01]  /*10b70*/  FADD R4, R92, R4 ;  /* 0x000000045c047221 */ /* 0x020fe20000000000 */
[----:B------:R-:W-:Y:S01]  /*10b80*/  FMUL R8, R12, 1.4426950216293334961 ;  /* 0x3fb8aa3b0c087820 */ /* 0x000fe20000400000 */
[----:B------:R-:W-:-:S05]  /*10b90*/  FADD R13, R13, -R133 ;  /* 0x800000850d0d7221 */ /* 0x000fca0000000000 */
[----:B------:R-:W5:Y:S01]  /*10ba0*/  MUFU.EX2 R7, R7 ;  /* 0x0000000700077308 */ /* 0x000f620000000800 */
[----:B0-----:R-:W-:Y:S01]  /*10bb0*/  FADD R4, R93, R4 ;  /* 0x000000045d047221 */ /* 0x001fe20000000000 */
[----:B------:R-:W-:Y:S01]  /*10bc0*/  FADD R14, R14, -R133 ;  /* 0x800000850e0e7221 */ /* 0x000fe20000000000 */
[----:B------:R-:W-:-:S05]  /*10bd0*/  FMUL R13, R13, 1.4426950216293334961 ;  /* 0x3fb8aa3b0d0d7820 */ /* 0x000fca0000400000 */
[----:B------:R-:W0:Y:S01]  /*10be0*/  MUFU.EX2 R90, R11 ;  /* 0x0000000b005a7308 */ /* 0x000e220000000800 */
[----:B-1----:R-:W-:Y:S01]  /*10bf0*/  FADD R4, R6, R4 ;  /* 0x0000000406047221 */ /* 0x002fe20000000000 */
[----:B--2---:R-:W-:Y:S01]  /*10c00*/  FMUL R9, R14, 1.4426950216293334961 ;  /* 0x3fb8aa3b0e097820 */ /* 0x004fe20000400000 */
[----:B------:R-:W-:-:S05]  /*10c10*/  FADD R15, R15, -R133 ;  /* 0x800000850f0f7221 */ /* 0x000fca0000000000 */
[----:B------:R-:W1:Y:S01]  /*10c20*/  MUFU.EX2 R8, R8 ;  /* 0x0000000800087308 */ /* 0x000e620000000800 */
[----:B------:R-:W-:Y:S01]  /*10c30*/  FADD R4, R91, R4 ;  /* 0x000000045b047221 */ /* 0x000fe20000000000 */
[----:B------:R-:W-:Y:S01]  /*10c40*/  FADD R16, R16, -R133 ;  /* 0x8000008510107221 */ /* 0x000fe20000000000 */
[----:B------:R-:W-:-:S05]  /*10c50*/  FMUL R15, R15, 1.4426950216293334961 ;  /* 0x3fb8aa3b0f0f7820 */ /* 0x000fca0000400000 */
[----:B------:R-:W2:Y:S01]  /*10c60*/  MUFU.EX2 R89, R13 ;  /* 0x0000000d00597308 */ /* 0x000ea20000000800 */
        /* <DEDUP_REMOVED lines=9> */
[----:B------:R-:W-:Y:S01]  /*10d00*/  FMUL R11, R18, 1.4426950216293334961 ;  /* 0x3fb8aa3b120b7820 */ /* 0x000fe20000400000 */
[----:B------:R-:W-:-:S05]  /*10d10*/  FADD R19, R19, -R133 ;  /* 0x8000008513137221 */ /* 0x000fca0000000000 */
[----:B------:R-:W1:Y:S01]  /*10d20*/  MUFU.EX2 R10, R10 ;  /* 0x0000000a000a7308 */ /* 0x000e620000000800 */
[----:B--2---:R-:W-:Y:S01]  /*10d30*/  FADD R4, R89, R4 ;  /* 0x0000000459047221 */ /* 0x004fe20000000000 */
        /* <DEDUP_REMOVED lines=16> */
[----:B------:R-:W-:Y:S01]  /*10e40*/  FMUL R84, R84, 1.4426950216293334961 ;  /* 0x3fb8aa3b54547820 */ /* 0x000fe20000400000 */
[----:B------:R-:W-:-:S05]  /*10e50*/  FADD R24, R24, -R133 ;  /* 0x8000008518187221 */ /* 0x000fca0000000000 */
        /* <DEDUP_REMOVED lines=48> */
[----:B-----5:R-:W-:-:S07]  /*11160*/  FADD R4, R17, R4 ;  /* 0x0000000411047221 */ /* 0x020fce0000000000 */
[----:B------:R-:W5:Y:S01]  /*11170*/  MUFU.EX2 R19, R19 ;  /* 0x0000001300137308 */ /* 0x000f620000000800 */
[----:B0-----:R-:W-:-:S07]  /*11180*/  FADD R4, R80, R4 ;  /* 0x0000000450047221 */ /* 0x001fce0000000000 */
[----:B------:R-:W0:Y:S01]  /*11190*/  MUFU.EX2 R78, R35 ;  /* 0x00000023004e7308 */ /* 0x000e220000000800 */
[----:B-1----:R-:W-:-:S04]  /*111a0*/  FADD R4, R18, R4 ;  /* 0x0000000412047221 */ /* 0x002fc80000000000 */
[----:B--2---:R-:W-:-:S04]  /*111b0*/  FADD R4, R79, R4 ;  /* 0x000000044f047221 */ /* 0x004fc80000000000 */
[----:B-----5:R-:W-:-:S04]  /*111c0*/  FADD R4, R19, R4 ;  /* 0x0000000413047221 */ /* 0x020fc80000000000 */
[----:B0-----:R-:W-:Y:S01]  /*111d0*/  FADD R142, R78, R4 ;  /* 0x000000044e8e7221 */ /* 0x001fe20000000000 */
[----:B---3--:R-:W-:-:S04]  /*111e0*/  IMAD.WIDE R58, R2, 0x2, R52 ;  /* 0x00000002023a7825 */ /* 0x008fc800078e0234 */
[----:B------:R0:W1:Y:S01]  /*111f0*/  SHFL.BFLY PT, R144, R142, 0x10, 0x1f ;  /* 0x0e001f008e907f89 */ /* 0x00006200000e0000 */
[----:B----4-:R-:W-:Y:S01]  /*11200*/  IMAD.WIDE R4, R2, 0x2, R42 ;  /* 0x0000000202047825 */ /* 0x010fe200078e022a */
[----:B------:R-:W-:Y:S06]  /*11210*/  @!P1 BRA `(.L_x_15) ;  /* 0x0000007400e89947 */ /* 0x000fec0003800000 */
.L_x_24:
        /* <DEDUP_REMOVED lines=13> */
[----:B------:R-:W5:Y:S04]  /*112f0*/  LDG.E.U16 R58, desc[UR10][R58.64] ;  /* 0x0000000a3a3a7981 */ /* 0x000f68000c1e1500 */
[----:B------:R-:W5:Y:S04]  /*11300*/  LDL.64 R20, [R1+0x1a0] ;  /* 0x0001a00001147983 */ /* 0x000f680000100a00 */
[----:B------:R-:W5:Y:S04]  /*11310*/  LDL.64 R28, [R1+0x60] ;  /* 0x00006000011c7983 */ /* 0x000f680000100a00 */
[----:B------:R2:W5:Y:S04]  /*11320*/  LDG.E.U16 R59, desc[UR10][R4.64] ;  /* 0x0000000a043b7981 */ /* 0x000568000c1e1500 */
        /* <DEDUP_REMOVED lines=24> */
[----:B--2---:R-:W-:-:S03]  /*114b0*/  IMAD.WIDE R4, R2, 0x2, R22 ;  /* 0x0000000202047825 */ /* 0x004fc600078e0216 */
[----:B------:R-:W2:Y:S01]  /*114c0*/  LDL.64 R22, [R1] ;  /* 0x0000000001167983 */ /* 0x000ea20000100a00 */
[----:B---3--:R-:W-:-:S03]  /*114d0*/  IMAD.WIDE R56, R2, 0x2, R24 ;  /* 0x0000000202387825 */ /* 0x008fc600078e0218 */
[----:B------:R-:W3:Y:S01]  /*114e0*/  LDL.64 R24, [R1+0x20] ;  /* 0x0000200001187983 */ /* 0x000ee20000100a00 */
[----:B----4-:R-:W-:-:S03]  /*114f0*/  IMAD.WIDE R54, R2, 0x2, R52 ;  /* 0x0000000202367825 */ /* 0x010fc600078e0234 */
[----:B------:R-:W4:Y:S04]  /*11500*/  LDG.E.U16 R56, desc[UR10][R56.64] ;  /* 0x0000000a38387981 */ /* 0x000f28000c1e1500 */
[----:B------:R-:W4:Y:S04]  /*11510*/  LDG.E.U16 R54, desc[UR10][R54.64] ;  /* 0x0000000a36367981 */ /* 0x000f28000c1e1500 */
[----:B------:R5:W4:Y:S02]  /*11520*/  LDG.E.U16 R57, desc[UR10][R4.64] ;  /* 0x0000000a04397981 */ /* 0x000b24000c1e1500 */
[----:B-----5:R-:W-:-:S05]  /*11530*/  IMAD.WIDE R4, R2, 0x2, R50 ;  /* 0x0000000202047825 */ /* 0x020fca00078e0232 */
[----:B------:R5:W4:Y:S01]  /*11540*/  LDG.E.U16 R55, desc[UR10][R4.64] ;  /* 0x0000000a04377981 */ /* 0x000b22000c1e1500 */
[----:B------:R-:W-:-:S06]  /*11550*/  IMAD.WIDE R50, R2, 0x2, R46 ;  /* 0x0000000202327825 */ /* 0x000fcc00078e022e */
[----:B------:R-:W4:Y:S01]  /*11560*/  LDG.E.U16 R50, desc[UR10][R50.64] ;  /* 0x0000000a32327981 */ /* 0x000f22000c1e1500 */
[----:B-----5:R-:W-:-:S05]  /*11570*/  IMAD.WIDE R4, R2, 0x2, R48 ;  /* 0x0000000202047825 */ /* 0x020fca00078e0230 */
[----:B------:R5:W4:Y:S01]  /*11580*/  LDG.E.U16 R52, desc[UR10][R4.64] ;  /* 0x0000000a04347981 */ /* 0x000b22000c1e1500 */
[----:B------:R-:W-:-:S03]  /*11590*/  IMAD.WIDE R48, R2, 0x2, R42 ;  /* 0x0000000202307825 */ /* 0x000fc600078e022a */
[----:B------:R-:W4:Y:S01]  /*115a0*/  LDL.64 R42, [R1+0x118] ;  /* 0x00011800012a7983 */ /* 0x000f220000100a00 */
[----:B------:R-:W-:-:S03]  /*115b0*/  IMAD.WIDE R46, R2, 0x2, R38 ;  /* 0x00000002022e7825 */ /* 0x000fc600078e0226 */
[----:B------:R-:W4:Y:S01]  /*115c0*/  LDG.E.U16 R48, desc[UR10][R48.64] ;  /* 0x0000000a30307981 */ /* 0x000f22000c1e1500 */
[----:B-----5:R-:W-:-:S03]  /*115d0*/  IMAD.WIDE R4, R2, 0x2, R44 ;  /* 0x0000000202047825 */ /* 0x020fc600078e022c */
[----:B------:R-:W5:Y:S04]  /*115e0*/  LDG.E.U16 R46, desc[UR10][R46.64] ;  /* 0x0000000a2e2e7981 */ /* 0x000f68000c1e1500 */
[----:B------:R0:W4:Y:S01]  /*115f0*/  LDG.E.U16 R51, desc[UR10][R4.64] ;  /* 0x0000000a04337981 */ /* 0x000122000c1e1500 */
[----:B------:R-:W-:-:S03]  /*11600*/  IMAD.WIDE R20, R2, 0x2, R20 ;  /* 0x0000000202147825 */ /* 0x000fc600078e0214 */
[----:B------:R-:W4:Y:S04]  /*11610*/  LDL.64 R38, [R1+0x1d8] ;  /* 0x0001d80001267983 */ /* 0x000f280000100a00 */
[----:B------:R-:W4:Y:S01]  /*11620*/  LDG.E.U16 R53, desc[UR10][R20.64] ;  /* 0x0000000a14357981 */ /* 0x000f22000c1e1500 */
[----:B0-----:R-:W-:-:S03]  /*11630*/  IMAD.WIDE R4, R2, 0x2, R40 ;  /* 0x0000000202047825 */ /* 0x001fc600078e0228 */
[----:B------:R-:W4:Y:S04]  /*11640*/  LDL.64 R44, [R1+0x138] ;  /* 0x00013800012c7983 */ /* 0x000f280000100a00 */
[----:B------:R0:W4:Y:S02]  /*11650*/  LDG.E.U16 R49, desc[UR10][R4.64] ;  /* 0x0000000a04317981 */ /* 0x000124000c1e1500 */
[----:B0-----:R-:W-:-:S05]  /*11660*/  IMAD.WIDE R4, R2, 0x2, R34 ;  /* 0x0000000202047825 */ /* 0x001fca00078e0222 */
[----:B------:R0:W4:Y:S02]  /*11670*/  LDG.E.U16 R47, desc[UR10][R4.64] ;  /* 0x0000000a042f7981 */ /* 0x000124000c1e1500 */
[----:B0-----:R-:W-:-:S05]  /*11680*/  IMAD.WIDE R4, R2, 0x2, R32 ;  /* 0x0000000202047825 */ /* 0x001fca00078e0220 */
[----:B------:R0:W4:Y:S02]  /*11690*/  LDG.E.U16 R101, desc[UR10][R4.64] ;  /* 0x0000000a04657981 */ /* 0x000124000c1e1500 */
[C---:B0-----:R-:W-:Y:S02]  /*116a0*/  IMAD.WIDE R4, R2.reuse, 0x2, R26 ;  /* 0x0000000202047825 */ /* 0x041fe400078e021a */
[----:B------:R-:W4:Y:S04]  /*116b0*/  LDL.64 R26, [R1+0x218] ;  /* 0x00021800011a7983 */ /* 0x000f280000100a00 */
[----:B------:R-:W5:Y:S01]  /*116c0*/  LDG.E.U16 R100, desc[UR10][R4.64] ;  /* 0x0000000a04647981 */ /* 0x000f62000c1e1500 */
[----:B------:R-:W-:-:S03]  /*116d0*/  IMAD.WIDE R20, R2, 0x2, R28 ;  /* 0x0000000202147825 */ /* 0x000fc600078e021c */
[----:B------:R-:W5:Y:S01]  /*116e0*/  LDL.64 R28, [R1+0x178] ;  /* 0x00017800011c7983 */ /* 0x000f620000100a00 */
[----:B------:R-:W-:-:S03]  /*116f0*/  IMAD.WIDE R102, R2, 0x2, R30 ;  /* 0x0000000202667825 */ /* 0x000fc600078e021e */
[----:B------:R0:W5:Y:S04]  /*11700*/  LDG.E.U16 R99, desc[UR10][R20.64] ;  /* 0x0000000a14637981 */ /* 0x000168000c1e1500 */
[----:B------:R-:W5:Y:S01]  /*11710*/  LDL.64 R30, [R1+0x198] ;  /* 0x00019800011e7983 */ /* 0x000f620000100a00 */
[----:B------:R-:W-:-:S03]  /*11720*/  IMAD.WIDE R34, R2, 0x2, R210 ;  /* 0x0000000202227825 */ /* 0x000fc600078e02d2 */
[----:B------:R-:W5:Y:S01]  /*11730*/  LDG.E.U16 R102, desc[UR10][R102.64] ;  /* 0x0000000a66667981 */ /* 0x000f62000c1e1500 */
[----:B0-----:R-:W-:-:S03]  /*11740*/  IMAD.WIDE R20, R2, 0x2, R244 ;  /* 0x0000000202147825 */ /* 0x001fc600078e02f4 */
[----:B------:R-:W5:Y:S04]  /*11750*/  LDG.E.U16 R34, desc[UR10][R34.64] ;  /* 0x0000000a22227981 */ /* 0x000f68000c1e1500 */
[----:B------:R0:W5:Y:S02]  /*11760*/  LDG.E.U16 R97, desc[UR10][R20.64] ;  /* 0x0000000a14617981 */ /* 0x000164000c1e1500 */
[----:B0-----:R-:W-:-:S05]  /*11770*/  IMAD.WIDE R20, R2, 0x2, R178 ;  /* 0x0000000202147825 */ /* 0x001fca00078e02b2 */
[----:B------:R0:W5:Y:S02]  /*11780*/  LDG.E.U16 R77, desc[UR10][R20.64] ;  /* 0x0000000a144d7981 */ /* 0x000164000c1e1500 */
[----:B0-----:R-:W-:-:S05]  /*11790*/  IMAD.WIDE R20, R2, 0x2, R162 ;  /* 0x0000000202147825 */ /* 0x001fca00078e02a2 */
[----:B------:R0:W5:Y:S02]  /*117a0*/  LDG.E.U16 R75, desc[UR10][R20.64] ;  /* 0x0000000a144b7981 */ /* 0x000164000c1e1500 */
[C---:B0-----:R-:W-:Y:S02]  /*117b0*/  IMAD.WIDE R20, R2.reuse, 0x2, R60 ;  /* 0x0000000202147825 */ /* 0x041fe400078e023c */
[----:B------:R-:W5:Y:S02]  /*117c0*/  LDL.64 R60, [R1+0x18] ;  /* 0x00001800013c7983 */ /* 0x000f640000100a00 */
[C---:B------:R-:W-:Y:S02]  /*117d0*/  IMAD.WIDE R32, R2.reuse, 0x2, R194 ;  /* 0x0000000202207825 */ /* 0x040fe400078e02c2 */
[----:B------:R-:W5:Y:S04]  /*117e0*/  LDG.E.U16 R21, desc[UR10][R20.64] ;  /* 0x0000000a14157981 */ /* 0x000f68000c1e1500 */
[----:B------:R-:W5:Y:S01]  /*117f0*/  LDG.E.U16 R32, desc[UR10][R32.64] ;  /* 0x0000000a20207981 */ /* 0x000f62000c1e1500 */
[----:B--2---:R-:W-:-:S03]  /*11800*/  IMAD.WIDE R4, R2, 0x2, R22 ;  /* 0x0000000202047825 */ /* 0x004fc600078e0216 */
[----:B------:R-:W2:Y:S01]  /*11810*/  LDL.64 R22, [R1+0x238] ;  /* 0x0002380001167983 */ /* 0x000ea20000100a00 */
[----:B---3--:R-:W-:-:S06]  /*11820*/  IMAD.WIDE R40, R2, 0x2, R24 ;  /* 0x0000000202287825 */ /* 0x008fcc00078e0218 */
[----:B------:R-:W3:Y:S04]  /*11830*/  LDG.E.U16 R40, desc[UR10][R40.64] ;  /* 0x0000000a28287981 */ /* 0x000ee8000c1e1500 */
[----:B------:R0:W3:Y:S02]  /*11840*/  LDG.E.U16 R41, desc[UR10][R4.64] ;  /* 0x0000000a04297981 */ /* 0x0000e4000c1e1500 */
[----:B0-----:R-:W-:-:S05]  /*11850*/  IMAD.WIDE R4, R2, 0x2, R234 ;  /* 0x0000000202047825 */ /* 0x001fca00078e02ea */
        /* <DEDUP_REMOVED lines=11> */
[C---:B0-----:R-:W-:Y:S02]  /*11910*/  IMAD.WIDE R4, R2.reuse, 0x2, R110 ;  /* 0x0000000202047825 */ /* 0x041fe400078e026e */
[----:B------:R-:W3:Y:S01]  /*11920*/  LDL.64 R110, [R1+0x1d0] ;  /* 0x0001d000016e7983 */ /* 0x000ee20000100a00 */
[----:B------:R-:W0:Y:S01]  /*11930*/  S2R R24, SR_TID.X ;  /* 0x0000000000187919 */ /* 0x000e220000002100 */
[C---:B----4-:R-:W-:Y:S02]  /*11940*/  IMAD.WIDE R26, R2.reuse, 0x2, R26 ;  /* 0x00000002021a7825 */ /* 0x050fe400078e021a */
[----:B------:R4:W3:Y:S02]  /*11950*/  LDG.E.U16 R20, desc[UR10][R4.64] ;  /* 0x0000000a04147981 */ /* 0x0008e4000c1e1500 */
[----:B------:R-:W-:-:S04]  /*11960*/  IMAD.WIDE R38, R2, 0x2, R38 ;  /* 0x0000000202267825 */ /* 0x000fc800078e0226 */
[----:B-----5:R-:W-:-:S04]  /*11970*/  IMAD.WIDE R28, R2, 0x2, R28 ;  /* 0x00000002021c7825 */ /* 0x020fc800078e021c */
[C---:B----4-:R-:W-:Y:S02]  /*11980*/  IMAD.WIDE R4, R2.reuse, 0x2, R106 ;  /* 0x0000000202047825 */ /* 0x050fe400078e026a */
[----:B------:R-:W4:Y:S02]  /*11990*/  LDG.E.U16 R28, desc[UR10][R28.64] ;  /* 0x0000000a1c1c7981 */ /* 0x000f24000c1e1500 */
[C---:B------:R-:W-:Y:S02]  /*119a0*/  IMAD.WIDE R30, R2.reuse, 0x2, R30 ;  /* 0x00000002021e7825 */ /* 0x040fe400078e021e */
[----:B------:R-:W5:Y:S02]  /*119b0*/  LDL.64 R106, [R1+0x190] ;  /* 0x00019000016a7983 */ /* 0x000f640000100a00 */
[----:B------:R-:W-:Y:S02]  /*119c0*/  IMAD.WIDE R42, R2, 0x2, R42 ;  /* 0x00000002022a7825 */ /* 0x000fe400078e022a */
[----:B------:R-:W3:Y:S01]  /*119d0*/  LDG.E.U16 R29, desc[UR10][R4.64] ;  /* 0x0000000a041d7981 */ /* 0x000ee2000c1e1500 */
[----:B0-----:R-:W-:-:S02]  /*119e0*/  SHF.R.S32.HI R25, RZ, 0x6, R24 ;  /* 0x00000006ff197819 */ /* 0x001fc40000011418 */
[----:B------:R-:W-:Y:S02]  /*119f0*/  LOP3.LUT R24, R24, 0x3f, RZ, 0xc0, !PT ;  /* 0x0000003f18187812 */ /* 0x000fe400078ec0ff */
[----:B------:R-:W-:-:S03]  /*11a00*/  SGXT R25, R25, 0x1 ;  /* 0x000000011919781a */ /* 0x000fc60000000200 */
[----:B------:R-:W-:-:S05]  /*11a10*/  IMAD.SHL.U32 R24, R24, 0x2, RZ ;  /* 0x0000000218187824 */ /* 0x000fca00078e00ff */
[----:B------:R-:W-:Y:S02]  /*11a20*/  LOP3.LUT R24, R24, 0x90, R25, 0x78, !PT ;  /* 0x0000009018187812 */ /* 0x000fe400078e7819 */
[----:B------:R0:W3:Y:S02]  /*11a30*/  LDG.E.U16 R25, desc[UR10][R38.64] ;  /* 0x0000000a26197981 */ /* 0x0000e4000c1e1500 */
[C---:B0-----:R-:W-:Y:S02]  /*11a40*/  IMAD.WIDE R38, R2.reuse, 0x2, R104 ;  /* 0x0000000202267825 */ /* 0x041fe400078e0268 */
[----:B------:R-:W3:Y:S02]  /*11a50*/  LDL.64 R104, [R1+0x170] ;  /* 0x0001700001687983 */ /* 0x000ee40000100a00 */
[----:B------:R-:W-:-:S05]  /*11a60*/  IMAD.WIDE R4, R2, 0x2, R70 ;  /* 0x0000000202047825 */ /* 0x000fca00078e0246 */
[----:B------:R0:W3:Y:S02]  /*11a70*/  LDG.E.U16 R70, desc[UR10][R4.64] ;  /* 0x0000000a04467981 */ /* 0x0000e4000c1e1500 */
[C---:B0-----:R-:W-:Y:S02]  /*11a80*/  IMAD.WIDE R4, R2.reuse, 0x2, R60 ;  /* 0x0000000202047825 */ /* 0x041fe400078e023c */
[----:B------:R0:W-:Y:S04]  /*11a90*/  STS.U16 [R132+UR6+0x18400], R59 ;  /* 0x0184003b84007988 */ /* 0x0001e80008000406 */
[----:B------:R1:W-:Y:S04]  /*11aa0*/  STS.U16 [R132+UR6+0x18000], R58 ;  /* 0x0180003a84007988 */ /* 0x0003e80008000406 */
[----:B------:R0:W-:Y:S04]  /*11ab0*/  STS.U16 [R132+UR6+0x18c00], R57 ;  /* 0x018c003984007988 */ /* 0x0001e80008000406 */
[----:B------:R0:W-:Y:S04]  /*11ac0*/  STS.U16 [R132+UR6+0x18800], R56 ;  /* 0x0188003884007988 */ /* 0x0001e80008000406 */
[----:B------:R0:W-:Y:S01]  /*11ad0*/  STS.U16 [R132+UR6+0x19400], R55 ;  /* 0x0194003784007988 */ /* 0x0001e20008000406 */
[----:B------:R-:W-:-:S03]  /*11ae0*/  IMAD.WIDE R44, R2, 0x2, R44 ;  /* 0x00000002022c7825 */ /* 0x000fc600078e022c */
[----:B------:R0:W-:Y:S04]  /*11af0*/  STS.U16 [R132+UR6+0x19000], R54 ;  /* 0x0190003684007988 */ /* 0x0001e80008000406 */
[----:B------:R0:W-:Y:S04]  /*11b00*/  STS.U16 [R132+UR6+0x19800], R53 ;  /* 0x0198003584007988 */ /* 0x0001e80008000406 */
[----:B------:R-:W3:Y:S01]  /*11b10*/  LDG.E.U16 R74, desc[UR10][R44.64] ;  /* 0x0000000a2c4a7981 */ /* 0x000ee2000c1e1500 */
[----:B--2---:R-:W-:-:S06]  /*11b20*/  IMAD.WIDE R22, R2, 0x2, R22 ;  /* 0x0000000202167825 */ /* 0x004fcc00078e0216 */
[----:B------:R-:W2:Y:S04]  /*11b30*/  LDG.E.U16 R22, desc[UR10][R22.64] ;  /* 0x0000000a16167981 */ /* 0x000ea8000c1e1500 */
[----:B------:R0:W2:Y:S02]  /*11b40*/  LDG.E.U16 R23, desc[UR10][R26.64] ;  /* 0x0000000a1a177981 */ /* 0x0000a4000c1e1500 */
[C---:B0-----:R-:W-:Y:S02]  /*11b50*/  IMAD.WIDE R26, R2.reuse, 0x2, R108 ;  /* 0x00000002021a7825 */ /* 0x041fe400078e026c */
[----:B------:R-:W2:Y:S04]  /*11b60*/  LDL.64 R108, [R1+0x1b0] ;  /* 0x0001b000016c7983 */ /* 0x000ea80000100a00 */
[----:B------:R-:W4:Y:S04]  /*11b70*/  LDG.E.U16 R26, desc[UR10][R26.64] ;  /* 0x0000000a1a1a7981 */ /* 0x000f28000c1e1500 */
[----:B------:R0:W4:Y:S02]  /*11b80*/  LDG.E.U16 R27, desc[UR10][R30.64] ;  /* 0x0000000a1e1b7981 */ /* 0x000124000c1e1500 */
[----:B0-----:R-:W-:-:S02]  /*11b90*/  IMAD.WIDE R30, R2, 0x2, R72 ;  /* 0x00000002021e7825 */ /* 0x001fc400078e0248 */
[----:B------:R0:W4:Y:S04]  /*11ba0*/  LDG.E.U16 R73, desc[UR10][R42.64] ;  /* 0x0000000a2a497981 */ /* 0x000128000c1e1500 */
[----:B------:R1:W4:Y:S04]  /*11bb0*/  LDG.E.U16 R71, desc[UR10][R30.64] ;  /* 0x0000000a1e477981 */ /* 0x000328000c1e1500 */
[----:B------:R1:W4:Y:S01]  /*11bc0*/  LDG.E.U16 R72, desc[UR10][R38.64] ;  /* 0x0000000a26487981 */ /* 0x000322000c1e1500 */
[----:B0-----:R-:W-:-:S04]  /*11bd0*/  IMAD.WIDE R42, R2, 0x2, R66 ;  /* 0x00000002022a7825 */ /* 0x001fc800078e0242 */
[----:B-1----:R-:W-:-:S05]  /*11be0*/  IMAD.WIDE R30, R2, 0x2, R62 ;  /* 0x00000002021e7825 */ /* 0x002fca00078e023e */
[----:B------:R0:W4:Y:S01]  /*11bf0*/  LDG.E.U16 R66, desc[UR10][R30.64] ;  /* 0x0000000a1e427981 */ /* 0x000122000c1e1500 */
[----:B------:R-:W-:-:S03]  /*11c00*/  IMAD.WIDE R38, R2, 0x2, R64 ;  /* 0x0000000202267825 */ /* 0x000fc600078e0240 */
[----:B------:R1:W4:Y:S01]  /*11c10*/  LDG.E.U16 R65, desc[UR10][R4.64] ;  /* 0x0000000a04417981 */ /* 0x000322000c1e1500 */
[----:B------:R-:W-:-:S03]  /*11c20*/  IMAD.WIDE R44, R2, 0x2, R68 ;  /* 0x00000002022c7825 */ /* 0x000fc600078e0244 */
[----:B------:R-:W4:Y:S01]  /*11c30*/  LDG.E.U16 R68, desc[UR10][R42.64] ;  /* 0x0000000a2a447981 */ /* 0x000f22000c1e1500 */
[----:B0-----:R-:W-:-:S03]  /*11c40*/  IMAD.WIDE R30, R2, 0x2, R242 ;  /* 0x00000002021e7825 */ /* 0x001fc600078e02f2 */
[----:B------:R0:W-:Y:S01]  /*11c50*/  STS.U16 [R132+UR6+0x19c00], R52 ;  /* 0x019c003484007988 */ /* 0x0001e20008000406 */
[----:B-1----:R-:W-:-:S03]  /*11c60*/  IMAD.WIDE R4, R2, 0x2, R232 ;  /* 0x0000000202047825 */ /* 0x002fc600078e02e8 */
[----:B------:R1:W4:Y:S04]  /*11c70*/  LDG.E.U16 R63, desc[UR10][R30.64] ;  /* 0x0000000a1e3f7981 */ /* 0x000328000c1e1500 */
[----:B------:R0:W4:Y:S04]  /*11c80*/  LDG.E.U16 R62, desc[UR10][R4.64] ;  /* 0x0000000a043e7981 */ /* 0x000128000c1e1500 */
[----:B------:R-:W4:Y:S01]  /*11c90*/  LDL.64 R42, [R1+0x130] ;  /* 0x00013000012a7983 */ /* 0x000f220000100a00 */
[----:B-1----:R-:W-:-:S03]  /*11ca0*/  IMAD.WIDE R30, R2, 0x2, R224 ;  /* 0x00000002021e7825 */ /* 0x002fc600078e02e0 */
[----:B------:R-:W-:Y:S01]  /*11cb0*/  STS.U16 [R132+UR6+0x1a400], R51 ;  /* 0x01a4003384007988 */ /* 0x000fe20008000406 */
[----:B0-----:R-:W-:-:S03]  /*11cc0*/  IMAD.WIDE R4, R2, 0x2, R216 ;  /* 0x0000000202047825 */ /* 0x001fc600078e02d8 */
[----:B------:R0:W4:Y:S04]  /*11cd0*/  LDG.E.U16 R61, desc[UR10][R30.64] ;  /* 0x0000000a1e3d7981 */ /* 0x000128000c1e1500 */
[----:B------:R1:W4:Y:S04]  /*11ce0*/  LDG.E.U16 R60, desc[UR10][R4.64] ;  /* 0x0000000a043c7981 */ /* 0x000328000c1e1500 */
[----:B------:R-:W4:Y:S01]  /*11cf0*/  LDG.E.U16 R67, desc[UR10][R38.64] ;  /* 0x0000000a26437981 */ /* 0x000f22000c1e1500 */
[----:B0-----:R-:W-:-:S03]  /*11d00*/  IMAD.WIDE R30, R2, 0x2, R208 ;  /* 0x00000002021e7825 */ /* 0x001fc600078e02d0 */
[----:B------:R-:W-:Y:S01]  /*11d10*/  STS.U16 [R132+UR6+0x1a000], R50 ;  /* 0x01a0003284007988 */ /* 0x000fe20008000406 */
[----:B-1----:R-:W-:-:S03]  /*11d20*/  IMAD.WIDE R4, R2, 0x2, R200 ;  /* 0x0000000202047825 */ /* 0x002fc600078e02c8 */
[----:B------:R0:W4:Y:S04]  /*11d30*/  LDG.E.U16 R59, desc[UR10][R30.64] ;  /* 0x0000000a1e3b7981 */ /* 0x000128000c1e1500 */
[----:B------:R1:W4:Y:S04]  /*11d40*/  LDG.E.U16 R58, desc[UR10][R4.64] ;  /* 0x0000000a043a7981 */ /* 0x000328000c1e1500 */
[----:B------:R-:W-:Y:S01]  /*11d50*/  STS.U16 [R132+UR6+0x1ac00], R49 ;  /* 0x01ac003184007988 */ /* 0x000fe20008000406 */
        /* <DEDUP_REMOVED lines=11> */
[----:B------:R5:W-:Y:S01]  /*11e10*/  STS.U16 [R132+UR6+0x1bc00], R102 ;  /* 0x01bc006684007988 */ /* 0x000be20008000406 */
[----:B0-----:R-:W-:-:S03]  /*11e20*/  IMAD.WIDE R30, R2, 0x2, R160 ;  /* 0x00000002021e7825 */ /* 0x001fc600078e02a0 */
[----:B------:R-:W4:Y:S01]  /*11e30*/  LDG.E.U16 R69, desc[UR10][R44.64] ;  /* 0x0000000a2c457981 */ /* 0x000f22000c1e1500 */
[----:B-1----:R-:W-:-:S03]  /*11e40*/  IMAD.WIDE R4, R2, 0x2, R152 ;  /* 0x0000000202047825 */ /* 0x002fc600078e0298 */
[----:B------:R0:W4:Y:S04]  /*11e50*/  LDG.E.U16 R53, desc[UR10][R30.64] ;  /* 0x0000000a1e357981 */ /* 0x000128000c1e1500 */
[----:B------:R1:W4:Y:S01]  /*11e60*/  LDG.E.U16 R52, desc[UR10][R4.64] ;  /* 0x0000000a04347981 */ /* 0x000322000c1e1500 */
[----:B------:R-:W-:-:S03]  /*11e70*/  IMAD.WIDE R38, R2, 0x2, R250 ;  /* 0x0000000202267825 */ /* 0x000fc600078e02fa */
[----:B-----5:R-:W5:Y:S01]  /*11e80*/  LDL.64 R102, [R1+0x10] ;  /* 0x0000100001667983 */ /* 0x020f620000100a00 */
[----:B0-----:R-:W-:-:S03]  /*11e90*/  IMAD.WIDE R30, R2, 0x2, R118 ;  /* 0x00000002021e7825 */ /* 0x001fc600078e0276 */
[----:B------:R-:W5:Y:S01]  /*11ea0*/  LDL.64 R118, [R1+0x150] ;  /* 0x0001500001767983 */ /* 0x000f620000100a00 */
[----:B-1----:R-:W-:-:S03]  /*11eb0*/  IMAD.WIDE R4, R2, 0x2, R116 ;  /* 0x0000000202047825 */ /* 0x002fc600078e0274 */
[----:B------:R-:W5:Y:S04]  /*11ec0*/  LDL.64 R116, [R1+0x110] ;  /* 0x0001100001747983 */ /* 0x000f680000100a00 */
[----:B------:R0:W5:Y:S04]  /*11ed0*/  LDG.E.U16 R51, desc[UR10][R30.64] ;  /* 0x0000000a1e337981 */ /* 0x000168000c1e1500 */
[----:B------:R1:W5:Y:S04]  /*11ee0*/  LDG.E.U16 R50, desc[UR10][R4.64] ;  /* 0x0000000a04327981 */ /* 0x000368000c1e1500 */
[----:B------:R-:W5:Y:S01]  /*11ef0*/  LDG.E.U16 R64, desc[UR10][R38.64] ;  /* 0x0000000a26407981 */ /* 0x000f62000c1e1500 */
[----:B0-----:R-:W-:-:S03]  /*11f00*/  IMAD.WIDE R30, R2, 0x2, R114 ;  /* 0x00000002021e7825 */ /* 0x001fc600078e0272 */
[----:B------:R-:W5:Y:S01]  /*11f10*/  LDL.64 R114, [R1+0xf0] ;  /* 0x0000f00001727983 */ /* 0x000f620000100a00 */
[----:B-1----:R-:W-:-:S03]  /*11f20*/  IMAD.WIDE R4, R2, 0x2, R112 ;  /* 0x0000000202047825 */ /* 0x002fc600078e0270 */
[----:B------:R-:W5:Y:S04]  /*11f30*/  LDL.64 R112, [R1+0xd0] ;  /* 0x0000d00001707983 */ /* 0x000f680000100a00 */
[----:B------:R-:W5:Y:S04]  /*11f40*/  LDL.64 R38, [R1+0xb0] ;  /* 0x0000b00001267983 */ /* 0x000f680000100a00 */
[----:B------:R3:W5:Y:S04]  /*11f50*/  LDG.E.U16 R49, desc[UR10][R30.64] ;  /* 0x0000000a1e317981 */ /* 0x000768000c1e1500 */
[----:B------:R-:W5:Y:S01]  /*11f60*/  LDG.E.U16 R48, desc[UR10][R4.64] ;  /* 0x0000000a04307981 */ /* 0x000f62000c1e1500 */
[----:B---3--:R-:W-:-:S03]  /*11f70*/  IMAD.WIDE R30, R2, 0x2, R110 ;  /* 0x00000002021e7825 */ /* 0x008fc600078e026e */
[----:B------:R-:W3:Y:S04]  /*11f80*/  LDL.64 R110, [R1+0x90] ;  /* 0x00009000016e7983 */ /* 0x000ee80000100a00 */
[----:B------:R0:W3:Y:S02]  /*11f90*/  LDG.E.U16 R47, desc[UR10][R30.64] ;  /* 0x0000000a1e2f7981 */ /* 0x0000e4000c1e1500 */
[C---:B0-----:R-:W-:Y:S02]  /*11fa0*/  IMAD.WIDE R30, R2.reuse, 0x2, R106 ;  /* 0x00000002021e7825 */ /* 0x041fe400078e026a */
[----:B------:R-:W3:Y:S04]  /*11fb0*/  LDL.64 R106, [R1+0x50] ;  /* 0x00005000016a7983 */ /* 0x000ee80000100a00 */
[----:B------:R-:W3:Y:S04]  /*11fc0*/  LDG.E.U16 R45, desc[UR10][R30.64] ;  /* 0x0000000a1e2d7981 */ /* 0x000ee8000c1e1500 */
[----:B------:R0:W-:Y:S04]  /*11fd0*/  STS.U16 [R132+UR6+0x1cc00], R41 ;  /* 0x01cc002984007988 */ /* 0x0001e80008000406 */
[----:B------:R1:W-:Y:S01]  /*11fe0*/  STS.U16 [R132+UR6+0x1c800], R40 ;  /* 0x01c8002884007988 */ /* 0x0003e20008000406 */
[----:B--2---:R-:W-:-:S03]  /*11ff0*/  IMAD.WIDE R4, R2, 0x2, R108 ;  /* 0x0000000202047825 */ /* 0x004fc600078e026c */
[----:B------:R-:W2:Y:S04]  /*12000*/  LDL.64 R108, [R1+0x70] ;  /* 0x00007000016c7983 */ /* 0x000ea80000100a00 */
[----:B------:R0:W2:Y:S02]  /*12010*/  LDG.E.U16 R46, desc[UR10][R4.64] ;  /* 0x0000000a042e7981 */ /* 0x0000a4000c1e1500 */
[C---:B0-----:R-:W-:Y:S02]  /*12020*/  IMAD.WIDE R4, R2.reuse, 0x2, R104 ;  /* 0x0000000202047825 */ /* 0x041fe400078e0268 */
[----:B------:R-:W2:Y:S04]  /*12030*/  LDL.64 R104, [R1+0x30] ;  /* 0x0000300001687983 */ /* 0x000ea80000100a00 */
[----:B------:R4:W2:Y:S02]  /*12040*/  LDG.E.U16 R44, desc[UR10][R4.64] ;  /* 0x0000000a042c7981 */ /* 0x0008a4000c1e1500 */
[----:B----4-:R-:W-:-:S05]  /*12050*/  IMAD.WIDE R4, R2, 0x2, R42 ;  /* 0x0000000202047825 */ /* 0x010fca00078e022a */
[----:B------:R-:W4:Y:S01]  /*12060*/  LDG.E.U16 R42, desc[UR10][R4.64] ;  /* 0x0000000a042a7981 */ /* 0x000f22000c1e1500 */
[----:B-----5:R-:W-:-:S03]  /*12070*/  IMAD.WIDE R30, R2, 0x2, R118 ;  /* 0x00000002021e7825 */ /* 0x020fc600078e0276 */
[----:B------:R0:W-:Y:S04]  /*12080*/  STS.U16 [R132+UR6+0x1dc00], R37 ;  /* 0x01dc002584007988 */ /* 0x0001e80008000406 */
[----:B------:R5:W4:Y:S04]  /*12090*/  LDG.E.U16 R43, desc[UR10][R30.64] ;  /* 0x0000000a1e2b7981 */ /* 0x000b28000c1e1500 */
[----:B------:R-:W-:Y:S04]  /*120a0*/  STS.U16 [R132+UR6+0x1d800], R36 ;  /* 0x01d8002484007988 */ /* 0x000fe80008000406 */
[----:B------:R0:W-:Y:S01]  /*120b0*/  STS.U16 [R132+UR6+0x1e400], R35 ;  /* 0x01e4002384007988 */ /* 0x0001e20008000406 */
[----:B-----5:R-:W-:-:S03]  /*120c0*/  IMAD.WIDE R30, R2, 0x2, R116 ;  /* 0x00000002021e7825 */ /* 0x020fc600078e0274 */
[----:B------:R-:W-:Y:S01]  /*120d0*/  STS.U16 [R132+UR6+0x1e000], R34 ;  /* 0x01e0002284007988 */ /* 0x000fe20008000406 */
[----:B------:R-:W-:-:S03]  /*120e0*/  IMAD.WIDE R4, R2, 0x2, R114 ;  /* 0x0000000202047825 */ /* 0x000fc600078e0272 */
[----:B------:R5:W4:Y:S04]  /*120f0*/  LDG.E.U16 R41, desc[UR10][R30.64] ;  /* 0x0000000a1e297981 */ /* 0x000b28000c1e1500 */
[----:B-1----:R1:W4:Y:S04]  /*12100*/  LDG.E.U16 R40, desc[UR10][R4.64] ;  /* 0x0000000a04287981 */ /* 0x002328000c1e1500 */
[----:B------:R-:W-:Y:S01]  /*12110*/  STS.U16 [R132+UR6+0x1ec00], R33 ;  /* 0x01ec002184007988 */ /* 0x000fe20008000406 */
[----:B-----5:R-:W-:-:S03]  /*12120*/  IMAD.WIDE R30, R2, 0x2, R112 ;  /* 0x00000002021e7825 */ /* 0x020fc600078e0270 */
[----:B------:R-:W-:Y:S01]  /*12130*/  STS.U16 [R132+UR6+0x1e800], R32 ;  /* 0x01e8002084007988 */ /* 0x000fe20008000406 */
[----:B-1----:R-:W-:-:S03]  /*12140*/  IMAD.WIDE R4, R2, 0x2, R38 ;  /* 0x0000000202047825 */ /* 0x002fc600078e0226 */
[----:B------:R3:W5:Y:S04]  /*12150*/  LDG.E.U16 R39, desc[UR10][R30.64] ;  /* 0x0000000a1e277981 */ /* 0x000768000c1e1500 */
[----:B------:R-:W4:Y:S04]  /*12160*/  LDG.E.U16 R38, desc[UR10][R4.64] ;  /* 0x0000000a04267981 */ /* 0x000f28000c1e1500 */
[----:B------:R-:W-:Y:S01]  /*12170*/  STS.U16 [R132+UR6+0x1f000], R77 ;  /* 0x01f0004d84007988 */ /* 0x000fe20008000406 */
[----:B---3--:R-:W-:-:S03]  /*12180*/  IMAD.WIDE R30, R2, 0x2, R110 ;  /* 0x00000002021e7825 */ /* 0x008fc600078e026e */
[----:B------:R-:W3:Y:S04]  /*12190*/  LDL.64 R110, [R1+0x240] ;  /* 0x00024000016e7983 */ /* 0x000ee80000100a00 */
[----:B0-----:R0:W4:Y:S04]  /*121a0*/  LDG.E.U16 R37, desc[UR10][R30.64] ;  /* 0x0000000a1e257981 */ /* 0x001128000c1e1500 */
[----:B------:R1:W-:Y:S04]  /*121b0*/  STS.U16 [R132+UR6+0x1fc00], R76 ;  /* 0x01fc004c84007988 */ /* 0x0003e80008000406 */
[----:B------:R1:W-:Y:S01]  /*121c0*/  STS.U16 [R132+UR6+0x1f800], R75 ;  /* 0x01f8004b84007988 */ /* 0x0003e20008000406 */
[----:B0-----:R-:W-:-:S03]  /*121d0*/  IMAD.WIDE R30, R2, 0x2, R106 ;  /* 0x00000002021e7825 */ /* 0x001fc600078e026a */
[----:B------:R-:W4:Y:S04]  /*121e0*/  LDL.64 R116, [R1+0x208] ;  /* 0x0002080001747983 */ /* 0x000f280000100a00 */
[----:B------:R0:W4:Y:S01]  /*121f0*/  LDG.E.U16 R35, desc[UR10][R30.64] ;  /* 0x0000000a1e237981 */ /* 0x000122000c1e1500 */
[----:B-1----:R-:W-:-:S03]  /*12200*/  IMAD.WIDE R76, R2, 0x2, R214 ;  /* 0x00000002024c7825 */ /* 0x002fc600078e02d6 */
[----:B------:R1:W-:Y:S04]  /*12210*/  STS.U16 [R132+UR6+0x1f400], R96 ;  /* 0x01f4006084007988 */ /* 0x0003e80008000406 */
[----:B------:R-:W4:Y:S01]  /*12220*/  LDG.E.U16 R76, desc[UR10][R76.64] ;  /* 0x0000000a4c4c7981 */ /* 0x000f22000c1e1500 */
[----:B0-----:R-:W-:-:S03]  /*12230*/  IMAD.WIDE R30, R2, 0x2, R102 ;  /* 0x00000002021e7825 */ /* 0x001fc600078e0266 */
[----:B------:R-:W4:Y:S04]  /*12240*/  LDL.64 R106, [R1+0x1e8] ;  /* 0x0001e800016a7983 */ /* 0x000f280000100a00 */
[----:B------:R0:W4:Y:S04]  /*12250*/  LDG.E.U16 R33, desc[UR10][R30.64] ;  /* 0x0000000a1e217981 */ /* 0x000128000c1e1500 */
[----:B------:R1:W-:Y:S04]  /*12260*/  STS.U16 [R132+UR6+0x1d000], R97 ;  /* 0x01d0006184007988 */ /* 0x0003e80008000406 */
[----:B------:R-:W4:Y:S01]  /*12270*/  LDL.64 R112, [R1+0x1c8] ;  /* 0x0001c80001707983 */ /* 0x000f220000100a00 */
[----:B0-----:R-:W-:-:S03]  /*12280*/  IMAD.WIDE R30, R2, 0x2, R240 ;  /* 0x00000002021e7825 */ /* 0x001fc600078e02f0 */
[----:B------:R0:W-:Y:S04]  /*12290*/  STS.U16 [R132+UR6+0x1d400], R98 ;  /* 0x01d4006284007988 */ /* 0x0001e80008000406 */
[----:B------:R-:W4:Y:S04]  /*122a0*/  LDG.E.U16 R31, desc[UR10][R30.64] ;  /* 0x0000000a1e1f7981 */ /* 0x000f28000c1e1500 */
[----:B------:R0:W-:Y:S04]  /*122b0*/  STS.U16 [R132+UR6+0x1c000], R99 ;  /* 0x01c0006384007988 */ /* 0x0001e80008000406 */
[----:B------:R-:W4:Y:S04]  /*122c0*/  LDL.64 R114, [R1+0x188] ;  /* 0x0001880001727983 */ /* 0x000f280000100a00 */
[----:B------:R0:W-:Y:S04]  /*122d0*/  STS.U16 [R132+UR6+0x1c400], R100 ;  /* 0x01c4006484007988 */ /* 0x0001e80008000406 */
[----:B------:R0:W-:Y:S04]  /*122e0*/  STS.U16 [R132+UR6+0x1b800], R101 ;  /* 0x01b8006584007988 */ /* 0x0001e80008000406 */
[----:B------:R-:W4:Y:S01]  /*122f0*/  LDL.64 R118, [R1+0x148] ;  /* 0x0001480001767983 */ /* 0x000f220000100a00 */
[----:B--2---:R-:W-:-:S03]  /*12300*/  IMAD.WIDE R4, R2, 0x2, R108 ;  /* 0x0000000202047825 */ /* 0x004fc600078e026c */
[----:B------:R-:W2:Y:S04]  /*12310*/  LDL.64 R108, [R1+0x1a8] ;  /* 0x0001a800016c7983 */ /* 0x000ea80000100a00 */
[----:B------:R0:W2:Y:S02]  /*12320*/  LDG.E.U16 R36, desc[UR10][R4.64] ;  /* 0x0000000a04247981 */ /* 0x0000a4000c1e1500 */
[C---:B0-----:R-:W-:Y:S02]  /*12330*/  IMAD.WIDE R4, R2.reuse, 0x2, R104 ;  /* 0x0000000202047825 */ /* 0x041fe400078e0268 */
[----:B------:R-:W2:Y:S04]  /*12340*/  LDL.64 R104, [R1+0x228] ;  /* 0x0002280001687983 */ /* 0x000ea80000100a00 */
[----:B------:R0:W4:Y:S02]  /*12350*/  LDG.E.U16 R34, desc[UR10][R4.64] ;  /* 0x0000000a04227981 */ /* 0x000124000c1e1500 */
[----:B0-----:R-:W-:-:S05]  /*12360*/  IMAD.WIDE R4, R2, 0x2, R248 ;  /* 0x0000000202047825 */ /* 0x001fca00078e02f8 */
[----:B------:R0:W5:Y:S02]  /*12370*/  LDG.E.U16 R32, desc[UR10][R4.64] ;  /* 0x0000000a04207981 */ /* 0x000164000c1e1500 */
[----:B0-----:R-:W-:-:S05]  /*12380*/  IMAD.WIDE R4, R2, 0x2, R230 ;  /* 0x0000000202047825 */ /* 0x001fca00078e02e6 */
[----:B------:R0:W5:Y:S02]  /*12390*/  LDG.E.U16 R30, desc[UR10][R4.64] ;  /* 0x0000000a041e7981 */ /* 0x000164000c1e1500 */
[----:B0-----:R-:W-:-:S05]  /*123a0*/  IMAD.WIDE R4, R2, 0x2, R222 ;  /* 0x0000000202047825 */ /* 0x001fca00078e02de */
[----:B------:R0:W5:Y:S02]  /*123b0*/  LDG.E.U16 R75, desc[UR10][R4.64] ;  /* 0x0000000a044b7981 */ /* 0x000164000c1e1500 */
[----:B0-----:R-:W-:-:S05]  /*123c0*/  IMAD.WIDE R4, R2, 0x2, R206 ;  /* 0x0000000202047825 */ /* 0x001fca00078e02ce */
[----:B------:R0:W5:Y:S02]  /*123d0*/  LDG.E.U16 R77, desc[UR10][R4.64] ;  /* 0x0000000a044d7981 */ /* 0x000164000c1e1500 */
[----:B0-----:R-:W-:-:S05]  /*123e0*/  IMAD.WIDE R4, R2, 0x2, R198 ;  /* 0x0000000202047825 */ /* 0x001fca00078e02c6 */
[----:B-1----:R0:W5:Y:S02]  /*123f0*/  LDG.E.U16 R96, desc[UR10][R4.64] ;  /* 0x0000000a04607981 */ /* 0x002164000c1e1500 */
        /* <DEDUP_REMOVED lines=12> */
[C---:B---3--:R-:W-:Y:S02]  /*124c0*/  IMAD.WIDE R4, R2.reuse, 0x2, R110 ;  /* 0x0000000202047825 */ /* 0x048fe400078e026e */
[----:B------:R-:W3:Y:S04]  /*124d0*/  LDL.64 R110, [R1+0x168] ;  /* 0x00016800016e7983 */ /* 0x000ee80000100a00 */
[----:B------:R2:W5:Y:S02]  /*124e0*/  LDG.E.U16 R103, desc[UR10][R4.64] ;  /* 0x0000000a04677981 */ /* 0x000564000c1e1500 */
[----:B--2---:R-:W-:-:S05]  /*124f0*/  IMAD.WIDE R4, R2, 0x2, R104 ;  /* 0x0000000202047825 */ /* 0x004fca00078e0268 */
[----:B------:R4:W2:Y:S02]  /*12500*/  LDG.E.U16 R104, desc[UR10][R4.64] ;  /* 0x0000000a04687981 */ /* 0x0008a4000c1e1500 */
[C---:B----4-:R-:W-:Y:S02]  /*12510*/  IMAD.WIDE R4, R2.reuse, 0x2, R116 ;  /* 0x0000000202047825 */ /* 0x050fe400078e0274 */
[----:B------:R-:W4:Y:S04]  /*12520*/  LDL.64 R116, [R1+0xa8] ;  /* 0x0000a80001747983 */ /* 0x000f280000100a00 */
[----:B------:R0:W2:Y:S02]  /*12530*/  LDG.E.U16 R105, desc[UR10][R4.64] ;  /* 0x0000000a04697981 */ /* 0x0000a4000c1e1500 */
[----:B0-----:R-:W-:-:S05]  /*12540*/  IMAD.WIDE R4, R2, 0x2, R106 ;  /* 0x0000000202047825 */ /* 0x001fca00078e026a */
[----:B------:R0:W2:Y:S02]  /*12550*/  LDG.E.U16 R106, desc[UR10][R4.64] ;  /* 0x0000000a046a7981 */ /* 0x0000a4000c1e1500 */
[C---:B0-----:R-:W-:Y:S02]  /*12560*/  IMAD.WIDE R4, R2.reuse, 0x2, R112 ;  /* 0x0000000202047825 */ /* 0x041fe400078e0270 */
[----:B------:R-:W2:Y:S04]  /*12570*/  LDL.64 R112, [R1+0x128] ;  /* 0x0001280001707983 */ /* 0x000ea80000100a00 */
[----:B------:R0:W4:Y:S02]  /*12580*/  LDG.E.U16 R107, desc[UR10][R4.64] ;  /* 0x0000000a046b7981 */ /* 0x000124000c1e1500 */
[----:B0-----:R-:W-:-:S05]  /*12590*/  IMAD.WIDE R4, R2, 0x2, R108 ;  /* 0x0000000202047825 */ /* 0x001fca00078e026c */
[----:B------:R0:W4:Y:S02]  /*125a0*/  LDG.E.U16 R108, desc[UR10][R4.64] ;  /* 0x0000000a046c7981 */ /* 0x000124000c1e1500 */
[C---:B0-----:R-:W-:Y:S02]  /*125b0*/  IMAD.WIDE R4, R2.reuse, 0x2, R114 ;  /* 0x0000000202047825 */ /* 0x041fe400078e0272 */
[----:B------:R-:W4:Y:S04]  /*125c0*/  LDL.64 R114, [R1+0xe8] ;  /* 0x0000e80001727983 */ /* 0x000f280000100a00 */
[----:B------:R3:W5:Y:S02]  /*125d0*/  LDG.E.U16 R109, desc[UR10][R4.64] ;  /* 0x0000000a046d7981 */ /* 0x000764000c1e1500 */
[----:B---3--:R-:W-:-:S05]  /*125e0*/  IMAD.WIDE R4, R2, 0x2, R110 ;  /* 0x0000000202047825 */ /* 0x008fca00078e026e */
[----:B------:R0:W3:Y:S02]  /*125f0*/  LDG.E.U16 R110, desc[UR10][R4.64] ;  /* 0x0000000a046e7981 */ /* 0x0000e4000c1e1500 */
[C---:B0-----:R-:W-:Y:S02]  /*12600*/  IMAD.WIDE R4, R2.reuse, 0x2, R118 ;  /* 0x0000000202047825 */ /* 0x041fe400078e0276 */
[----:B------:R-:W3:Y:S04]  /*12610*/  LDL.64 R118, [R1+0x68] ;  /* 0x0000680001767983 */ /* 0x000ee80000100a00 */
[----:B------:R2:W5:Y:S02]  /*12620*/  LDG.E.U16 R111, desc[UR10][R4.64] ;  /* 0x0000000a046f7981 */ /* 0x000564000c1e1500 */
[----:B--2---:R-:W-:-:S05]  /*12630*/  IMAD.WIDE R4, R2, 0x2, R112 ;  /* 0x0000000202047825 */ /* 0x004fca00078e0270 */
[----:B------:R0:W2:Y:S02]  /*12640*/  LDG.E.U16 R112, desc[UR10][R4.64] ;  /* 0x0000000a04707981 */ /* 0x0000a4000c1e1500 */
[----:B0-----:R-:W-:-:S05]  /*12650*/  IMAD.WIDE R4, R2, 0x2, R130 ;  /* 0x0000000202047825 */ /* 0x001fca00078e0282 */
[----:B------:R4:W2:Y:S02]  /*12660*/  LDG.E.U16 R113, desc[UR10][R4.64] ;  /* 0x0000000a04717981 */ /* 0x0008a4000c1e1500 */
[----:B----4-:R-:W-:-:S05]  /*12670*/  IMAD.WIDE R4, R2, 0x2, R114 ;  /* 0x0000000202047825 */ /* 0x010fca00078e0272 */
[----:B------:R0:W4:Y:S02]  /*12680*/  LDG.E.U16 R114, desc[UR10][R4.64] ;  /* 0x0000000a04727981 */ /* 0x000124000c1e1500 */
[----:B0-----:R-:W-:-:S05]  /*12690*/  IMAD.WIDE R4, R2, 0x2, R128 ;  /* 0x0000000202047825 */ /* 0x001fca00078e0280 */
[----:B------:R0:W2:Y:S02]  /*126a0*/  LDG.E.U16 R115, desc[UR10][R4.64] ;  /* 0x0000000a04737981 */ /* 0x0000a4000c1e1500 */
[----:B0-----:R-:W-:-:S05]  /*126b0*/  IMAD.WIDE R4, R2, 0x2, R116 ;  /* 0x0000000202047825 */ /* 0x001fca00078e0274 */
[----:B------:R0:W2:Y:S02]  /*126c0*/  LDG.E.U16 R116, desc[UR10][R4.64] ;  /* 0x0000000a04747981 */ /* 0x0000a4000c1e1500 */
[----:B0-----:R-:W-:-:S05]  /*126d0*/  IMAD.WIDE R4, R2, 0x2, R126 ;  /* 0x0000000202047825 */ /* 0x001fca00078e027e */
[----:B------:R3:W2:Y:S02]  /*126e0*/  LDG.E.U16 R117, desc[UR10][R4.64] ;  /* 0x0000000a04757981 */ /* 0x0006a4000c1e1500 */
[----:B---3--:R-:W-:-:S05]  /*126f0*/  IMAD.WIDE R4, R2, 0x2, R118 ;  /* 0x0000000202047825 */ /* 0x008fca00078e0276 */
[----:B------:R0:W3:Y:S02]  /*12700*/  LDG.E.U16 R118, desc[UR10][R4.64] ;  /* 0x0000000a04767981 */ /* 0x0000e4000c1e1500 */
[----:B0-----:R-:W-:-:S05]  /*12710*/  IMAD.WIDE R4, R2, 0x2, R124 ;  /* 0x0000000202047825 */ /* 0x001fca00078e027c */
[----:B------:R0:W2:Y:S02]  /*12720*/  LDG.E.U16 R119, desc[UR10][R4.64] ;  /* 0x0000000a04777981 */ /* 0x0000a4000c1e1500 */
        /* <DEDUP_REMOVED lines=29> */
[----:B------:R0:W2:Y:S01]  /*12900*/  LDG.E.U16 R237, desc[UR10][R4.64] ;  /* 0x0000000a04ed7981 */ /* 0x0000a2000c1e1500 */
[----:B------:R-:W-:-:S05]  /*12910*/  LOP3.LUT R252, R132, 0x20, RZ, 0x3c, !PT ;  /* 0x0000002084fc7812 */ /* 0x000fca00078e3cff */
        /* <DEDUP_REMOVED lines=23> */
[----:B0-----:R-:W-:-:S03]  /*12a90*/  F2FP.BF16.F32.PACK_AB R4, R95, R94 ;  /* 0x0000005e5f04723e */ /* 0x001fc600000010ff */
[----:B------:R-:W-:Y:S01]  /*12aa0*/  STS.U16 [R252+UR6+0x1dd00], R60 ;  /* 0x01dd003cfc007988 */ /* 0x000fe20008000406 */
        /* <DEDUP_REMOVED lines=21> */
[----:B-----5:R-:W-:Y:S04]  /*12c00*/  STS.U16 [R95+UR6+0x1b200], R39 ;  /* 0x01b200275f007988 */ /* 0x020fe80008000406 */
        /* <DEDUP_REMOVED lines=11> */
[----:B0-----:R-:W-:-:S03]  /*12cc0*/  LOP3.LUT R252, R24, 0x60, RZ, 0x3c, !PT ;  /* 0x0000006018fc7812 */ /* 0x001fc600078e3cff */
[----:B------:R-:W-:Y:S01]  /*12cd0*/  STS.U16 [R95+UR6+0x1e200], R77 ;  /* 0x01e2004d5f007988 */ /* 0x000fe20008000406 */
[----:B------:R-:W-:-:S03]  /*12ce0*/  F2FP.BF16.F32.PACK_AB R5, R93, R92 ;  /* 0x0000005c5d05723e */ /* 0x000fc600000010ff */
[----:B------:R-:W-:Y:S01]  /*12cf0*/  STS.U16 [R95+UR6+0x1e600], R96 ;  /* 0x01e600605f007988 */ /* 0x000fe20008000406 */
[----:B------:R-:W-:-:S03]  /*12d00*/  F2FP.BF16.F32.PACK_AB R6, R91, R6 ;  /* 0x000000065b06723e */ /* 0x000fc600000010ff */
[----:B------:R-:W-:Y:S01]  /*12d10*/  STS.U16 [R95+UR6+0x1ea00], R97 ;  /* 0x01ea00615f007988 */ /* 0x000fe20008000406 */
[----:B------:R-:W-:Y:S02]  /*12d20*/  F2FP.BF16.F32.PACK_AB R7, R90, R7 ;  /* 0x000000075a07723e */ /* 0x000fe400000010ff */
[----:B------:R-:W-:Y:S01]  /*12d30*/  F2FP.BF16.F32.PACK_AB R8, R89, R8 ;  /* 0x000000085908723e */ /* 0x000fe200000010ff */
[----:B------:R-:W-:Y:S01]  /*12d40*/  STS.U16 [R95+UR6+0x1ee00], R98 ;  /* 0x01ee00625f007988 */ /* 0x000fe20008000406 */
[----:B------:R-:W-:Y:S02]  /*12d50*/  F2FP.BF16.F32.PACK_AB R9, R88, R9 ;  /* 0x000000095809723e */ /* 0x000fe400000010ff */
[----:B------:R-:W-:Y:S01]  /*12d60*/  F2FP.BF16.F32.PACK_AB R10, R87, R10 ;  /* 0x0000000a570a723e */ /* 0x000fe200000010ff */
[----:B------:R-:W-:Y:S01]  /*12d70*/  STS.U16 [R95+UR6+0x1f200], R99 ;  /* 0x01f200635f007988 */ /* 0x000fe20008000406 */
[----:B------:R-:W-:Y:S02]  /*12d80*/  F2FP.BF16.F32.PACK_AB R11, R86, R11 ;  /* 0x0000000b560b723e */ /* 0x000fe400000010ff */
[----:B------:R-:W-:Y:S01]  /*12d90*/  F2FP.BF16.F32.PACK_AB R12, R85, R12 ;  /* 0x0000000c550c723e */ /* 0x000fe200000010ff */
[----:B------:R-:W-:Y:S01]  /*12da0*/  STS.U16 [R95+UR6+0x1f600], R100 ;  /* 0x01f600645f007988 */ /* 0x000fe20008000406 */
[----:B------:R-:W-:-:S02]  /*12db0*/  F2FP.BF16.F32.PACK_AB R13, R84, R13 ;  /* 0x0000000d540d723e */ /* 0x000fc400000010ff */
[----:B------:R-:W-:Y:S02]  /*12dc0*/  F2FP.BF16.F32.PACK_AB R14, R83, R14 ;  /* 0x0000000e530e723e */ /* 0x000fe400000010ff */
[----:B------:R-:W-:Y:S02]  /*12dd0*/  F2FP.BF16.F32.PACK_AB R15, R82, R15 ;  /* 0x0000000f520f723e */ /* 0x000fe400000010ff */
[----:B------:R-:W-:Y:S02]  /*12de0*/  F2FP.BF16.F32.PACK_AB R16, R81, R16 ;  /* 0x000000105110723e */ /* 0x000fe400000010ff */
[----:B------:R-:W-:Y:S02]  /*12df0*/  F2FP.BF16.F32.PACK_AB R17, R80, R17 ;  /* 0x000000115011723e */ /* 0x000fe400000010ff */
[----:B------:R-:W-:Y:S02]  /*12e00*/  F2FP.BF16.F32.PACK_AB R18, R79, R18 ;  /* 0x000000124f12723e */ /* 0x000fe400000010ff */
[----:B------:R-:W-:Y:S01]  /*12e10*/  F2FP.BF16.F32.PACK_AB R19, R78, R19 ;  /* 0x000000134e13723e */ /* 0x000fe200000010ff */
[----:B------:R-:W-:Y:S01]  /*12e20*/  STS.U16 [R95+UR6+0x1fa00], R101 ;  /* 0x01fa00655f007988 */ /* 0x000fe20008000406 */
[----:B------:R-:W-:-:S03]  /*12e30*/  FADD R0, -R133, R0 ;  /* 0x0000000085007221 */ /* 0x000fc60000000100 */
[----:B------:R-:W-:Y:S01]  /*12e40*/  STS.U16 [R95+UR6+0x1fe00], R102 ;  /* 0x01fe00665f007988 */ /* 0x000fe20008000406 */
[----:B------:R-:W-:Y:S01]  /*12e50*/  STTM.16dp32bit_t0_t15.x16 tmem[UR8+0x100], R4 ;  /* 0x00010004000079ed */ /* 0x000fe20008a00008 */
[----:B------:R-:W-:Y:S02]  /*12e60*/  STTM.16dp32bit_t16_t31.x16 tmem[UR8+0x110], R4 ;  /* 0x00011004000079ed */ /* 0x000fe40008a20008 */
        /* <DEDUP_REMOVED lines=9> */
[----:B--2---:R-:W-:Y:S04]  /*12f00*/  STS.U16 [R252+UR6+0x1a700], R112 ;  /* 0x01a70070fc007988 */ /* 0x004fe80008000406 */
[----:B------:R-:W-:Y:S04]  /*12f10*/  STS.U16 [R252+UR6+0x1ab00], R113 ;  /* 0x01ab0071fc007988 */ /* 0x000fe80008000406 */
[----:B----4-:R-:W-:Y:S04]  /*12f20*/  STS.U16 [R252+UR6+0x1af00], R114 ;  /* 0x01af0072fc007988 */ /* 0x010fe80008000406 */
        /* <DEDUP_REMOVED lines=20> */
[----:B------:R-:W-:Y:S01]  /*13070*/  FMUL R0, R0, 1.4426950216293334961 ;  /* 0x3fb8aa3b00007820 */ /* 0x000fe20000400000 */
[----:B------:R-:W3:Y:S02]  /*13080*/  FENCE.VIEW.ASYNC.T ;  /* 0x00000000000073c6 */ /* 0x000ee40000000200 */
[----:B---3--:R-:W-:Y:S06]  /*13090*/  BAR.SYNC.DEFER_BLOCKING 0x0 ;  /* 0x0000000000007b1d */ /* 0x008fec0000010000 */
[----:B0-----:R-:W-:Y:S01]  /*130a0*/  LDTM.16dp32bit_t0_t15.x128 R4, tmem[UR8] ;  /* 0x00000008000479ee */ /* 0x001fe20008b80000 */
[----:B------:R-:W0:Y:S01]  /*130b0*/  LDTM.16dp32bit_t16_t31.x128 R4, tmem[UR8+0x80] ;  /* 0x00008008000479ee */ /* 0x000e220008ba0000 */
[----:B------:R-:W0:Y:S01]  /*130c0*/  MUFU.EX2 R0, R0 ;  /* 0x0000000000007308 */ /* 0x000e220000000800 */
[----:B------:R-:W-:Y:S01]  /*130d0*/  NOP ;  /* 0x0000000000007918 */ /* 0x000fe20000000000 */
[C---:B0-----:R-:W-:Y:S01]  /*130e0*/  FMUL R4, R0.reuse, R4 ;  /* 0x0000000400047220 */ /* 0x041fe20000400000 */
        /* <DEDUP_REMOVED lines=128> */
[----:B------:R2:W-:Y:S01]  /*138f0*/  STTM.16dp32bit_t16_t31.x128 tmem[UR8+0x80], R4 ;  /* 0x00008004000079ed */ /* 0x0005e20008ba0008 */
[----:B------:R-:W0:Y:S02]  /*13900*/  FENCE.VIEW.ASYNC.T ;  /* 0x00000000000073c6 */ /* 0x000e240000000200 */
[----:B0-----:R-:W-:Y:S06]  /*13910*/  BAR.SYNC.DEFER_BLOCKING 0x0 ;  /* 0x0000000000007b1d */ /* 0x001fec0000010000 */
[----:B------:R0:W-:Y:S06]  /*13920*/  MEMBAR.ALL.CTA ;  /* 0x0000000000007992 */ /* 0x0001ec0000008000 */
[----:B0-----:R-:W0:Y:S01]  /*13930*/  FENCE.VIEW.ASYNC.S ;  /* 0x00000000000073c6 */ /* 0x001e220000000000 */
[----:B-1----:R-:W-:-:S05]  /*13940*/  LEA R147, R143, UR6, 0x3 ;  /* 0x000000068f937c11 */ /* 0x002fca000f8e18ff */
[----:B------:R-:W-:-:S05]  /*13950*/  VIADD R147, R147, 0x20000 ;  /* 0x0002000093937836 */ /* 0x000fca0000000000 */
[----:B------:R-:W-:Y:S01]  /*13960*/  R2UR UR4, R147 ;  /* 0x00000000930472ca */ /* 0x000fe200000e0000 */
[----:B------:R-:W-:Y:S01]  /*13970*/  FADD R147, R142, R144 ;  /* 0x000000908e937221 */ /* 0x000fe20000000000 */
[----:B------:R-:W-:Y:S01]  /*13980*/  MOV R142, R146 ;  /* 0x00000092008e7202 */ /* 0x000fe20000000f00 */
[----:B0-----:R-:W-:Y:S06]  /*13990*/  BAR.SYNC.DEFER_BLOCKING 0x0 ;  /* 0x0000000000007b1d */ /* 0x001fec0000010000 */
[----:B------:R-:W-:Y:S06]  /*139a0*/  BRA.U UP2, `(.L_x_16) ;  /* 0x0000000102807547 */ /* 0x000fec000b800000 */
[----:B--2---:R-:W2:Y:S04]  /*139b0*/  LDL R129, [R1+0x278] ;  /* 0x0002780001817983 */ /* 0x004ea80000100800 */
[----:B------:R-:W3:Y:S04]  /*139c0*/  LDL R252, [R1+0x280] ;  /* 0x0002800001fc7983 */ /* 0x000ee80000100800 */
[----:B------:R-:W4:Y:S04]  /*139d0*/  LDL.64 R130, [R1+0x260] ;  /* 0x0002600001827983 */ /* 0x000f280000100a00 */
[----:B------:R-:W5:Y:S01]  /*139e0*/  LDL.64 R236, [R1+0x258] ;  /* 0x0002580001ec7983 */ /* 0x000f620000100a00 */
[----:B------:R-:W-:Y:S01]  /*139f0*/  ELECT P1, URZ, PT ;  /* 0x0000000000ff782f */ /* 0x000fe20003820000 */
[----:B------:R-:W-:Y:S01]  /*13a00*/  UMOV UR74, 0x0 ;  /* 0x00000000004a7882 */ /* 0x000fe20000000000 */
[----:B------:R-:W-:-:S11]  /*13a10*/  UMOV UR75, 0x4400490 ;  /* 0x04400490004b7882 */ /* 0x000fd60000000000 */
[----:B------:R-:W-:-:S05]  /*13a20*/  @P1 IMAD.MOV.U32 R5, RZ, RZ, 0x40004040 ;  /* 0x40004040ff051424 */ /* 0x000fca00078e00ff */
[----:B------:R-:W-:Y:S02]  /*13a30*/  @P1 R2UR UR73, R5 ;  /* 0x00000000054912ca */ /* 0x000fe400000e0000 */
[----:B--2---:R-:W-:-:S13]  /*13a40*/  R2UR UR5, R129 ;  /* 0x00000000810572ca */ /* 0x004fda00000e0000 */
[----:B------:R-:W-:Y:S01]  /*13a50*/  IMAD.U32 R4, RZ, RZ, UR5 ;  /* 0x00000005ff047e24 */ /* 0x000fe2000f8e00ff */
[----:B---3--:R-:W-:-:S04]  /*13a60*/  R2UR UR5, R252 ;  /* 0x00000000fc0572ca */ /* 0x008fc800000e0000 */
[----:B------:R-:W-:-:S13]  /*13a70*/  @P1 R2UR UR72, R4 ;  /* 0x00000000044812ca */ /* 0x000fda00000e0000 */
[----:B------:R0:W-:Y:S02]  /*13a80*/  UTCHMMA tmem[UR5], gdesc[UR72], tmem[UR7], tmem[UR74], idesc[UR75], UPT ;  /* 0x00ff4a48050079ea */ /* 0x0001e4000b800007 */
[----:B0-----:R-:W-:Y:S01]  /*13a90*/  UIADD3 UR5, UPT, UPT, UR7, 0x108, URZ ;  /* 0x0000010807057890 */ /* 0x001fe2000fffe0ff */
[----:B------:R-:W-:Y:S01]  /*13aa0*/  UMOV UR72, 0x0 ;  /* 0x0000000000487882 */ /* 0x000fe20000000000 */
[----:B------:R-:W-:-:S07]  /*13ab0*/  UMOV UR73, 0x4400490 ;  /* 0x0440049000497882 */ /* 0x000fce0000000000 */
[----:B------:R4:W-:Y:S02]  /*13ac0*/  UTCHMMA tmem[UR5], gdesc[UR14], tmem[UR7], tmem[UR74], idesc[UR75], UPT ;  /* 0x00ff4a0e050079ea */ /* 0x0009e4000b800007 */
[----:B----4-:R-:W-:Y:S01]  /*13ad0*/  R2UR UR74, R130 ;  /* 0x00000000824a72ca */ /* 0x010fe200000e0000 */
[----:B------:R-:W-:Y:S01]  /*13ae0*/  UIADD3 UR5, UPT, UPT, UR7, 0x110, URZ ;  /* 0x0000011007057890 */ /* 0x000fe2000fffe0ff */
[----:B------:R-:W-:-:S13]  /*13af0*/  R2UR UR75, R131 ;  /* 0x00000000834b72ca */ /* 0x000fda00000e0000 */
[----:B------:R5:W-:Y:S02]  /*13b00*/  UTCHMMA tmem[UR5], gdesc[UR74], tmem[UR7], tmem[UR72], idesc[UR73], UPT ;  /* 0x00ff484a050079ea */ /* 0x000be4000b800007 */
[----:B-----5:R-:W-:Y:S01]  /*13b10*/  R2UR UR72, R236 ;  /* 0x00000000ec4872ca */ /* 0x020fe200000e0000 */
[----:B------:R-:W-:Y:S01]  /*13b20*/  UIADD3 UR5, UPT, UPT, UR7, 0x118, URZ ;  /* 0x0000011807057890 */ /* 0x000fe2000fffe0ff */
[----:B------:R-:W-:Y:S01]  /*13b30*/  R2UR UR73, R237 ;  /* 0x00000000ed4972ca */ /* 0x000fe200000e0000 */
[----:B------:R-:W-:Y:S01]  /*13b40*/  UMOV UR74, 0x0 ;  /* 0x00000000004a7882 */ /* 0x000fe20000000000 */
[----:B------:R-:W-:-:S11]  /*13b50*/  UMOV UR75, 0x4400490 ;  /* 0x04400490004b7882 */ /* 0x000fd60000000000 */
[----:B------:R0:W-:Y:S02]  /*13b60*/  UTCHMMA tmem[UR5], gdesc[UR72], tmem[UR7], tmem[UR74], idesc[UR75], UPT ;  /* 0x00ff4a48050079ea */ /* 0x0001e4000b800007 */
[----:B0-----:R-:W-:Y:S02]  /*13b70*/  UMOV UR5, URZ ;  /* 0x000000ff00057c82 */ /* 0x001fe40008000000 */
[----:B------:R-:W-:Y:S02]  /*13b80*/  UMOV UR72, UR4 ;  /* 0x0000000400487c82 */ /* 0x000fe40008000000 */
[----:B------:R0:W-:Y:S01]  /*13b90*/  UTCBAR [UR72], URZ ;  /* 0x000000ff480073e9 */ /* 0x0001e200080000ff */
[----:B------:R-:W-:Y:S02]  /*13ba0*/  NOP ;  /* 0x0000000000007918 */ /* 0x000fe40000000000 */
.L_x_16:
[----:B--2---:R-:W1:Y:S01]  /*13bb0*/  S2R R6, SR_CTAID.X ;  /* 0x0000000000067919 */ /* 0x004e620000002500 */
[----:B------:R-:W2:Y:S01]  /*13bc0*/  LDC R5, c[0x0][0x3c4] ;  /* 0x0000f100ff057b82 */ /* 0x000ea20000000800 */
[----:B------:R-:W-:Y:S02]  /*13bd0*/  VIADD R143, R143, 0x1 ;  /* 0x000000018f8f7836 */ /* 0x000fe40000000000 */
[----:B------:R-:W-:Y:S01]  /*13be0*/  FFMA R145, R0, R145, R147 ;  /* 0x0000009100917223 */ /* 0x000fe20000000093 */
[----:B------:R-:W-:Y:S01]  /*13bf0*/  MOV R37, R139 ;  /* 0x0000008b00257202 */ /* 0x000fe20000000f00 */
[----:B------:R-:W-:Y:S01]  /*13c00*/  IMAD.MOV.U32 R38, RZ, RZ, R138 ;  /* 0x000000ffff267224 */ /* 0x000fe200078e008a */
[----:B------:R-:W-:Y:S01]  /*13c10*/  ISETP.GT.AND P2, PT, R143, 0x1, PT ;  /* 0x000000018f00780c */ /* 0x000fe20003f44270 */
[----:B------:R-:W-:Y:S01]  /*13c20*/  IMAD.MOV.U32 R36, RZ, RZ, R142 ;  /* 0x000000ffff247224 */ /* 0x000fe200078e008e */
[----:B------:R-:W3:Y:S02]  /*13c30*/  LDC R4, c[0x0][0x3d4] ;  /* 0x0000f500ff047b82 */ /* 0x000ee40000000800 */
[----:B------:R-:W-:-:S02]  /*13c40*/  SEL R146, RZ, 0x1, !P2 ;  /* 0x00000001ff927807 */ /* 0x000fc40005000000 */
[----:B------:R-:W-:Y:S02]  /*13c50*/  SEL R143, R143, RZ, !P2 ;  /* 0x000000ff8f8f7207 */ /* 0x000fe40005000000 */
[----:B------:R-:W-:Y:S01]  /*13c60*/  LOP3.LUT R146, R142, R146, RZ, 0x3c, !PT ;  /* 0x000000928e927212 */ /* 0x000fe200078e3cff */
[----:B--2---:R-:W-:-:S04]  /*13c70*/  IMAD.SHL.U32 R0, R5, 0x40, RZ ;  /* 0x0000004005007824 */ /* 0x004fc800078e00ff */
[----:B------:R-:W-:Y:S01]  /*13c80*/  IMAD.IADD R3, R0, 0x1, R3 ;  /* 0x0000000100037824 */ /* 0x000fe200078e0203 */
[----:B------:R-:W-:Y:S01]  /*13c90*/  MOV R0, R133 ;  /* 0x0000008500007202 */ /* 0x000fe20000000f00 */
[----:B-1----:R-:W-:Y:S01]  /*13ca0*/  IMAD.SHL.U32 R6, R6, 0x40, RZ ;  /* 0x0000004006067824 */ /* 0x002fe200078e00ff */
[----:B---3--:R-:W-:-:S04]  /*13cb0*/  SHF.L.U32 R4, R4, 0x6, RZ ;  /* 0x0000000604047819 */ /* 0x008fc800000006ff */
[----:B------:R-:W-:Y:S02]  /*13cc0*/  ISETP.GE.U32.AND P1, PT, R139, R6, PT ;  /* 0x000000068b00720c */ /* 0x000fe40003f26070 */
[----:B------:R-:W-:Y:S02]  /*13cd0*/  IADD3 R2, PT, PT, R4, R2, RZ ;  /* 0x0000000204027210 */ /* 0x000fe40007ffe0ff */
[----:B------:R-:W-:-:S13]  /*13ce0*/  ISETP.GE.U32.AND.EX P1, PT, R138, RZ, PT, P1 ;  /* 0x000000ff8a00720c */ /* 0x000fda0003f26110 */
[----:B------:R-:W-:Y:S05]  /*13cf0*/  @!P1 BRA `(.L_x_17) ;  /* 0xffffff9800549947 */ /* 0x000fea000383ffff */
.L_x_12:
[----:B------:R-:W1:Y:S01]  /*13d00*/  S2R R6, SR_CTAID.X ;  /* 0x0000000000067919 */ /* 0x000e620000002500 */
[C---:B------:R-:W-:Y:S01]  /*13d10*/  FMUL R136, R145.reuse, 8388608 ;  /* 0x4b00000091887820 */ /* 0x040fe20000400000 */
[----:B------:R-:W-:Y:S01]  /*13d20*/  FSETP.GEU.AND P2, PT, R145, 1.175494350822287508e-38, PT ;  /* 0x008000009100780b */ /* 0x000fe20003f4e000 */
[----:B0-----:R-:W0:Y:S01]  /*13d30*/  LDCU.64 UR12, c[0x0][0x3e0] ;  /* 0x00007c00ff0c77ac */ /* 0x001e220008000a00 */
[----:B------:R-:W2:Y:S01]  /*13d40*/  S2R R4, SR_TID.X ;  /* 0x0000000000047919 */ /* 0x000ea20000002100 */
[----:B------:R-:W-:Y:S01]  /*13d50*/  IMAD.MOV.U32 R5, RZ, RZ, 0x3dc6b27f ;  /* 0x3dc6b27fff057424 */ /* 0x000fe200078e00ff */
[----:B------:R-:W-:Y:S01]  /*13d60*/  FSEL R136, R136, R145, !P2 ;  /* 0x0000009188887208 */ /* 0x000fe20005000000 */
[----:B------:R-:W3:Y:S01]  /*13d70*/  LDCU.64 UR14, c[0x0][0x398] ;  /* 0x00007300ff0e77ac */ /* 0x000ee20008000a00 */
[----:B------:R-:W4:Y:S03]  /*13d80*/  S2R R9, SR_TID.X ;  /* 0x0000000000097919 */ /* 0x000f260000002100 */
[----:B------:R-:W-:Y:S01]  /*13d90*/  VIADD R0, R136, 0xc0cafb0d ;  /* 0xc0cafb0d88007836 */ /* 0x000fe20000000000 */
[----:B------:R-:W0:Y:S04]  /*13da0*/  S2R R8, SR_CTAID.Y ;  /* 0x0000000000087919 */ /* 0x000e280000002600 */
[----:B------:R-:W-:-:S05]  /*13db0*/  LOP3.LUT R3, R0, 0xff800000, RZ, 0xc0, !PT ;  /* 0xff80000000037812 */ /* 0x000fca00078ec0ff */
[----:B------:R-:W-:Y:S01]  /*13dc0*/  IMAD.IADD R0, R136, 0x1, -R3 ;  /* 0x0000000188007824 */ /* 0x000fe200078e0a03 */
[----:B------:R-:W-:-:S03]  /*13dd0*/  I2FP.F32.S32 R3, R3 ;  /* 0x0000000300037245 */ /* 0x000fc60000201400 */
[----:B------:R-:W-:-:S04]  /*13de0*/  FADD R132, R0, -1 ;  /* 0xbf80000000847421 */ /* 0x000fc80000000000 */
[----:B------:R-:W-:Y:S01]  /*13df0*/  FFMA.FTZ R5, R132, R5, -0.16845393180847167969 ;  /* 0xbe2c7f3084057423 */ /* 0x000fe20000010005 */
[----:B-1----:R-:W-:-:S03]  /*13e00*/  SHF.L.U32 R6, R6, 0x6, RZ ;  /* 0x0000000606067819 */ /* 0x002fc600000006ff */
[----:B------:R-:W-:Y:S01]  /*13e10*/  FFMA.FTZ R5, R132, R5, 0.1716887056827545166 ;  /* 0x3e2fcf2a84057423 */ /* 0x000fe20000010005 */
[----:B--2---:R-:W-:Y:S01]  /*13e20*/  LOP3.LUT R0, R4, 0x10, RZ, 0xc0, !PT ;  /* 0x0000001004007812 */ /* 0x004fe200078ec0ff */
[----:B------:R-:W-:Y:S02]  /*13e30*/  VIADD R6, R6, 0x40 ;  /* 0x0000004006067836 */ /* 0x000fe40000000000 */
[----:B------:R-:W-:Y:S01]  /*13e40*/  FFMA.FTZ R5, R132, R5, -0.17900948226451873779 ;  /* 0xbe374e4384057423 */ /* 0x000fe20000010005 */
[----:B------:R-:W-:Y:S02]  /*13e50*/  LOP3.LUT R7, R4, 0xf, RZ, 0xc0, !PT ;  /* 0x0000000f04077812 */ /* 0x000fe400078ec0ff */
[----:B------:R-:W-:Y:S01]  /*13e60*/  LEA R0, R0, UR6, 0x7 ;  /* 0x0000000600007c11 */ /* 0x000fe2000f8e38ff */
[----:B------:R-:W-:Y:S01]  /*13e70*/  FFMA.FTZ R5, R132, R5, 0.20512372255325317383 ;  /* 0x3e520bf484057423 */ /* 0x000fe20000010005 */
[----:B------:R-:W-:Y:S01]  /*13e80*/  ISETP.GE.AND P1, PT, R6, 0x1, PT ;  /* 0x000000010600780c */ /* 0x000fe20003f26270 */
[----:B0-----:R-:W-:Y:S01]  /*13e90*/  IMAD R138, R8, UR12, RZ ;  /* 0x0000000c088a7c24 */ /* 0x001fe2000f8e02ff */
[----:B------:R-:W0:Y:S01]  /*13ea0*/  S2R R6, SR_CTAID.X ;  /* 0x0000000000067919 */ /* 0x000e220000002500 */
[----:B------:R-:W-:Y:S01]  /*13eb0*/  IMAD R134, R7, 0x10, R0 ;  /* 0x0000001007867824 */ /* 0x000fe200078e0200 */
[----:B------:R-:W-:Y:S01]  /*13ec0*/  FSEL R0, RZ, -23, P2 ;  /* 0xc1b80000ff007808 */ /* 0x000fe20001000000 */
[----:B------:R-:W-:-:S02]  /*13ed0*/  IMAD.SHL.U32 R2, R138, 0x2, RZ ;  /* 0x000000028a027824 */ /* 0x000fc400078e00ff */
[----:B------:R-:W-:Y:S01]  /*13ee0*/  FFMA.FTZ R5, R132, R5, -0.24046532809734344482 ;  /* 0xbe763c8b84057423 */ /* 0x000fe20000010005 */
[----:B0-----:R-:W-:-:S04]  /*13ef0*/  SHF.L.U32 R6, R6, 0x6, RZ ;  /* 0x0000000606067819 */ /* 0x001fc800000006ff */
[----:B----4-:R-:W-:Y:S02]  /*13f00*/  LOP3.LUT R6, R6, 0x3f, R9, 0xf8, !PT ;  /* 0x0000003f06067812 */ /* 0x010fe400078ef809 */
[----:B------:R-:W-:-:S03]  /*13f10*/  LOP3.LUT R9, R4, 0x60, RZ, 0xc0, !PT ;  /* 0x0000006004097812 */ /* 0x000fc600078ec0ff */
[----:B------:R-:W-:-:S05]  /*13f20*/  IMAD R139, R6, UR13, RZ ;  /* 0x0000000d068b7c24 */ /* 0x000fca000f8e02ff */
[----:B------:R-:W-:Y:S01]  /*13f30*/  SHF.L.U32 R7, R139, 0x1, RZ ;  /* 0x000000018b077819 */ /* 0x000fe200000006ff */
[----:B---3--:R-:W-:Y:S06]  /*13f40*/  @!P1 BRA `(.L_x_18) ;  /* 0x00000000000c9947 */ /* 0x008fec0003800000 */
[----:B------:R-:W-:-:S04]  /*13f50*/  IMAD.U32 R142, R142, -0x80000000, RZ ;  /* 0x800000008e8e7824 */ /* 0x000fc800078e00ff */
[----:B------:R-:W0:Y:S02]  /*13f60*/  SYNCS.PHASECHK.TRANS64.TRYWAIT P1, [UR4], R142 ;  /* 0x0000008eff0075a7 */ /* 0x000e240008021104 */
[----:B0-----:R-:W-:Y:S05]  /*13f70*/  @!P1 BRA `(.L_x_19) ;  /* 0x00000048009c9947 */ /* 0x001fea0003800000 */
.L_x_18:
[----:B------:R-:W0:Y:S01]  /*13f80*/  S2R R240, SR_TID.X ;  /* 0x0000000000f07919 */ /* 0x000e220000002100 */
[C---:B------:R-:W-:Y:S01]  /*13f90*/  FFMA.FTZ R5, R132.reuse, R5, 0.28857114911079406738 ;  /* 0x3e93bf9984057423 */ /* 0x040fe20000010005 */
[----:B------:R-:W-:Y:S01]  /*13fa0*/  FFMA.FTZ R135, R3, 1.1920928955078125e-07, R0 ;  /* 0x3400000003877823 */ /* 0x000fe20000010000 */
[C---:B------:R-:W-:Y:S01]  /*13fb0*/  FSETP.GT.AND P1, PT, |R145|.reuse, 8.50705917302346158658e+37, PT ;  /* 0x7e8000009100780b */ /* 0x040fe20003f24200 */
[----:B------:R-:W-:Y:S01]  /*13fc0*/  BAR.SYNC.DEFER_BLOCKING 0x0 ;  /* 0x0000000000007b1d */ /* 0x000fe20000010000 */
[C---:B------:R-:W-:Y:S01]  /*13fd0*/  FFMA.FTZ R3, R132.reuse, R5, -0.36067417263984680176 ;  /* 0xbeb8aa4984037423 */ /* 0x040fe20000010005 */
[----:B------:R-:W-:Y:S01]  /*13fe0*/  FSETP.GEU.AND P3, PT, |R145|, 1.175494350822287508e-38, PT ;  /* 0x008000009100780b */ /* 0x000fe20003f6e200 */
[----:B------:R-:W-:Y:S01]  /*13ff0*/  IMAD R134, R9, 0x8, R134 ;  /* 0x0000000809867824 */ /* 0x000fe200078e0286 */
[----:B------:R-:W-:Y:S01]  /*14000*/  IADD3 R2, P4, P5, R7, UR14, R2 ;  /* 0x0000000e07027c10 */ /* 0x000fe2000fd9e002 */
[----:B------:R-:W-:Y:S01]  /*14010*/  FFMA.FTZ R3, R132, R3, 0.48089820146560668945 ;  /* 0x3ef6384a84037423 */ /* 0x000fe20000010003 */
[----:B------:R-:W-:Y:S01]  /*14020*/  IMAD.HI R139, R139, 0x2, RZ ;  /* 0x000000028b8b7827 */ /* 0x000fe200078e02ff */
[----:B------:R-:W-:Y:S01]  /*14030*/  ISETP.GE.U32.AND P2, PT, R136, 0x7f800000, PT ;  /* 0x7f8000008800780c */ /* 0x000fe20003f46070 */
[----:B------:R-:W1:Y:S02]  /*14040*/  S2R R238, SR_CTAID.X ;  /* 0x0000000000ee7919 */ /* 0x000e640000002500 */
[----:B------:R-:W-:Y:S01]  /*14050*/  FFMA.FTZ R137, R132, R3, -0.72134751081466674805 ;  /* 0xbf38aa3b84897423 */ /* 0x000fe20000010003 */
[----:B------:R-:W2:Y:S01]  /*14060*/  LDCU UR4, c[0x0][0x3ec] ;  /* 0x00007d80ff0477ac */ /* 0x000ea20008000800 */
[----:B------:R-:W-:-:S02]  /*14070*/  @P1 FMUL R145, R145, 0.25 ;  /* 0x3e80000091911820 */ /* 0x000fc40000400000 */
[C---:B------:R-:W-:Y:S01]  /*14080*/  FMUL R137, R132.reuse, R137 ;  /* 0x0000008984897220 */ /* 0x040fe20000400000 */
[----:B------:R-:W2:Y:S01]  /*14090*/  S2R R239, SR_CTAID.Y ;  /* 0x0000000000ef7919 */ /* 0x000ea20000002600 */
[----:B------:R-:W-:Y:S02]  /*140a0*/  @!P3 FMUL R145, R145, 16777216 ;  /* 0x4b8000009191b820 */ /* 0x000fe40000400000 */
[----:B------:R-:W-:Y:S01]  /*140b0*/  FMUL R137, R132, R137 ;  /* 0x0000008984897220 */ /* 0x000fe20000400000 */
[----:B------:R-:W3:Y:S02]  /*140c0*/  @!P0 SYNCS.CCTL.IV [UR6+0x20000] ;  /* 0x02000000ff0089b1 */ /* 0x000ee40008000006 */
[----:B---3--:R-:W-:Y:S01]  /*140d0*/  BAR.SYNC.DEFER_BLOCKING 0x0 ;  /* 0x0000000000007b1d */ /* 0x008fe20000010000 */
[----:B0-----:R-:W-:Y:S02]  /*140e0*/  SHF.R.U32.HI R0, RZ, 0x2, R240 ;  /* 0x00000002ff007819 */ /* 0x001fe400000116f0 */
[----:B------:R-:W-:-:S02]  /*140f0*/  SHF.L.U32 R140, R240, 0x4, RZ ;  /* 0x00000004f08c7819 */ /* 0x000fc400000006ff */
[----:B------:R-:W-:Y:S01]  /*14100*/  LOP3.LUT R0, R0, 0x18, RZ, 0xc0, !PT ;  /* 0x0000001800007812 */ /* 0x000fe200078ec0ff */
[----:B------:R-:W-:Y:S01]  /*14110*/  LDTM.16dp32bit_t0_t15.x128 R4, tmem[UR8] ;  /* 0x00000008000479ee */ /* 0x000fe20008b80000 */
[----:B------:R-:W0:Y:S01]  /*14120*/  LDTM.16dp32bit_t16_t31.x128 R4, tmem[UR8+0x80] ;  /* 0x00008008000479ee */ /* 0x000e220008ba0000 */
[----:B------:R-:W-:Y:S01]  /*14130*/  LOP3.LUT R140, R140, 0x30, RZ, 0xc0, !PT ;  /* 0x000000308c8c7812 */ /* 0x000fe200078ec0ff */
[----:B------:R-:W3:Y:S01]  /*14140*/  LDCU.64 UR8, c[0x0][0x3a0] ;  /* 0x00007400ff0877ac */ /* 0x000ee20008000a00 */
[----:B------:R-:W-:Y:S01]  /*14150*/  LOP3.LUT R3, R0, 0x1f, R240, 0xf8, !PT ;  /* 0x0000001f00037812 */ /* 0x000fe200078ef8f0 */
[----:B------:R-:W-:-:S04]  /*14160*/  IMAD.HI R0, R138, 0x2, RZ ;  /* 0x000000028a007827 */ /* 0x000fc800078e02ff */
[C---:B------:R-:W-:Y:S02]  /*14170*/  IMAD.SHL.U32 R138, R3.reuse, 0x8, RZ ;  /* 0x00000008038a7824 */ /* 0x040fe400078e00ff */
[----:B------:R-:W-:Y:S02]  /*14180*/  IMAD.SHL.U32 R3, R3, 0x10, RZ ;  /* 0x0000001003037824 */ /* 0x000fe400078e00ff */
[----:B-1----:R-:W-:Y:S01]  /*14190*/  IMAD.SHL.U32 R238, R238, 0x40, RZ ;  /* 0x00000040eeee7824 */ /* 0x002fe200078e00ff */
[----:B------:R-:W-:Y:S01]  /*141a0*/  LOP3.LUT R141, R138, 0xc0, RZ, 0xc0, !PT ;  /* 0x000000c08a8d7812 */ /* 0x000fe200078ec0ff */
[----:B------:R-:W-:Y:S01]  /*141b0*/  FFMA.FTZ R138, R132, 1.4426950216293334961, R137 ;  /* 0x3fb8aa3b848a7823 */ /* 0x000fe20000010089 */
[----:B------:R-:W-:Y:S01]  /*141c0*/  IADD3.X R132, PT, PT, R139, UR15, R0, P4, P5 ;  /* 0x0000000f8b847c10 */ /* 0x000fe2000a7ea400 */
[----:B------:R-:W1:Y:S01]  /*141d0*/  @!P0 SYNCS.CCTL.IV [UR6+0x20008] ;  /* 0x02000800ff0089b1 */ /* 0x000e620008000006 */
[----:B------:R-:W-:Y:S01]  /*141e0*/  IADD3 R0, PT, PT, R141, UR6, R140 ;  /* 0x000000068d007c10 */ /* 0x000fe2000fffe08c */
[----:B------:R-:W-:Y:S01]  /*141f0*/  FADD R135, R135, R138 ;  /* 0x0000008a87877221 */ /* 0x000fe20000000000 */
[----:B------:R-:W-:Y:S01]  /*14200*/  NOP ;  /* 0x0000000000007918 */ /* 0x000fe20000000000 */
[----:B------:R-:W4:Y:S01]  /*14210*/  MUFU.RCP R138, R145 ;  /* 0x00000091008a7308 */ /* 0x000f220000001000 */
[----:B------:R-:W-:Y:S01]  /*14220*/  @P2 IMAD.MOV.U32 R137, RZ, RZ, 0x7f800000 ;  /* 0x7f800000ff892424 */ /* 0x000fe200078e00ff */
[--C-:B------:R-:W-:Y:S01]  /*14230*/  LOP3.LUT R238, R238, 0x3f, R240.reuse, 0xf8, !PT ;  /* 0x0000003feeee7812 */ /* 0x100fe200078ef8f0 */
[----:B0-----:R-:W-:Y:S01]  /*14240*/  @P1 FMUL R6, R6, 0.25 ;  /* 0x3e80000006061820 */ /* 0x001fe20000400000 */
[----:B------:R-:W-:Y:S01]  /*14250*/  @P1 FMUL R5, R5, 0.25 ;  /* 0x3e80000005051820 */ /* 0x000fe20000400000 */
        /* <DEDUP_REMOVED lines=14> */
[----:B------:R-:W-:Y:S01]  /*14340*/  @!P3 FMUL R6, R6, 16777216 ;  /* 0x4b8000000606b820 */ /* 0x000fe20000400000 */
        /* <DEDUP_REMOVED lines=15> */
[C---:B----4-:R-:W-:Y:S01]  /*14440*/  FMUL R139, R138.reuse, R6 ;  /* 0x000000068a8b7220 */ /* 0x050fe20000400000 */
        /* <DEDUP_REMOVED lines=14> */
[----:B------:R-:W-:Y:S01]  /*14530*/  FMUL R18, R138, R19 ;  /* 0x000000138a127220 */ /* 0x000fe20000400000 */
[----:B------:R-:W-:Y:S01]  /*14540*/  F2FP.BF16.F32.PACK_AB R8, R6, R5 ;  /* 0x000000050608723e */ /* 0x000fe200000010ff */
[----:B------:R-:W-:Y:S01]  /*14550*/  @P1 FMUL R49, R49, 0.25 ;  /* 0x3e80000031311820 */ /* 0x000fe20000400000 */
[----:B------:R-:W-:Y:S01]  /*14560*/  F2FP.BF16.F32.PACK_AB R5, R10, R7 ;  /* 0x000000070a05723e */ /* 0x000fe200000010ff */
[----:B------:R-:W-:Y:S01]  /*14570*/  @P1 FMUL R90, R90, 0.25 ;  /* 0x3e8000005a5a1820 */ /* 0x000fe20000400000 */
[----:B------:R-:W-:Y:S01]  /*14580*/  F2FP.BF16.F32.PACK_AB R6, R11, R12 ;  /* 0x0000000c0b06723e */ /* 0x000fe200000010ff */
[----:B------:R-:W-:Y:S01]  /*14590*/  @P1 FMUL R48, R48, 0.25 ;  /* 0x3e80000030301820 */ /* 0x000fe20000400000 */
[----:B------:R-:W-:Y:S01]  /*145a0*/  F2FP.BF16.F32.PACK_AB R4, R139, R4 ;  /* 0x000000048b04723e */ /* 0x000fe200000010ff */
[----:B------:R-:W-:Y:S01]  /*145b0*/  @!P3 FMUL R49, R49, 16777216 ;  /* 0x4b8000003131b820 */ /* 0x000fe20000400000 */
[----:B------:R-:W-:Y:S01]  /*145c0*/  F2FP.BF16.F32.PACK_AB R9, R140, R9 ;  /* 0x000000098c09723e */ /* 0x000fe200000010ff */
[----:B------:R-:W-:Y:S01]  /*145d0*/  @P1 FMUL R91, R91, 0.25 ;  /* 0x3e8000005b5b1820 */ /* 0x000fe20000400000 */
[----:B------:R-:W-:Y:S01]  /*145e0*/  F2FP.BF16.F32.PACK_AB R10, R14, R13 ;  /* 0x0000000d0e0a723e */ /* 0x000fe200000010ff */
[----:B------:R-:W-:Y:S01]  /*145f0*/  @!P3 FMUL R90, R90, 16777216 ;  /* 0x4b8000005a5ab820 */ /* 0x000fe20000400000 */
[----:B------:R-:W-:Y:S01]  /*14600*/  F2FP.BF16.F32.PACK_AB R7, R141, R16 ;  /* 0x000000108d07723e */ /* 0x000fe200000010ff */
[----:B------:R-:W-:Y:S01]  /*14610*/  @!P3 FMUL R48, R48, 16777216 ;  /* 0x4b8000003030b820 */ /* 0x000fe20000400000 */
[----:B------:R-:W-:Y:S01]  /*14620*/  F2FP.BF16.F32.PACK_AB R11, R18, R17 ;  /* 0x00000011120b723e */ /* 0x000fe200000010ff */
[C---:B------:R-:W-:Y:S01]  /*14630*/  FMUL R149, R138.reuse, R49 ;  /* 0x000000318a957220 */ /* 0x040fe20000400000 */
[----:B------:R-:W-:Y:S01]  /*14640*/  @!P3 FMUL R91, R91, 16777216 ;  /* 0x4b8000005b5bb820 */ /* 0x000fe20000400000 */
[----:B-1----:R-:W-:Y:S01]  /*14650*/  STS.128 [R134], R4 ;  /* 0x0000000486007388 */ /* 0x002fe20000000c00 */
[----:B------:R-:W-:Y:S01]  /*14660*/  FMUL R49, R138, R90 ;  /* 0x0000005a8a317220 */ /* 0x000fe20000400000 */
[----:B------:R-:W-:Y:S01]  /*14670*/  LOP3.LUT R90, R240, 0x7f, RZ, 0xc0, !PT ;  /* 0x0000007ff05a7812 */ /* 0x000fe200078ec0ff */
[C---:B------:R-:W-:Y:S01]  /*14680*/  FMUL R151, R138.reuse, R48 ;  /* 0x000000308a977220 */ /* 0x040fe20000400000 */
[----:B------:R-:W-:Y:S01]  /*14690*/  STS.128 [R134+0x400], R8 ;  /* 0x0004000886007388 */ /* 0x000fe20000000c00 */
[----:B------:R-:W-:Y:S01]  /*146a0*/  FMUL R48, R138, R91 ;  /* 0x0000005b8a307220 */ /* 0x000fe20000400000 */
[----:B------:R-:W-:Y:S01]  /*146b0*/  LEA R91, R90, UR6, 0x4 ;  /* 0x000000065a5b7c11 */ /* 0x000fe2000f8e20ff */
[----:B------:R-:W-:Y:S01]  /*146c0*/  @P1 FMUL R20, R20, 0.25 ;  /* 0x3e80000014141820 */ /* 0x000fe20000400000 */
[----:B------:R-:W-:Y:S01]  /*146d0*/  BAR.SYNC.DEFER_BLOCKING 0x0 ;  /* 0x0000000000007b1d */ /* 0x000fe20000010000 */
        /* <DEDUP_REMOVED lines=23> */
[----:B------:R-:W-:Y:S01]  /*14850*/  LDS.128 R4, [R91] ;  /* 0x000000005b047984 */ /* 0x000fe20000000c00 */
[----:B------:R-:W-:Y:S01]  /*14860*/  @P1 FMUL R44, R44, 0.25 ;  /* 0x3e8000002c2c1820 */ /* 0x000fe20000400000 */
[----:B------:R-:W-:Y:S01]  /*14870*/  @P1 FMUL R45, R45, 0.25 ;  /* 0x3e8000002d2d1820 */ /* 0x000fe20000400000 */
[----:B------:R-:W-:Y:S01]  /*14880*/  @P1 FMUL R46, R46, 0.25 ;  /* 0x3e8000002e2e1820 */ /* 0x000fe20000400000 */
[----:B------:R-:W-:Y:S01]  /*14890*/  LDS.128 R8, [R91+0x800] ;  /* 0x000800005b087984 */ /* 0x000fe20000000c00 */
        /* <DEDUP_REMOVED lines=81> */
[C---:B------:R-:W-:Y:S01]  /*14db0*/  @P2 FFMA.FTZ R135, R136.reuse, R137, +INF ;  /* 0x7f80000088872423 */ /* 0x040fe20000010089 */
[----:B------:R-:W-:Y:S01]  /*14dc0*/  FSETP.NEU.AND P1, PT, R136, RZ, PT ;  /* 0x000000ff8800720b */ /* 0x000fe20003f2d000 */
        /* <DEDUP_REMOVED lines=16> */
[----:B------:R-:W-:Y:S01]  /*14ed0*/  FSEL R12, R135, -INF , P1 ;  /* 0xff800000870c7808 */ /* 0x000fe20000800000 */
        /* <DEDUP_REMOVED lines=16> */
[----:B------:R-:W-:Y:S01]  /*14fe0*/  FFMA R133, R12, 0.69314718246459960938, R133 ;  /* 0x3f3172180c857823 */ /* 0x000fe20000000085 */
[----:B------:R-:W-:Y:S01]  /*14ff0*/  BAR.SYNC.DEFER_BLOCKING 0x0 ;  /* 0x0000000000007b1d */ /* 0x000fe20000010000 */
[----:B------:R-:W-:Y:S01]  /*15000*/  F2FP.BF16.F32.PACK_AB R12, R22, R15 ;  /* 0x0000000f160c723e */ /* 0x000fe200000010ff */
[----:B------:R-:W-:Y:S01]  /*15010*/  @!P3 FMUL R36, R36, 16777216 ;  /* 0x4b8000002424b820 */ /* 0x000fe20000400000 */
        /* <DEDUP_REMOVED lines=14> */
[----:B------:R-:W-:Y:S01]  /*15100*/  @!P3 FMUL R44, R44, 16777216 ;  /* 0x4b8000002c2cb820 */ /* 0x000fe20000400000 */
[----:B------:R-:W-:Y:S01]  /*15110*/  @!P3 FMUL R45, R45, 16777216 ;  /* 0x4b8000002d2db820 */ /* 0x000fe20000400000 */
[----:B------:R-:W-:Y:S01]  /*15120*/  @!P3 FMUL R46, R46, 16777216 ;  /* 0x4b8000002e2eb820 */ /* 0x000fe20000400000 */
[----:B------:R-:W-:Y:S01]  /*15130*/  @!P3 FMUL R47, R47, 16777216 ;  /* 0x4b8000002f2fb820 */ /* 0x000fe20000400000 */
[----:B------:R-:W-:Y:S01]  /*15140*/  @!P3 FMUL R50, R50, 16777216 ;  /* 0x4b8000003232b820 */ /* 0x000fe20000400000 */
[----:B------:R-:W-:Y:S01]  /*15150*/  @!P3 FMUL R51, R51, 16777216 ;  /* 0x4b8000003333b820 */ /* 0x000fe20000400000 */
[C---:B------:R-:W-:Y:S01]  /*15160*/  FMUL R20, R138.reuse, R36 ;  /* 0x000000248a147220 */ /* 0x040fe20000400000 */
[----:B------:R-:W-:Y:S01]  /*15170*/  STS.128 [R134], R12 ;  /* 0x0000000c86007388 */ /* 0x000fe20000000c00 */
[C---:B------:R-:W-:Y:S01]  /*15180*/  FMUL R23, R138.reuse, R38 ;  /* 0x000000268a177220 */ /* 0x040fe20000400000 */
[C---:B------:R-:W-:Y:S01]  /*15190*/  FMUL R26, R138.reuse, R40 ;  /* 0x000000288a1a7220 */ /* 0x040fe20000400000 */
[C---:B------:R-:W-:Y:S01]  /*151a0*/  FMUL R27, R138.reuse, R42 ;  /* 0x0000002a8a1b7220 */ /* 0x040fe20000400000 */
[----:B------:R-:W-:Y:S01]  /*151b0*/  STS.128 [R134+0x400], R16 ;  /* 0x0004001086007388 */ /* 0x000fe20000000c00 */
[C---:B------:R-:W-:Y:S01]  /*151c0*/  FMUL R24, R138.reuse, R37 ;  /* 0x000000258a187220 */ /* 0x040fe20000400000 */
[C---:B------:R-:W-:Y:S01]  /*151d0*/  FMUL R39, R138.reuse, R39 ;  /* 0x000000278a277220 */ /* 0x040fe20000400000 */
[C---:B------:R-:W-:Y:S01]  /*151e0*/  FMUL R25, R138.reuse, R41 ;  /* 0x000000298a197220 */ /* 0x040fe20000400000 */
[----:B------:R-:W-:Y:S01]  /*151f0*/  BAR.SYNC.DEFER_BLOCKING 0x0 ;  /* 0x0000000000007b1d */ /* 0x000fe20000010000 */
        /* <DEDUP_REMOVED lines=23> */
[----:B------:R-:W-:Y:S01]  /*15370*/  LDS.128 R12, [R91] ;  /* 0x000000005b0c7984 */ /* 0x000fe20000000c00 */
[----:B------:R-:W-:Y:S01]  /*15380*/  @!P3 FMUL R66, R66, 16777216 ;  /* 0x4b8000004242b820 */ /* 0x000fe20000400000 */
[----:B------:R-:W-:Y:S01]  /*15390*/  @!P3 FMUL R55, R55, 16777216 ;  /* 0x4b8000003737b820 */ /* 0x000fe20000400000 */
[----:B------:R-:W-:Y:S01]  /*153a0*/  @!P3 FMUL R60, R60, 16777216 ;  /* 0x4b8000003c3cb820 */ /* 0x000fe20000400000 */
[----:B------:R-:W-:Y:S01]  /*153b0*/  LDS.128 R16, [R91+0x800] ;  /* 0x000800005b107984 */ /* 0x000fe20000000c00 */
[----:B------:R-:W-:Y:S01]  /*153c0*/  @!P3 FMUL R61, R61, 16777216 ;  /* 0x4b8000003d3db820 */ /* 0x000fe20000400000 */
[----:B------:R-:W-:Y:S01]  /*153d0*/  @!P3 FMUL R62, R62, 16777216 ;  /* 0x4b8000003e3eb820 */ /* 0x000fe20000400000 */
[----:B------:R-:W-:Y:S01]  /*153e0*/  @!P3 FMUL R64, R64, 16777216 ;  /* 0x4b8000004040b820 */ /* 0x000fe20000400000 */
[----:B------:R-:W-:Y:S01]  /*153f0*/  BAR.SYNC.DEFER_BLOCKING 0x0 ;  /* 0x0000000000007b1d */ /* 0x000fe20000010000 */
[----:B------:R-:W-:Y:S01]  /*15400*/  @!P3 FMUL R65, R65, 16777216 ;  /* 0x4b8000004141b820 */ /* 0x000fe20000400000 */
[----:B------:R-:W-:Y:S01]  /*15410*/  @!P3 FMUL R67, R67, 16777216 ;  /* 0x4b8000004343b820 */ /* 0x000fe20000400000 */
        /* <DEDUP_REMOVED lines=21> */
[----:B------:R-:W-:Y:S01]  /*15570*/  STS.128 [R134], R20 ;  /* 0x0000001486007388 */ /* 0x000fe20000000c00 */
[----:B------:R-:W-:Y:S01]  /*15580*/  F2FP.BF16.F32.PACK_AB R32, R55, R32 ;  /* 0x000000203720723e */ /* 0x000fe200000010ff */
[----:B------:R-:W-:Y:S01]  /*15590*/  @!P3 FMUL R72, R72, 16777216 ;  /* 0x4b8000004848b820 */ /* 0x000fe20000400000 */
[----:B------:R-:W-:Y:S01]  /*155a0*/  F2FP.BF16.F32.PACK_AB R30, R53, R60 ;  /* 0x0000003c351e723e */ /* 0x000fe200000010ff */
[----:B------:R-:W-:Y:S01]  /*155b0*/  STS.128 [R134+0x400], R24 ;  /* 0x0004001886007388 */ /* 0x000fe20000000c00 */
[----:B------:R-:W-:Y:S01]  /*155c0*/  F2FP.BF16.F32.PACK_AB R34, R50, R61 ;  /* 0x0000003d3222723e */ /* 0x000fe200000010ff */
[----:B------:R-:W-:Y:S01]  /*155d0*/  @!P3 FMUL R73, R73, 16777216 ;  /* 0x4b8000004949b820 */ /* 0x000fe20000400000 */
[----:B------:R-:W-:Y:S01]  /*155e0*/  F2FP.BF16.F32.PACK_AB R31, R63, R64 ;  /* 0x000000403f1f723e */ /* 0x000fe200000010ff */
[----:B------:R-:W-:Y:S01]  /*155f0*/  BAR.SYNC.DEFER_BLOCKING 0x0 ;  /* 0x0000000000007b1d */ /* 0x000fe20000010000 */
        /* <DEDUP_REMOVED lines=23> */
[----:B------:R-:W-:Y:S01]  /*15770*/  LDS.128 R20, [R91] ;  /* 0x000000005b147984 */ /* 0x000fe20000000c00 */
[C---:B------:R-:W-:Y:S01]  /*15780*/  FMUL R51, R138.reuse, R78 ;  /* 0x0000004e8a337220 */ /* 0x040fe20000400000 */
[C---:B------:R-:W-:Y:S01]  /*15790*/  FMUL R79, R138.reuse, R79 ;  /* 0x0000004f8a4f7220 */ /* 0x040fe20000400000 */
[C---:B------:R-:W-:Y:S01]  /*157a0*/  FMUL R80, R138.reuse, R80 ;  /* 0x000000508a507220 */ /* 0x040fe20000400000 */
[----:B------:R-:W-:Y:S01]  /*157b0*/  LDS.128 R24, [R91+0x800] ;  /* 0x000800005b187984 */ /* 0x000fe20000000c00 */
[C---:B------:R-:W-:Y:S01]  /*157c0*/  FMUL R81, R138.reuse, R81 ;  /* 0x000000518a517220 */ /* 0x040fe20000400000 */
[C---:B------:R-:W-:Y:S01]  /*157d0*/  FMUL R67, R138.reuse, R82 ;  /* 0x000000528a437220 */ /* 0x040fe20000400000 */
[----:B------:R-:W-:Y:S01]  /*157e0*/  FMUL R62, R138, R83 ;  /* 0x000000538a3e7220 */ /* 0x000fe20000400000 */
[----:B------:R-:W-:Y:S01]  /*157f0*/  BAR.SYNC.DEFER_BLOCKING 0x0 ;  /* 0x0000000000007b1d */ /* 0x000fe20000010000 */
[----:B------:R-:W-:Y:S01]  /*15800*/  SHF.R.U32.HI R39, RZ, 0x6, R240 ;  /* 0x00000006ff277819 */ /* 0x000fe200000116f0 */
[----:B------:R-:W-:Y:S01]  /*15810*/  @!P3 FMUL R85, R85, 16777216 ;  /* 0x4b8000005555b820 */ /* 0x000fe20000400000 */
[----:B------:R-:W-:Y:S01]  /*15820*/  F2FP.BF16.F32.PACK_AB R36, R37, R36 ;  /* 0x000000242524723e */ /* 0x000fe200000010ff */
[----:B------:R-:W-:Y:S01]  /*15830*/  @!P3 FMUL R87, R87, 16777216 ;  /* 0x4b8000005757b820 */ /* 0x000fe20000400000 */
[----:B------:R-:W-:Y:S01]  /*15840*/  SGXT.U32 R65, R39, 0x1 ;  /* 0x000000012741781a */ /* 0x000fe20000000000 */
        /* <DEDUP_REMOVED lines=18> */
[----:B------:R-:W-:Y:S01]  /*15970*/  STS.128 [R134], R28 ;  /* 0x0000001c86007388 */ /* 0x000fe20000000c00 */
[----:B------:R-:W-:Y:S01]  /*15980*/  @!P3 FMUL R99, R99, 16777216 ;  /* 0x4b8000006363b820 */ /* 0x000fe20000400000 */
        /* <DEDUP_REMOVED lines=17> */
[----:B------:R-:W0:Y:S01]  /*15aa0*/  LDC R94, c[0x0][0x3e8] ;  /* 0x0000fa00ff5e7b82 */ /* 0x000e220000000800 */
        /* <DEDUP_REMOVED lines=9> */
[----:B------:R-:W-:Y:S01]  /*15b40*/  FMUL R100, R138, R100 ;  /* 0x000000648a647220 */ /* 0x000fe20000400000 */
[----:B------:R-:W-:Y:S01]  /*15b50*/  F2FP.BF16.F32.PACK_AB R87, R98, R87 ;  /* 0x000000576257723e */ /* 0x000fe200000010ff */
[----:B------:R-:W-:Y:S01]  /*15b60*/  FMUL R101, R138, R101 ;  /* 0x000000658a657220 */ /* 0x000fe20000400000 */
[----:B------:R-:W-:Y:S01]  /*15b70*/  LDS.128 R28, [R91] ;  /* 0x000000005b1c7984 */ /* 0x000fe20000000c00 */
[----:B------:R-:W-:Y:S01]  /*15b80*/  F2FP.BF16.F32.PACK_AB R63, R58, R97 ;  /* 0x000000613a3f723e */ /* 0x000fe200000010ff */
[C---:B------:R-:W-:Y:S01]  /*15b90*/  FMUL R47, R138.reuse, R102 ;  /* 0x000000668a2f7220 */ /* 0x040fe20000400000 */
[----:B------:R-:W-:Y:S01]  /*15ba0*/  FMUL R46, R138, R103 ;  /* 0x000000678a2e7220 */ /* 0x000fe20000400000 */
[----:B------:R-:W-:Y:S01]  /*15bb0*/  LDS.128 R32, [R91+0x800] ;  /* 0x000800005b207984 */ /* 0x000fe20000000c00 */
[----:B------:R-:W-:Y:S01]  /*15bc0*/  @!P3 FMUL R105, R105, 16777216 ;  /* 0x4b8000006969b820 */ /* 0x000fe20000400000 */
[----:B------:R-:W-:Y:S01]  /*15bd0*/  @!P3 FMUL R107, R107, 16777216 ;  /* 0x4b8000006b6bb820 */ /* 0x000fe20000400000 */
[----:B------:R-:W-:Y:S01]  /*15be0*/  F2FP.BF16.F32.PACK_AB R56, R47, R100 ;  /* 0x000000642f38723e */ /* 0x000fe200000010ff */
[----:B------:R-:W-:Y:S01]  /*15bf0*/  BAR.SYNC.DEFER_BLOCKING 0x0 ;  /* 0x0000000000007b1d */ /* 0x000fe20000010000 */
[----:B------:R-:W-:Y:S01]  /*15c00*/  F2FP.BF16.F32.PACK_AB R52, R46, R101 ;  /* 0x000000652e34723e */ /* 0x000fe200000010ff */
[----:B------:R-:W-:Y:S01]  /*15c10*/  @!P3 FMUL R104, R104, 16777216 ;  /* 0x4b8000006868b820 */ /* 0x000fe20000400000 */
[----:B0-----:R-:W-:-:S02]  /*15c20*/  IMAD R65, R65, R94, RZ ;  /* 0x0000005e41417224 */ /* 0x001fc400078e02ff */
[----:B------:R-:W-:Y:S01]  /*15c30*/  @!P3 FMUL R106, R106, 16777216 ;  /* 0x4b8000006a6ab820 */ /* 0x000fe20000400000 */
[----:B------:R-:W-:Y:S01]  /*15c40*/  @!P3 FMUL R108, R108, 16777216 ;  /* 0x4b8000006c6cb820 */ /* 0x000fe20000400000 */
[----:B------:R-:W-:Y:S01]  /*15c50*/  @!P3 FMUL R109, R109, 16777216 ;  /* 0x4b8000006d6db820 */ /* 0x000fe20000400000 */
[----:B------:R-:W-:Y:S01]  /*15c60*/  @!P3 FMUL R110, R110, 16777216 ;  /* 0x4b8000006e6eb820 */ /* 0x000fe20000400000 */
[----:B------:R-:W-:Y:S01]  /*15c70*/  LEA R71, R94, R65, 0x1 ;  /* 0x000000415e477211 */ /* 0x000fe200078e08ff */
[----:B------:R-:W-:Y:S01]  /*15c80*/  @!P3 FMUL R111, R111, 16777216 ;  /* 0x4b8000006f6fb820 */ /* 0x000fe20000400000 */
[----:B------:R-:W-:Y:S01]  /*15c90*/  @!P3 FMUL R112, R112, 16777216 ;  /* 0x4b8000007070b820 */ /* 0x000fe20000400000 */
[----:B------:R-:W-:Y:S01]  /*15ca0*/  @!P3 FMUL R113, R113, 16777216 ;  /* 0x4b8000007171b820 */ /* 0x000fe20000400000 */
[----:B------:R-:W-:Y:S01]  /*15cb0*/  @!P3 FMUL R114, R114, 16777216 ;  /* 0x4b8000007272b820 */ /* 0x000fe20000400000 */
[----:B------:R-:W-:Y:S01]  /*15cc0*/  @!P3 FMUL R115, R115, 16777216 ;  /* 0x4b8000007373b820 */ /* 0x000fe20000400000 */
[----:B------:R-:W-:-:S02]  /*15cd0*/  IMAD R67, R94, 0x2, R71 ;  /* 0x000000025e437824 */ /* 0x000fc400078e0247 */
        /* <DEDUP_REMOVED lines=9> */
[----:B------:R-:W-:Y:S01]  /*15d70*/  STS.128 [R134], R36 ;  /* 0x0000002486007388 */ /* 0x000fe20000000c00 */
[C---:B------:R-:W-:Y:S01]  /*15d80*/  FMUL R113, R138.reuse, R113 ;  /* 0x000000718a717220 */ /* 0x040fe20000400000 */
[C---:B------:R-:W-:Y:S01]  /*15d90*/  FMUL R77, R138.reuse, R114 ;  /* 0x000000728a4d7220 */ /* 0x040fe20000400000 */
[----:B------:R-:W-:Y:S01]  /*15da0*/  FMUL R74, R138, R115 ;  /* 0x000000738a4a7220 */ /* 0x000fe20000400000 */
[----:B------:R-:W-:Y:S01]  /*15db0*/  STS.128 [R134+0x400], R40 ;  /* 0x0004002886007388 */ /* 0x000fe20000000c00 */
[----:B------:R-:W-:Y:S01]  /*15dc0*/  IMAD R79, R94, 0x2, R67 ;  /* 0x000000025e4f7824 */ /* 0x000fe200078e0243 */
[----:B------:R-:W-:Y:S01]  /*15dd0*/  F2FP.BF16.F32.PACK_AB R53, R54, R105 ;  /* 0x000000693635723e */ /* 0x000fe200000010ff */
[----:B------:R-:W-:Y:S01]  /*15de0*/  @!P3 FMUL R116, R116, 16777216 ;  /* 0x4b8000007474b820 */ /* 0x000fe20000400000 */
        /* <DEDUP_REMOVED lines=11> */
[----:B------:R-:W-:Y:S01]  /*15ea0*/  LEA R81, R94, R79, 0x1 ;  /* 0x0000004f5e517211 */ /* 0x000fe200078e08ff */
[----:B------:R-:W-:Y:S01]  /*15eb0*/  @!P3 FMUL R120, R120, 16777216 ;  /* 0x4b8000007878b820 */ /* 0x000fe20000400000 */
[----:B------:R-:W-:Y:S01]  /*15ec0*/  @!P3 FMUL R122, R122, 16777216 ;  /* 0x4b8000007a7ab820 */ /* 0x000fe20000400000 */
[C---:B------:R-:W-:Y:S01]  /*15ed0*/  FMUL R117, R138.reuse, R117 ;  /* 0x000000758a757220 */ /* 0x040fe20000400000 */
[----:B------:R-:W-:Y:S01]  /*15ee0*/  FMUL R68, R138, R119 ;  /* 0x000000778a447220 */ /* 0x000fe20000400000 */
[----:B------:R-:W-:-:S02]  /*15ef0*/  IMAD R89, R94, 0x2, R81 ;  /* 0x000000025e597824 */ /* 0x000fc400078e0251 */
[C---:B------:R-:W-:Y:S01]  /*15f00*/  FMUL R120, R138.reuse, R120 ;  /* 0x000000788a787220 */ /* 0x040fe20000400000 */
[----:B------:R-:W-:Y:S01]  /*15f10*/  FMUL R75, R138, R122 ;  /* 0x0000007a8a4b7220 */ /* 0x000fe20000400000 */
[----:B------:R-:W-:Y:S01]  /*15f20*/  F2FP.BF16.F32.PACK_AB R116, R73, R116 ;  /* 0x000000744974723e */ /* 0x000fe200000010ff */
[----:B------:R-:W-:Y:S02]  /*15f30*/  IMAD R93, R94, 0x2, R89 ;  /* 0x000000025e5d7824 */ /* 0x000fe400078e0259 */
[----:B------:R-:W-:Y:S01]  /*15f40*/  @!P3 FMUL R124, R124, 16777216 ;  /* 0x4b8000007c7cb820 */ /* 0x000fe20000400000 */
[----:B------:R-:W-:Y:S01]  /*15f50*/  @!P3 FMUL R126, R126, 16777216 ;  /* 0x4b8000007e7eb820 */ /* 0x000fe20000400000 */
[----:B------:R-:W-:Y:S01]  /*15f60*/  @!P3 FMUL R121, R121, 16777216 ;  /* 0x4b8000007979b820 */ /* 0x000fe20000400000 */
[----:B------:R-:W0:Y:S01]  /*15f70*/  LDS.128 R40, [R91] ;  /* 0x000000005b287984 */ /* 0x000e220000000c00 */
[C---:B------:R-:W-:Y:S01]  /*15f80*/  LEA R97, R94.reuse, R93, 0x1 ;  /* 0x0000005d5e617211 */ /* 0x040fe200078e08ff */
[----:B------:R-:W-:Y:S01]  /*15f90*/  @!P3 FMUL R123, R123, 16777216 ;  /* 0x4b8000007b7bb820 */ /* 0x000fe20000400000 */
[----:B------:R-:W-:Y:S01]  /*15fa0*/  @!P3 FMUL R125, R125, 16777216 ;  /* 0x4b8000007d7db820 */ /* 0x000fe20000400000 */
[----:B------:R-:W-:Y:S01]  /*15fb0*/  LDS.128 R36, [R91+0x800] ;  /* 0x000800005b247984 */ /* 0x000fe20000000c00 */
[----:B------:R-:W-:Y:S01]  /*15fc0*/  @!P3 FMUL R127, R127, 16777216 ;  /* 0x4b8000007f7fb820 */ /* 0x000fe20000400000 */
[----:B------:R-:W-:-:S02]  /*15fd0*/  IMAD R99, R94, 0x2, R97 ;  /* 0x000000025e637824 */ /* 0x000fc400078e0261 */
[----:B------:R-:W-:Y:S01]  /*15fe0*/  @!P3 FMUL R128, R128, 16777216 ;  /* 0x4b8000008080b820 */ /* 0x000fe20000400000 */
[----:B------:R-:W-:Y:S01]  /*15ff0*/  BAR.SYNC.DEFER_BLOCKING 0x0 ;  /* 0x0000000000007b1d */ /* 0x000fe20000010000 */
[----:B------:R-:W-:Y:S01]  /*16000*/  @!P3 FMUL R129, R129, 16777216 ;  /* 0x4b8000008181b820 */ /* 0x000fe20000400000 */
[----:B------:R-:W-:Y:S02]  /*16010*/  IMAD R101, R94, 0x2, R99 ;  /* 0x000000025e657824 */ /* 0x000fe400078e0263 */
[----:B------:R-:W-:Y:S01]  /*16020*/  @!P3 FMUL R130, R130, 16777216 ;  /* 0x4b8000008282b820 */ /* 0x000fe20000400000 */
[----:B------:R-:W-:Y:S01]  /*16030*/  @!P3 FMUL R131, R131, 16777216 ;  /* 0x4b8000008383b820 */ /* 0x000fe20000400000 */
[----:B------:R-:W-:Y:S01]  /*16040*/  F2FP.BF16.F32.PACK_AB R104, R68, R117 ;  /* 0x000000754468723e */ /* 0x000fe200000010ff */
[----:B------:R-:W-:Y:S01]  /*16050*/  FMUL R124, R138, R124 ;  /* 0x0000007c8a7c7220 */ /* 0x000fe20000400000 */
[----:B------:R-:W-:Y:S01]  /*16060*/  LEA R77, R94, R101, 0x1 ;  /* 0x000000655e4d7211 */ /* 0x000fe200078e08ff */
[C---:B------:R-:W-:Y:S01]  /*16070*/  FMUL R83, R138.reuse, R126 ;  /* 0x0000007e8a537220 */ /* 0x040fe20000400000 */
[----:B------:R-:W-:Y:S01]  /*16080*/  F2FP.BF16.F32.PACK_AB R117, R75, R120 ;  /* 0x000000784b75723e */ /* 0x000fe200000010ff */
        /* <DEDUP_REMOVED lines=8> */
[----:B------:R-:W-:-:S02]  /*16110*/  F2FP.BF16.F32.PACK_AB R118, R83, R124 ;  /* 0x0000007c5376723e */ /* 0x000fc400000010ff */
[----:B------:R-:W-:Y:S02]  /*16120*/  F2FP.BF16.F32.PACK_AB R105, R78, R121 ;  /* 0x000000794e69723e */ /* 0x000fe400000010ff */
[----:B------:R-:W-:Y:S01]  /*16130*/  F2FP.BF16.F32.PACK_AB R106, R82, R125 ;  /* 0x0000007d526a723e */ /* 0x000fe200000010ff */
[----:B------:R1:W-:Y:S01]  /*16140*/  STS.128 [R134], R84 ;  /* 0x0000005486007388 */ /* 0x0003e20000000c00 */
[----:B------:R-:W-:Y:S02]  /*16150*/  F2FP.BF16.F32.PACK_AB R119, R95, R128 ;  /* 0x000000805f77723e */ /* 0x000fe400000010ff */
[----:B------:R-:W-:Y:S01]  /*16160*/  F2FP.BF16.F32.PACK_AB R107, R138, R129 ;  /* 0x000000818a6b723e */ /* 0x000fe200000010ff */
[----:B------:R4:W-:Y:S01]  /*16170*/  STS.128 [R134+0x400], R60 ;  /* 0x0004003c86007388 */ /* 0x0009e20000000c00 */
[----:B------:R-:W-:Y:S01]  /*16180*/  BAR.SYNC.DEFER_BLOCKING 0x0 ;  /* 0x0000000000007b1d */ /* 0x000fe20000010000 */
[----:B0-----:R-:W-:Y:S01]  /*16190*/  PRMT R80, R41, 0x7632, R80 ;  /* 0x0000763229507816 */ /* 0x001fe20000000050 */
[----:B-1----:R-:W-:-:S04]  /*161a0*/  IMAD R85, R94, 0x2, R77 ;  /* 0x000000025e557824 */ /* 0x002fc800078e024d */
[C---:B------:R-:W-:Y:S01]  /*161b0*/  IMAD R73, R94.reuse, 0x2, R85 ;  /* 0x000000025e497824 */ /* 0x040fe200078e0255 */
[-C--:B----4-:R-:W-:Y:S02]  /*161c0*/  LEA R62, P1, R71, R2.reuse, 0x1 ;  /* 0x00000002473e7211 */ /* 0x090fe400078208ff */
[----:B------:R-:W-:Y:S02]  /*161d0*/  LEA R60, P0, R65, R2, 0x1 ;  /* 0x00000002413c7211 */ /* 0x000fe400078008ff */
[C---:B------:R-:W-:Y:S02]  /*161e0*/  LEA R75, R94.reuse, R73, 0x1 ;  /* 0x000000495e4b7211 */ /* 0x040fe400078e08ff */
[-C--:B------:R-:W-:Y:S02]  /*161f0*/  LEA.HI.X.SX32 R63, R71, R132.reuse, 0x1, P1 ;  /* 0x00000084473f7211 */ /* 0x080fe400008f0eff */
[----:B------:R-:W-:Y:S01]  /*16200*/  LEA.HI.X.SX32 R61, R65, R132, 0x1, P0 ;  /* 0x00000084413d7211 */ /* 0x000fe200000f0eff */
[C---:B------:R-:W-:Y:S01]  /*16210*/  IMAD R83, R94.reuse, 0x2, R75 ;  /* 0x000000025e537824 */ /* 0x040fe200078e024b */
[C---:B------:R-:W-:Y:S01]  /*16220*/  LEA R64, P0, R67.reuse, R2, 0x1 ;  /* 0x0000000243407211 */ /* 0x040fe200078008ff */
[----:B------:R-:W0:Y:S02]  /*16230*/  LDS.128 R48, [R91] ;  /* 0x000000005b307984 */ /* 0x000e240000000c00 */
[C---:B------:R-:W-:Y:S01]  /*16240*/  IMAD R87, R94.reuse, 0x2, R83 ;  /* 0x000000025e577824 */ /* 0x040fe200078e0253 */
[----:B------:R-:W-:Y:S01]  /*16250*/  LEA.HI.X.SX32 R65, R67, R132, 0x1, P0 ;  /* 0x0000008443417211 */ /* 0x000fe200000f0eff */
[----:B------:R-:W-:Y:S01]  /*16260*/  LDS.128 R44, [R91+0x800] ;  /* 0x000800005b2c7984 */ /* 0x000fe20000000c00 */
[----:B------:R-:W-:Y:S02]  /*16270*/  BAR.SYNC.DEFER_BLOCKING 0x0 ;  /* 0x0000000000007b1d */ /* 0x000fe40000010000 */
[----:B------:R-:W-:-:S02]  /*16280*/  LEA R95, R94, R87, 0x1 ;  /* 0x000000575e5f7211 */ /* 0x000fc400078e08ff */
[----:B------:R-:W-:-:S03]  /*16290*/  LEA R66, P0, R79, R2, 0x1 ;  /* 0x000000024f427211 */ /* 0x000fc600078008ff */
[C---:B------:R-:W-:Y:S01]  /*162a0*/  IMAD R71, R94.reuse, 0x2, R95 ;  /* 0x000000025e477824 */ /* 0x040fe200078e025f */
[----:B------:R-:W-:Y:S02]  /*162b0*/  LEA.HI.X.SX32 R67, R79, R132, 0x1, P0 ;  /* 0x000000844f437211 */ /* 0x000fe400000f0eff */
[----:B------:R-:W-:Y:S01]  /*162c0*/  LEA R68, P0, R81, R2, 0x1 ;  /* 0x0000000251447211 */ /* 0x000fe200078008ff */
[----:B------:R-:W-:-:S03]  /*162d0*/  IMAD R103, R94, 0x2, R71 ;  /* 0x000000025e677824 */ /* 0x000fc600078e0247 */
[----:B------:R-:W-:Y:S01]  /*162e0*/  LEA.HI.X.SX32 R69, R81, R132, 0x1, P0 ;  /* 0x0000008451457211 */ /* 0x000fe200000f0eff */
[----:B------:R-:W-:Y:S04]  /*162f0*/  STS.128 [R134], R56 ;  /* 0x0000003886007388 */ /* 0x000fe80000000c00 */
[----:B------:R-:W-:Y:S01]  /*16300*/  STS.128 [R134+0x400], R52 ;  /* 0x0004003486007388 */ /* 0x000fe20000000c00 */
[----:B------:R-:W-:Y:S06]  /*16310*/  BAR.SYNC.DEFER_BLOCKING 0x0 ;  /* 0x0000000000007b1d */ /* 0x000fec0000010000 */
[----:B------:R-:W1:Y:S04]  /*16320*/  LDS.128 R56, [R91] ;  /* 0x000000005b387984 */ /* 0x000e680000000c00 */
[----:B------:R-:W-:Y:S01]  /*16330*/  LDS.128 R52, [R91+0x800] ;  /* 0x000800005b347984 */ /* 0x000fe20000000c00 */
[----:B------:R-:W-:Y:S06]  /*16340*/  BAR.SYNC.DEFER_BLOCKING 0x0 ;  /* 0x0000000000007b1d */ /* 0x000fec0000010000 */
[----:B------:R-:W-:Y:S04]  /*16350*/  STS.128 [R134], R116 ;  /* 0x0000007486007388 */ /* 0x000fe80000000c00 */
[----:B------:R4:W-:Y:S01]  /*16360*/  STS.128 [R134+0x400], R104 ;  /* 0x0004006886007388 */ /* 0x0009e20000000c00 */
[----:B------:R-:W-:Y:S01]  /*16370*/  BAR.SYNC.DEFER_BLOCKING 0x0 ;  /* 0x0000000000007b1d */ /* 0x000fe20000010000 */
[----:B----4-:R-:W-:-:S05]  /*16380*/  LEA R105, R94, R103, 0x1 ;  /* 0x000000675e697211 */ /* 0x010fca00078e08ff */
[----:B------:R-:W-:-:S04]  /*16390*/  IMAD R79, R94, 0x2, R105 ;  /* 0x000000025e4f7824 */ /* 0x000fc800078e0269 */
[C---:B------:R-:W-:Y:S01]  /*163a0*/  IMAD R81, R94.reuse, 0x2, R79 ;  /* 0x000000025e517824 */ /* 0x040fe200078e024f */
[----:B------:R4:W-:Y:S04]  /*163b0*/  STG.E.U16 desc[UR10][R60.64], R4 ;  /* 0x000000043c007986 */ /* 0x0009e8000c10150a */
[----:B------:R-:W-:Y:S02]  /*163c0*/  LEA R107, R94, R81, 0x1 ;  /* 0x000000515e6b7211 */ /* 0x000fe400078e08ff */
[----:B----4-:R-:W-:Y:S02]  /*163d0*/  PRMT R61, R4, 0x7632, R61 ;  /* 0x00007632043d7816 */ /* 0x010fe4000000003d */
[----:B------:R-:W-:-:S03]  /*163e0*/  LEA R60, P0, R89, R2, 0x1 ;  /* 0x00000002593c7211 */ /* 0x000fc600078008ff */
[----:B------:R4:W-:Y:S04]  /*163f0*/  STG.E.U16 desc[UR10][R62.64], R61 ;  /* 0x0000003d3e007986 */ /* 0x0009e8000c10150a */
[----:B------:R5:W-:Y:S01]  /*16400*/  STG.E.U16 desc[UR10][R64.64], R5 ;  /* 0x0000000540007986 */ /* 0x000be2000c10150a */
[----:B----4-:R-:W-:Y:S02]  /*16410*/  PRMT R63, R5, 0x7632, R63 ;  /* 0x00007632053f7816 */ /* 0x010fe4000000003f */
[----:B------:R-:W-:Y:S01]  /*16420*/  LEA.HI.X.SX32 R61, R89, R132, 0x1, P0 ;  /* 0x00000084593d7211 */ /* 0x000fe200000f0eff */
[----:B------:R-:W-:Y:S01]  /*16430*/  IMAD R89, R94, 0x2, R107 ;  /* 0x000000025e597824 */ /* 0x000fe200078e026b */
[----:B------:R-:W-:Y:S01]  /*16440*/  LEA R62, P0, R93, R2, 0x1 ;  /* 0x000000025d3e7211 */ /* 0x000fe200078008ff */
[----:B------:R4:W-:Y:S01]  /*16450*/  STG.E.U16 desc[UR10][R66.64], R63 ;  /* 0x0000003f42007986 */ /* 0x0009e2000c10150a */
[----:B-----5:R-:W-:-:S03]  /*16460*/  PRMT R5, R6, 0x7632, R5 ;  /* 0x0000763206057816 */ /* 0x020fc60000000005 */
[----:B------:R-:W-:Y:S04]  /*16470*/  STG.E.U16 desc[UR10][R68.64], R6 ;  /* 0x0000000644007986 */ /* 0x000fe8000c10150a */
[----:B------:R5:W-:Y:S01]  /*16480*/  STG.E.U16 desc[UR10][R60.64], R5 ;  /* 0x000000053c007986 */ /* 0x000be2000c10150a */
[----:B----4-:R-:W-:Y:S01]  /*16490*/  LEA.HI.X.SX32 R63, R93, R132, 0x1, P0 ;  /* 0x000000845d3f7211 */ /* 0x010fe200000f0eff */
[----:B------:R-:W-:Y:S01]  /*164a0*/  IMAD R93, R94, 0x2, R89 ;  /* 0x000000025e5d7824 */ /* 0x000fe200078e0259 */
[----:B------:R-:W-:-:S03]  /*164b0*/  LEA R4, P0, R97, R2, 0x1 ;  /* 0x0000000261047211 */ /* 0x000fc600078008ff */
[----:B------:R-:W-:Y:S01]  /*164c0*/  STG.E.U16 desc[UR10][R62.64], R7 ;  /* 0x000000073e007986 */ /* 0x000fe2000c10150a */
[C---:B------:R-:W-:Y:S02]  /*164d0*/  LEA R109, R94.reuse, R93, 0x1 ;  /* 0x0000005d5e6d7211 */ /* 0x040fe400078e08ff */
[----:B-----5:R-:W-:Y:S02]  /*164e0*/  LEA.HI.X.SX32 R5, R97, R132, 0x1, P0 ;  /* 0x0000008461057211 */ /* 0x020fe400000f0eff */
[----:B------:R-:W-:Y:S01]  /*164f0*/  LEA R64, P0, R99, R2, 0x1 ;  /* 0x0000000263407211 */ /* 0x000fe200078008ff */
[C---:B------:R-:W-:Y:S01]  /*16500*/  IMAD R97, R94.reuse, 0x2, R109 ;  /* 0x000000025e617824 */ /* 0x040fe200078e026d */
[----:B------:R-:W-:Y:S02]  /*16510*/  PRMT R61, R7, 0x7632, R61 ;  /* 0x00007632073d7816 */ /* 0x000fe4000000003d */
[----:B------:R-:W-:Y:S01]  /*16520*/  LEA.HI.X.SX32 R65, R99, R132, 0x1, P0 ;  /* 0x0000008463417211 */ /* 0x000fe200000f0eff */
[C---:B------:R-:W-:Y:S01]  /*16530*/  IMAD R69, R94.reuse, 0x2, R97 ;  /* 0x000000025e457824 */ /* 0x040fe200078e0261 */
[C---:B------:R-:W-:Y:S01]  /*16540*/  LEA R66, P0, R101.reuse, R2, 0x1 ;  /* 0x0000000265427211 */ /* 0x040fe200078008ff */
[----:B------:R4:W-:Y:S03]  /*16550*/  STG.E.U16 desc[UR10][R4.64], R61 ;  /* 0x0000003d04007986 */ /* 0x0009e6000c10150a */
[----:B------:R-:W-:Y:S01]  /*16560*/  LEA R99, R94, R69, 0x1 ;  /* 0x000000455e637211 */ /* 0x000fe200078e08ff */
[----:B------:R-:W-:Y:S01]  /*16570*/  STG.E.U16 desc[UR10][R64.64], R12 ;  /* 0x0000000c40007986 */ /* 0x000fe2000c10150a */
[----:B------:R-:W-:-:S02]  /*16580*/  LEA.HI.X.SX32 R67, R101, R132, 0x1, P0 ;  /* 0x0000008465437211 */ /* 0x000fc400000f0eff */
[----:B------:R-:W-:Y:S01]  /*16590*/  LEA R60, P0, R77, R2, 0x1 ;  /* 0x000000024d3c7211 */ /* 0x000fe200078008ff */
[----:B------:R-:W-:-:S03]  /*165a0*/  IMAD R101, R94, 0x2, R99 ;  /* 0x000000025e657824 */ /* 0x000fc600078e0263 */
[----:B----4-:R-:W-:Y:S01]  /*165b0*/  LEA.HI.X.SX32 R61, R77, R132, 0x1, P0 ;  /* 0x000000844d3d7211 */ /* 0x010fe200000f0eff */
[----:B------:R-:W-:Y:S01]  /*165c0*/  IMAD R77, R94, 0x2, R101 ;  /* 0x000000025e4d7824 */ /* 0x000fe200078e0265 */
[C---:B------:R-:W-:Y:S02]  /*165d0*/  LEA R6, P0, R85.reuse, R2, 0x1 ;  /* 0x0000000255067211 */ /* 0x040fe400078008ff */
[----:B------:R-:W-:Y:S02]  /*165e0*/  PRMT R5, R12, 0x7632, R5 ;  /* 0x000076320c057816 */ /* 0x000fe40000000005 */
[C---:B------:R-:W-:Y:S02]  /*165f0*/  LEA R111, R94.reuse, R77, 0x1 ;  /* 0x0000004d5e6f7211 */ /* 0x040fe400078e08ff */
[----:B------:R-:W-:Y:S01]  /*16600*/  LEA.HI.X.SX32 R7, R85, R132, 0x1, P0 ;  /* 0x0000008455077211 */ /* 0x000fe200000f0eff */
[----:B------:R4:W-:Y:S01]  /*16610*/  STG.E.U16 desc[UR10][R66.64], R5 ;  /* 0x0000000542007986 */ /* 0x0009e2000c10150a */
[----:B------:R-:W-:Y:S01]  /*16620*/  LEA R4, P0, R73, R2, 0x1 ;  /* 0x0000000249047211 */ /* 0x000fe200078008ff */
[----:B------:R-:W-:-:S02]  /*16630*/  IMAD R85, R94, 0x2, R111 ;  /* 0x000000025e557824 */ /* 0x000fc400078e026f */
[----:B------:R5:W-:Y:S01]  /*16640*/  STG.E.U16 desc[UR10][R60.64], R13 ;  /* 0x0000000d3c007986 */ /* 0x000be2000c10150a */
[----:B----4-:R-:W-:Y:S01]  /*16650*/  LEA.HI.X.SX32 R5, R73, R132, 0x1, P0 ;  /* 0x0000008449057211 */ /* 0x010fe200000f0eff */
[C---:B------:R-:W-:Y:S01]  /*16660*/  IMAD R73, R94.reuse, 0x2, R85 ;  /* 0x000000025e497824 */ /* 0x040fe200078e0255 */
[----:B------:R-:W-:Y:S02]  /*16670*/  LEA R62, P0, R75, R2, 0x1 ;  /* 0x000000024b3e7211 */ /* 0x000fe400078008ff */
[----:B-----5:R-:W-:Y:S02]  /*16680*/  PRMT R61, R13, 0x7632, R61 ;  /* 0x000076320d3d7816 */ /* 0x020fe4000000003d */
[C---:B------:R-:W-:Y:S02]  /*16690*/  LEA R67, R94.reuse, R73, 0x1 ;  /* 0x000000495e437211 */ /* 0x040fe400078e08ff */
[----:B------:R-:W-:Y:S01]  /*166a0*/  LEA.HI.X.SX32 R63, R75, R132, 0x1, P0 ;  /* 0x000000844b3f7211 */ /* 0x000fe200000f0eff */
[----:B------:R4:W-:Y:S01]  /*166b0*/  STG.E.U16 desc[UR10][R6.64], R61 ;  /* 0x0000003d06007986 */ /* 0x0009e2000c10150a */
[----:B------:R-:W-:Y:S01]  /*166c0*/  LEA R64, P0, R83, R2, 0x1 ;  /* 0x0000000253407211 */ /* 0x000fe200078008ff */
[----:B------:R-:W-:-:S02]  /*166d0*/  IMAD R75, R94, 0x2, R67 ;  /* 0x000000025e4b7824 */ /* 0x000fc400078e0243 */
[----:B------:R5:W-:Y:S01]  /*166e0*/  STG.E.U16 desc[UR10][R4.64], R14 ;  /* 0x0000000e04007986 */ /* 0x000be2000c10150a */
[----:B------:R-:W-:Y:S01]  /*166f0*/  LEA.HI.X.SX32 R65, R83, R132, 0x1, P0 ;  /* 0x0000008453417211 */ /* 0x000fe200000f0eff */
[----:B------:R-:W-:Y:S01]  /*16700*/  IMAD R83, R94, 0x2, R75 ;  /* 0x000000025e537824 */ /* 0x000fe200078e024b */
[----:B------:R-:W-:-:S04]  /*16710*/  LEA R12, P0, R87, R2, 0x1 ;  /* 0x00000002570c7211 */ /* 0x000fc800078008ff */
[C---:B------:R-:W-:Y:S02]  /*16720*/  LEA R113, R94.reuse, R83, 0x1 ;  /* 0x000000535e717211 */ /* 0x040fe400078e08ff */
[----:B------:R-:W-:Y:S02]  /*16730*/  LEA.HI.X.SX32 R13, R87, R132, 0x1, P0 ;  /* 0x00000084570d7211 */ /* 0x000fe400000f0eff */
[C---:B----4-:R-:W-:Y:S01]  /*16740*/  LEA R6, P0, R95.reuse, R2, 0x1 ;  /* 0x000000025f067211 */ /* 0x050fe200078008ff */
[----:B------:R-:W-:Y:S01]  /*16750*/  IMAD R87, R94, 0x2, R113 ;  /* 0x000000025e577824 */ /* 0x000fe200078e0271 */
[----:B-----5:R-:W-:Y:S02]  /*16760*/  PRMT R5, R14, 0x7632, R5 ;  /* 0x000076320e057816 */ /* 0x020fe40000000005 */
[----:B------:R-:W-:Y:S01]  /*16770*/  LEA.HI.X.SX32 R7, R95, R132, 0x1, P0 ;  /* 0x000000845f077211 */ /* 0x000fe200000f0eff */
[----:B------:R-:W-:Y:S01]  /*16780*/  IMAD R95, R94, 0x2, R87 ;  /* 0x000000025e5f7824 */ /* 0x000fe200078e0257 */
[----:B------:R-:W-:Y:S01]  /*16790*/  LEA R4, P0, R71, R2, 0x1 ;  /* 0x0000000247047211 */ /* 0x000fe200078008ff */
[----:B------:R4:W-:Y:S01]  /*167a0*/  STG.E.U16 desc[UR10][R62.64], R5 ;  /* 0x000000053e007986 */ /* 0x0009e2000c10150a */
[----:B------:R-:W-:-:S03]  /*167b0*/  PRMT R61, R15, 0x7632, R61 ;  /* 0x000076320f3d7816 */ /* 0x000fc6000000003d */
[----:B------:R-:W-:Y:S04]  /*167c0*/  STG.E.U16 desc[UR10][R64.64], R15 ;  /* 0x0000000f40007986 */ /* 0x000fe8000c10150a */
[----:B------:R5:W-:Y:S01]  /*167d0*/  STG.E.U16 desc[UR10][R12.64], R61 ;  /* 0x0000003d0c007986 */ /* 0x000be2000c10150a */
[----:B----4-:R-:W-:-:S03]  /*167e0*/  LEA R63, R94, R95, 0x1 ;  /* 0x0000005f5e3f7211 */ /* 0x010fc600078e08ff */
[----:B------:R4:W-:Y:S01]  /*167f0*/  STG.E.U16 desc[UR10][R6.64], R20 ;  /* 0x0000001406007986 */ /* 0x0009e2000c10150a */
[----:B------:R-:W-:Y:S02]  /*16800*/  LEA.HI.X.SX32 R5, R71, R132, 0x1, P0 ;  /* 0x0000008447057211 */ /* 0x000fe400000f0eff */
[----:B------:R-:W-:Y:S01]  /*16810*/  LEA R60, P0, R103, R2, 0x1 ;  /* 0x00000002673c7211 */ /* 0x000fe200078008ff */
[----:B------:R-:W-:-:S03]  /*16820*/  IMAD R71, R94, 0x2, R63 ;  /* 0x000000025e477824 */ /* 0x000fc600078e023f */
[----:B-----5:R-:W-:Y:S01]  /*16830*/  LEA.HI.X.SX32 R61, R103, R132, 0x1, P0 ;  /* 0x00000084673d7211 */ /* 0x020fe200000f0eff */
[----:B------:R-:W-:Y:S01]  /*16840*/  IMAD R65, R94, 0x2, R71 ;  /* 0x000000025e417824 */ /* 0x000fe200078e0247 */
[C---:B------:R-:W-:Y:S02]  /*16850*/  LEA R14, P0, R105.reuse, R2, 0x1 ;  /* 0x00000002690e7211 */ /* 0x040fe400078008ff */
[----:B----4-:R-:W-:Y:S02]  /*16860*/  PRMT R7, R20, 0x7632, R7 ;  /* 0x0000763214077816 */ /* 0x010fe40000000007 */
[C---:B------:R-:W-:Y:S02]  /*16870*/  LEA R103, R94.reuse, R65, 0x1 ;  /* 0x000000415e677211 */ /* 0x040fe400078e08ff */
[----:B------:R-:W-:Y:S01]  /*16880*/  LEA.HI.X.SX32 R15, R105, R132, 0x1, P0 ;  /* 0x00000084690f7211 */ /* 0x000fe200000f0eff */
[----:B------:R4:W-:Y:S01]  /*16890*/  STG.E.U16 desc[UR10][R4.64], R7 ;  /* 0x0000000704007986 */ /* 0x0009e2000c10150a */
[-C--:B------:R-:W-:Y:S01]  /*168a0*/  LEA R12, P0, R79, R2.reuse, 0x1 ;  /* 0x000000024f0c7211 */ /* 0x080fe200078008ff */
[C---:B------:R-:W-:Y:S01]  /*168b0*/  IMAD R105, R94.reuse, 0x2, R103 ;  /* 0x000000025e697824 */ /* 0x040fe200078e0267 */
[----:B------:R-:W-:Y:S01]  /*168c0*/  LEA R20, P1, R89, R2, 0x1 ;  /* 0x0000000259147211 */ /* 0x000fe200078208ff */
[----:B------:R5:W-:Y:S01]  /*168d0*/  STG.E.U16 desc[UR10][R60.64], R21 ;  /* 0x000000153c007986 */ /* 0x000be2000c10150a */
[----:B------:R-:W-:Y:S01]  /*168e0*/  LEA.HI.X.SX32 R13, R79, R132, 0x1, P0 ;  /* 0x000000844f0d7211 */ /* 0x000fe200000f0eff */
[----:B------:R-:W-:Y:S01]  /*168f0*/  IMAD R115, R94, 0x2, R105 ;  /* 0x000000025e737824 */ /* 0x000fe200078e0269 */
[----:B------:R-:W-:-:S04]  /*16900*/  LEA R6, P0, R81, R2, 0x1 ;  /* 0x0000000251067211 */ /* 0x000fc800078008ff */
[C---:B------:R-:W-:Y:S02]  /*16910*/  LEA R79, R94.reuse, R115, 0x1 ;  /* 0x000000735e4f7211 */ /* 0x040fe400078e08ff */
[----:B----4-:R-:W-:Y:S02]  /*16920*/  LEA.HI.X.SX32 R7, R81, R132, 0x1, P0 ;  /* 0x0000008451077211 */ /* 0x010fe400000f0eff */
[----:B------:R-:W-:Y:S01]  /*16930*/  PRMT R5, R21, 0x7632, R5 ;  /* 0x0000763215057816 */ /* 0x000fe20000000005 */
[C---:B------:R-:W-:Y:S01]  /*16940*/  IMAD R81, R94.reuse, 0x2, R79 ;  /* 0x000000025e517824 */ /* 0x040fe200078e024f */
[----:B------:R-:W-:Y:S02]  /*16950*/  LEA R4, P0, R107, R2, 0x1 ;  /* 0x000000026b047211 */ /* 0x000fe400078008ff */
[----:B-----5:R-:W-:Y:S01]  /*16960*/  LEA.HI.X.SX32 R21, R89, R132, 0x1, P1 ;  /* 0x0000008459157211 */ /* 0x020fe200008f0eff */
[----:B------:R-:W-:Y:S01]  /*16970*/  IMAD R117, R94, 0x2, R81 ;  /* 0x000000025e757824 */ /* 0x000fe200078e0251 */
[----:B------:R4:W-:Y:S01]  /*16980*/  STG.E.U16 desc[UR10][R14.64], R5 ;  /* 0x000000050e007986 */ /* 0x0009e2000c10150a */
[----:B------:R-:W-:-:S03]  /*16990*/  LEA R60, P1, R67, R2, 0x1 ;  /* 0x00000002433c7211 */ /* 0x000fc600078208ff */
[----:B------:R-:W-:Y:S01]  /*169a0*/  STG.E.U16 desc[UR10][R12.64], R22 ;  /* 0x000000160c007986 */ /* 0x000fe2000c10150a */
[-C--:B------:R-:W-:Y:S02]  /*169b0*/  LEA.HI.X.SX32 R61, R67, R132.reuse, 0x1, P1 ;  /* 0x00000084433d7211 */ /* 0x080fe400008f0eff */
[----:B----4-:R-:W-:Y:S02]  /*169c0*/  LEA.HI.X.SX32 R5, R107, R132, 0x1, P0 ;  /* 0x000000846b057211 */ /* 0x010fe400000f0eff */
[----:B------:R-:W-:Y:S02]  /*169d0*/  LEA R107, R94, R117, 0x1 ;  /* 0x000000755e6b7211 */ /* 0x000fe400078e08ff */
[----:B------:R-:W-:Y:S02]  /*169e0*/  PRMT R15, R22, 0x7632, R15 ;  /* 0x00007632160f7816 */ /* 0x000fe4000000000f */
[----:B------:R-:W-:Y:S01]  /*169f0*/  LEA R14, P0, R93, R2, 0x1 ;  /* 0x000000025d0e7211 */ /* 0x000fe200078008ff */
[----:B------:R-:W-:-:S02]  /*16a00*/  IMAD R89, R94, 0x2, R107 ;  /* 0x000000025e597824 */ /* 0x000fc400078e026b */
[----:B------:R4:W-:Y:S04]  /*16a10*/  STG.E.U16 desc[UR10][R6.64], R15 ;  /* 0x0000000f06007986 */ /* 0x0009e8000c10150a */
[----:B------:R5:W-:Y:S01]  /*16a20*/  STG.E.U16 desc[UR10][R4.64], R23 ;  /* 0x0000001704007986 */ /* 0x000be2000c10150a */
[----:B----4-:R-:W-:Y:S01]  /*16a30*/  LEA.HI.X.SX32 R15, R93, R132, 0x1, P0 ;  /* 0x000000845d0f7211 */ /* 0x010fe200000f0eff */
[C---:B------:R-:W-:Y:S01]  /*16a40*/  IMAD R93, R94.reuse, 0x2, R89 ;  /* 0x000000025e5d7824 */ /* 0x040fe200078e0259 */
[----:B------:R-:W-:Y:S02]  /*16a50*/  PRMT R7, R23, 0x7632, R7 ;  /* 0x0000763217077816 */ /* 0x000fe40000000007 */
[----:B------:R-:W-:Y:S02]  /*16a60*/  LEA R6, P0, R109, R2, 0x1 ;  /* 0x000000026d067211 */ /* 0x000fe400078008ff */
[----:B------:R-:W-:Y:S01]  /*16a70*/  LEA R119, R94, R93, 0x1 ;  /* 0x0000005d5e777211 */ /* 0x000fe200078e08ff */
[----:B------:R4:W-:Y:S01]  /*16a80*/  STG.E.U16 desc[UR10][R20.64], R7 ;  /* 0x0000000714007986 */ /* 0x0009e2000c10150a */
[----:B-----5:R-:W-:-:S03]  /*16a90*/  PRMT R5, R28, 0x7632, R5 ;  /* 0x000076321c057816 */ /* 0x020fc60000000005 */
[----:B------:R-:W-:Y:S01]  /*16aa0*/  STG.E.U16 desc[UR10][R14.64], R28 ;  /* 0x0000001c0e007986 */ /* 0x000fe2000c10150a */
[----:B----4-:R-:W-:Y:S01]  /*16ab0*/  LEA.HI.X.SX32 R7, R109, R132, 0x1, P0 ;  /* 0x000000846d077211 */ /* 0x010fe200000f0eff */
[----:B------:R-:W-:Y:S01]  /*16ac0*/  IMAD R109, R94, 0x2, R119 ;  /* 0x000000025e6d7824 */ /* 0x000fe200078e0277 */
[----:B------:R-:W-:-:S03]  /*16ad0*/  LEA R12, P0, R97, R2, 0x1 ;  /* 0x00000002610c7211 */ /* 0x000fc600078008ff */
[----:B------:R4:W-:Y:S01]  /*16ae0*/  STG.E.U16 desc[UR10][R6.64], R5 ;  /* 0x0000000506007986 */ /* 0x0009e2000c10150a */
[----:B------:R-:W-:Y:S01]  /*16af0*/  LEA.HI.X.SX32 R13, R97, R132, 0x1, P0 ;  /* 0x00000084610d7211 */ /* 0x000fe200000f0eff */
[----:B------:R-:W-:Y:S01]  /*16b00*/  IMAD R97, R94, 0x2, R109 ;  /* 0x000000025e617824 */ /* 0x000fe200078e026d */
[----:B------:R-:W-:-:S03]  /*16b10*/  LEA R4, P0, R69, R2, 0x1 ;  /* 0x0000000245047211 */ /* 0x000fc600078008ff */
[----:B------:R-:W-:Y:S01]  /*16b20*/  STG.E.U16 desc[UR10][R12.64], R29 ;  /* 0x0000001d0c007986 */ /* 0x000fe2000c10150a */
[----:B------:R-:W-:Y:S02]  /*16b30*/  LEA R121, R94, R97, 0x1 ;  /* 0x000000615e797211 */ /* 0x000fe400078e08ff */
[----:B----4-:R-:W-:-:S03]  /*16b40*/  LEA.HI.X.SX32 R5, R69, R132, 0x1, P0 ;  /* 0x0000008445057211 */ /* 0x010fc600000f0eff */
[C---:B------:R-:W-:Y:S01]  /*16b50*/  IMAD R123, R94.reuse, 0x2, R121 ;  /* 0x000000025e7b7824 */ /* 0x040fe200078e0279 */
[----:B------:R-:W-:Y:S02]  /*16b60*/  LEA R20, P0, R99, R2, 0x1 ;  /* 0x0000000263147211 */ /* 0x000fe400078008ff */
        /* <DEDUP_REMOVED lines=9> */
[----:B------:R-:W-:-:S04]  /*16c00*/  IMAD R101, R94, 0x2, R125 ;  /* 0x000000025e657824 */ /* 0x000fc800078e027d */
[C---:B------:R-:W-:Y:S01]  /*16c10*/  IMAD R127, R94.reuse, 0x2, R101 ;  /* 0x000000025e7f7824 */ /* 0x040fe200078e0265 */
[----:B----4-:R-:W-:Y:S02]  /*16c20*/  LEA.HI.X.SX32 R7, R77, R132, 0x1, P0 ;  /* 0x000000844d077211 */ /* 0x010fe400000f0eff */
[C---:B------:R-:W-:Y:S02]  /*16c30*/  LEA R12, P0, R111.reuse, R2, 0x1 ;  /* 0x000000026f0c7211 */ /* 0x040fe400078008ff */
[----:B------:R-:W-:Y:S02]  /*16c40*/  LEA R129, R94, R127, 0x1 ;  /* 0x0000007f5e817211 */ /* 0x000fe400078e08ff */
[----:B------:R-:W-:Y:S02]  /*16c50*/  LEA.HI.X.SX32 R13, R111, R132, 0x1, P0 ;  /* 0x000000846f0d7211 */ /* 0x000fe400000f0eff */
[----:B------:R-:W-:Y:S01]  /*16c60*/  PRMT R5, R30, 0x7632, R5 ;  /* 0x000076321e057816 */ /* 0x000fe20000000005 */
[----:B------:R-:W-:Y:S01]  /*16c70*/  IMAD R111, R94, 0x2, R129 ;  /* 0x000000025e6f7824 */ /* 0x000fe200078e0281 */
[----:B------:R-:W-:-:S03]  /*16c80*/  LEA R4, P0, R85, R2, 0x1 ;  /* 0x0000000255047211 */ /* 0x000fc600078008ff */
[C---:B------:R-:W-:Y:S01]  /*16c90*/  IMAD R131, R94.reuse, 0x2, R111 ;  /* 0x000000025e837824 */ /* 0x040fe200078e026f */
[----:B------:R4:W-:Y:S04]  /*16ca0*/  STG.E.U16 desc[UR10][R14.64], R5 ;  /* 0x000000050e007986 */ /* 0x0009e8000c10150a */
[C---:B------:R-:W-:Y:S01]  /*16cb0*/  LEA R135, R94.reuse, R131, 0x1 ;  /* 0x000000835e877211 */ /* 0x040fe200078e08ff */
[----:B------:R5:W-:Y:S04]  /*16cc0*/  STG.E.U16 desc[UR10][R6.64], R31 ;  /* 0x0000001f06007986 */ /* 0x000be8000c10150a */
[----:B------:R-:W-:Y:S01]  /*16cd0*/  IMAD R137, R94, 0x2, R135 ;  /* 0x000000025e897824 */ /* 0x000fe200078e0287 */
[----:B----4-:R-:W-:-:S02]  /*16ce0*/  PRMT R15, R31, 0x7632, R15 ;  /* 0x000076321f0f7816 */ /* 0x010fc4000000000f */
[----:B------:R-:W-:Y:S02]  /*16cf0*/  LEA.HI.X.SX32 R5, R85, R132, 0x1, P0 ;  /* 0x0000008455057211 */ /* 0x000fe400000f0eff */
[-C--:B------:R-:W-:Y:S01]  /*16d00*/  LEA R20, P0, R73, R2.reuse, 0x1 ;  /* 0x0000000249147211 */ /* 0x080fe200078008ff */
[C---:B-----5:R-:W-:Y:S01]  /*16d10*/  IMAD R7, R94.reuse, 0x2, R137 ;  /* 0x000000025e077824 */ /* 0x060fe200078e0289 */
[----:B------:R4:W-:Y:S01]  /*16d20*/  STG.E.U16 desc[UR10][R12.64], R15 ;  /* 0x0000000f0c007986 */ /* 0x0009e2000c10150a */
[----:B------:R-:W-:Y:S02]  /*16d30*/  LEA R14, P1, R83, R2, 0x1 ;  /* 0x00000002530e7211 */ /* 0x000fe400078208ff */
[----:B------:R-:W-:Y:S01]  /*16d40*/  LEA.HI.X.SX32 R21, R73, R132, 0x1, P0 ;  /* 0x0000008449157211 */ /* 0x000fe200000f0eff */
[----:B------:R5:W-:Y:S01]  /*16d50*/  STG.E.U16 desc[UR10][R4.64], R40 ;  /* 0x0000002804007986 */ /* 0x000be2000c10150a */
[----:B------:R-:W-:-:S05]  /*16d60*/  LEA R139, R94, R7, 0x1 ;  /* 0x000000075e8b7211 */ /* 0x000fca00078e08ff */
[----:B------:R-:W-:Y:S01]  /*16d70*/  IMAD R141, R94, 0x2, R139 ;  /* 0x000000025e8d7824 */ /* 0x000fe200078e028b */
[----:B----4-:R-:W-:Y:S02]  /*16d80*/  PRMT R13, R40, 0x7632, R13 ;  /* 0x00007632280d7816 */ /* 0x010fe4000000000d */
[----:B------:R-:W-:Y:S01]  /*16d90*/  LEA.HI.X.SX32 R15, R83, R132, 0x1, P1 ;  /* 0x00000084530f7211 */ /* 0x000fe200008f0eff */
[C---:B-----5:R-:W-:Y:S02]  /*16da0*/  IMAD R5, R94.reuse, 0x2, R141 ;  /* 0x000000025e057824 */ /* 0x060fe400078e028d */
[----:B------:R4:W-:Y:S01]  /*16db0*/  STG.E.U16 desc[UR10][R20.64], R13 ;  /* 0x0000000d14007986 */ /* 0x0009e2000c10150a */
[-C--:B------:R-:W-:Y:S02]  /*16dc0*/  LEA R28, P1, R87, R2.reuse, 0x1 ;  /* 0x00000002571c7211 */ /* 0x080fe400078208ff */
[----:B------:R-:W-:Y:S01]  /*16dd0*/  LEA R12, P0, R75, R2, 0x1 ;  /* 0x000000024b0c7211 */ /* 0x000fe200078008ff */
[----:B------:R5:W-:Y:S01]  /*16de0*/  STG.E.U16 desc[UR10][R60.64], R41 ;  /* 0x000000293c007986 */ /* 0x000be2000c10150a */
[----:B------:R-:W-:-:S02]  /*16df0*/  LEA R143, R94, R5, 0x1 ;  /* 0x000000055e8f7211 */ /* 0x000fc400078e08ff */
[----:B------:R-:W-:Y:S02]  /*16e00*/  LEA.HI.X.SX32 R29, R87, R132, 0x1, P1 ;  /* 0x00000084571d7211 */ /* 0x000fe400008f0eff */
[-C--:B------:R-:W-:Y:S02]  /*16e10*/  LEA R40, P1, R71, R2.reuse, 0x1 ;  /* 0x0000000247287211 */ /* 0x080fe400078208ff */
[----:B----4-:R-:W-:Y:S02]  /*16e20*/  LEA R20, P2, R95, R2, 0x1 ;  /* 0x000000025f147211 */ /* 0x010fe400078408ff */
[-C--:B------:R-:W-:Y:S02]  /*16e30*/  LEA.HI.X.SX32 R13, R75, R132.reuse, 0x1, P0 ;  /* 0x000000844b0d7211 */ /* 0x080fe400000f0eff */
[----:B------:R-:W-:Y:S01]  /*16e40*/  LEA.HI.X.SX32 R21, R95, R132, 0x1, P2 ;  /* 0x000000845f157211 */ /* 0x000fe200010f0eff */
[C---:B------:R-:W-:Y:S01]  /*16e50*/  IMAD R95, R94.reuse, 0x2, R143 ;  /* 0x000000025e5f7824 */ /* 0x040fe200078e028f */
[----:B-----5:R-:W-:Y:S01]  /*16e60*/  LEA R60, P2, R65, R2, 0x1 ;  /* 0x00000002413c7211 */ /* 0x020fe200078408ff */
[----:B------:R4:W-:Y:S01]  /*16e70*/  STG.E.U16 desc[UR10][R12.64], R80 ;  /* 0x000000500c007986 */ /* 0x0009e2000c10150a */
[----:B------:R-:W-:Y:S01]  /*16e80*/  LEA.HI.X.SX32 R41, R71, R132, 0x1, P1 ;  /* 0x0000008447297211 */ /* 0x000fe200008f0eff */
[----:B------:R-:W-:Y:S01]  /*16e90*/  IMAD R145, R94, 0x2, R95 ;  /* 0x000000025e917824 */ /* 0x000fe200078e025f */
[----:B------:R-:W-:Y:S01]  /*16ea0*/  LEA R64, P1, R105, R2, 0x1 ;  /* 0x0000000269407211 */ /* 0x000fe200078208ff */
[----:B------:R0:W-:Y:S01]  /*16eb0*/  STG.E.U16 desc[UR10][R14.64], R42 ;  /* 0x0000002a0e007986 */ /* 0x0001e2000c10150a */
[----:B------:R-:W-:-:S02]  /*16ec0*/  LEA.HI.X.SX32 R61, R65, R132, 0x1, P2 ;  /* 0x00000084413d7211 */ /* 0x000fc400010f0eff */
[C---:B------:R-:W-:Y:S02]  /*16ed0*/  LEA R147, R94.reuse, R145, 0x1 ;  /* 0x000000915e937211 */ /* 0x040fe400078e08ff */
[----:B------:R-:W-:Y:S02]  /*16ee0*/  LEA.HI.X.SX32 R65, R105, R132, 0x1, P1 ;  /* 0x0000008469417211 */ /* 0x000fe400008f0eff */
[-C--:B------:R-:W-:Y:S01]  /*16ef0*/  LEA R70, P1, R81, R2.reuse, 0x1 ;  /* 0x0000000251467211 */ /* 0x080fe200078208ff */
[C---:B------:R-:W-:Y:S01]  /*16f00*/  IMAD R149, R94.reuse, 0x2, R147 ;  /* 0x000000025e957824 */ /* 0x040fe200078e0293 */
[----:B------:R-:W-:Y:S02]  /*16f10*/  LEA R22, P0, R113, R2, 0x1 ;  /* 0x0000000271167211 */ /* 0x000fe400078008ff */
[-C--:B------:R-:W-:Y:S01]  /*16f20*/  LEA.HI.X.SX32 R71, R81, R132.reuse, 0x1, P1 ;  /* 0x0000008451477211 */ /* 0x080fe200008f0eff */
[----:B------:R-:W-:Y:S01]  /*16f30*/  IMAD R151, R94, 0x2, R149 ;  /* 0x000000025e977824 */ /* 0x000fe200078e0295 */
[----:B------:R-:W-:-:S02]  /*16f40*/  LEA.HI.X.SX32 R23, R113, R132, 0x1, P0 ;  /* 0x0000008471177211 */ /* 0x000fc400000f0eff */
[-C--:B------:R-:W-:Y:S02]  /*16f50*/  LEA R30, P0, R63, R2.reuse, 0x1 ;  /* 0x000000023f1e7211 */ /* 0x080fe400078008ff */
[C---:B------:R-:W-:Y:S02]  /*16f60*/  LEA R153, R94.reuse, R151, 0x1 ;  /* 0x000000975e997211 */ /* 0x040fe400078e08ff */
[----:B------:R-:W-:Y:S02]  /*16f70*/  LEA R66, P2, R115, R2, 0x1 ;  /* 0x0000000273427211 */ /* 0x000fe400078408ff */
[----:B------:R-:W-:Y:S01]  /*16f80*/  LEA.HI.X.SX32 R31, R63, R132, 0x1, P0 ;  /* 0x000000843f1f7211 */ /* 0x000fe200000f0eff */
[C---:B------:R-:W-:Y:S01]  /*16f90*/  IMAD R81, R94.reuse, 0x2, R153 ;  /* 0x000000025e517824 */ /* 0x040fe200078e0299 */
[----:B------:R-:W-:Y:S02]  /*16fa0*/  LEA R62, P0, R103, R2, 0x1 ;  /* 0x00000002673e7211 */ /* 0x000fe400078008ff */
[----:B------:R-:W-:Y:S01]  /*16fb0*/  LEA.HI.X.SX32 R67, R115, R132, 0x1, P2 ;  /* 0x0000008473437211 */ /* 0x000fe200010f0eff */
[----:B------:R-:W-:Y:S01]  /*16fc0*/  IMAD R155, R94, 0x2, R81 ;  /* 0x000000025e9b7824 */ /* 0x000fe200078e0251 */
[----:B------:R-:W-:-:S02]  /*16fd0*/  LEA R72, P2, R117, R2, 0x1 ;  /* 0x0000000275487211 */ /* 0x000fc400078408ff */
[----:B------:R-:W-:Y:S02]  /*16fe0*/  LEA.HI.X.SX32 R63, R103, R132, 0x1, P0 ;  /* 0x00000084673f7211 */ /* 0x000fe400000f0eff */
[C---:B------:R-:W-:Y:S02]  /*16ff0*/  LEA R157, R94.reuse, R155, 0x1 ;  /* 0x0000009b5e9d7211 */ /* 0x040fe400078e08ff */
[----:B------:R-:W-:Y:S02]  /*17000*/  LEA R68, P0, R79, R2, 0x1 ;  /* 0x000000024f447211 */ /* 0x000fe400078008ff */
[----:B------:R-:W-:Y:S01]  /*17010*/  LEA.HI.X.SX32 R73, R117, R132, 0x1, P2 ;  /* 0x0000008475497211 */ /* 0x000fe200010f0eff */
        /* <DEDUP_REMOVED lines=24> */
[-C--:B------:R-:W-:Y:S02]  /*171a0*/  LEA R74, P0, R107, R2.reuse, 0x1 ;  /* 0x000000026b4a7211 */ /* 0x080fe400078008ff */
[----:B------:R-:W-:Y:S02]  /*171b0*/  LEA R100, P1, R101, R2, 0x1 ;  /* 0x0000000265647211 */ /* 0x000fe400078208ff */
[----:B------:R-:W-:Y:S02]  /*171c0*/  LEA.HI.X.SX32 R109, R131, R132, 0x1, P2 ;  /* 0x00000084836d7211 */ /* 0x000fe400010f0eff */
[----:B------:R-:W-:Y:S02]  /*171d0*/  LEA R114, P2, R7, R2, 0x1 ;  /* 0x0000000207727211 */ /* 0x000fe400078408ff */
[----:B------:R-:W-:-:S02]  /*171e0*/  LEA R175, R94, R173, 0x1 ;  /* 0x000000ad5eaf7211 */ /* 0x000fc400078e08ff */
[-C--:B------:R-:W-:Y:S02]  /*171f0*/  LEA.HI.X.SX32 R75, R107, R132.reuse, 0x1, P0 ;  /* 0x000000846b4b7211 */ /* 0x080fe400000f0eff */
[----:B------:R-:W-:Y:S02]  /*17200*/  LEA.HI.X.SX32 R101, R101, R132, 0x1, P1 ;  /* 0x0000008465657211 */ /* 0x000fe400008f0eff */
[-C--:B------:R-:W-:Y:S02]  /*17210*/  LEA R82, P0, R119, R2.reuse, 0x1 ;  /* 0x0000000277527211 */ /* 0x080fe400078008ff */
[----:B------:R-:W-:Y:S02]  /*17220*/  LEA R106, P1, R111, R2, 0x1 ;  /* 0x000000026f6a7211 */ /* 0x000fe400078208ff */
[-C--:B------:R-:W-:Y:S01]  /*17230*/  LEA.HI.X.SX32 R115, R7, R132.reuse, 0x1, P2 ;  /* 0x0000008407737211 */ /* 0x080fe200010f0eff */
[----:B------:R-:W-:Y:S01]  /*17240*/  IMAD R7, R94, 0x2, R175 ;  /* 0x000000025e077824 */ /* 0x000fe200078e02af */
[----:B------:R-:W-:-:S02]  /*17250*/  LEA.HI.X.SX32 R83, R119, R132, 0x1, P0 ;  /* 0x0000008477537211 */ /* 0x000fc400000f0eff */
[----:B------:R-:W-:Y:S01]  /*17260*/  LEA.HI.X.SX32 R107, R111, R132, 0x1, P1 ;  /* 0x000000846f6b7211 */ /* 0x000fe200008f0eff */
[----:B------:R-:W-:Y:S01]  /*17270*/  IMAD R177, R94, 0x2, R7 ;  /* 0x000000025eb17824 */ /* 0x000fe200078e0207 */
[-C--:B------:R-:W-:Y:S02]  /*17280*/  LEA R88, P0, R121, R2.reuse, 0x1 ;  /* 0x0000000279587211 */ /* 0x080fe400078008ff */
[-C--:B------:R-:W-:Y:S02]  /*17290*/  LEA R112, P1, R137, R2.reuse, 0x1 ;  /* 0x0000000289707211 */ /* 0x080fe400078208ff */
[----:B------:R-:W-:Y:S02]  /*172a0*/  LEA R120, P2, R5, R2, 0x1 ;  /* 0x0000000205787211 */ /* 0x000fe400078408ff */
[-C--:B------:R-:W-:Y:S02]  /*172b0*/  LEA.HI.X.SX32 R89, R121, R132.reuse, 0x1, P0 ;  /* 0x0000008479597211 */ /* 0x080fe400000f0eff */
[----:B------:R-:W-:-:S02]  /*172c0*/  LEA.HI.X.SX32 R113, R137, R132, 0x1, P1 ;  /* 0x0000008489717211 */ /* 0x000fc400008f0eff */
[----:B------:R-:W-:Y:S02]  /*172d0*/  LEA R118, P1, R141, R2, 0x1 ;  /* 0x000000028d767211 */ /* 0x000fe400078208ff */
[----:B------:R-:W-:Y:S02]  /*172e0*/  LEA.HI.X.SX32 R121, R5, R132, 0x1, P2 ;  /* 0x0000008405797211 */ /* 0x000fe400010f0eff */
[C---:B------:R-:W-:Y:S02]  /*172f0*/  LEA R5, R94.reuse, R177, 0x1 ;  /* 0x000000b15e057211 */ /* 0x040fe400078e08ff */
[----:B------:R-:W-:Y:S02]  /*17300*/  LEA R98, P0, R125, R2, 0x1 ;  /* 0x000000027d627211 */ /* 0x000fe400078008ff */
[----:B------:R-:W-:Y:S01]  /*17310*/  LEA.HI.X.SX32 R119, R141, R132, 0x1, P1 ;  /* 0x000000848d777211 */ /* 0x000fe200008f0eff */
[----:B------:R-:W-:Y:S01]  /*17320*/  IMAD R179, R94, 0x2, R5 ;  /* 0x000000025eb37824 */ /* 0x000fe200078e0205 */
[----:B------:R-:W-:-:S02]  /*17330*/  LEA R124, P1, R95, R2, 0x1 ;  /* 0x000000025f7c7211 */ /* 0x000fc400078208ff */
[-C--:B------:R-:W-:Y:S02]  /*17340*/  LEA.HI.X.SX32 R99, R125, R132.reuse, 0x1, P0 ;  /* 0x000000847d637211 */ /* 0x080fe400000f0eff */
[----:B------:R-:W-:Y:S01]  /*17350*/  LEA.HI.X.SX32 R125, R95, R132, 0x1, P1 ;  /* 0x000000845f7d7211 */ /* 0x000fe200008f0eff */
[C---:B------:R-:W-:Y:S01]  /*17360*/  IMAD R95, R94.reuse, 0x2, R179 ;  /* 0x000000025e5f7824 */ /* 0x040fe200078e02b3 */
[-C--:B------:R-:W-:Y:S02]  /*17370*/  LEA R104, P0, R129, R2.reuse, 0x1 ;  /* 0x0000000281687211 */ /* 0x080fe400078008ff */
[----:B------:R-:W-:Y:S02]  /*17380*/  LEA R130, P1, R149, R2, 0x1 ;  /* 0x0000000295827211 */ /* 0x000fe400078208ff */
[----:B------:R-:W-:Y:S02]  /*17390*/  LEA R181, R94, R95, 0x1 ;  /* 0x0000005f5eb57211 */ /* 0x000fe400078e08ff */
[----:B------:R-:W-:-:S02]  /*173a0*/  LEA.HI.X.SX32 R105, R129, R132, 0x1, P0 ;  /* 0x0000008481697211 */ /* 0x000fc400000f0eff */
[----:B------:R-:W-:Y:S01]  /*173b0*/  LEA R110, P0, R135, R2, 0x1 ;  /* 0x00000002876e7211 */ /* 0x000fe200078008ff */
[C---:B------:R-:W-:Y:S01]  /*173c0*/  IMAD R183, R94.reuse, 0x2, R181 ;  /* 0x000000025eb77824 */ /* 0x040fe200078e02b5 */
[-C--:B------:R-:W-:Y:S02]  /*173d0*/  LEA.HI.X.SX32 R131, R149, R132.reuse, 0x1, P1 ;  /* 0x0000008495837211 */ /* 0x080fe400008f0eff */
[----:B------:R-:W-:Y:S01]  /*173e0*/  LEA.HI.X.SX32 R111, R135, R132, 0x1, P0 ;  /* 0x00000084876f7211 */ /* 0x000fe200000f0eff */
[----:B------:R-:W-:Y:S01]  /*173f0*/  IMAD R185, R94, 0x2, R183 ;  /* 0x000000025eb97824 */ /* 0x000fe200078e02b7 */
[-C--:B------:R-:W-:Y:S02]  /*17400*/  LEA R116, P0, R139, R2.reuse, 0x1 ;  /* 0x000000028b747211 */ /* 0x080fe400078008ff */
[----:B------:R-:W-:Y:S02]  /*17410*/  LEA R138, P1, R81, R2, 0x1 ;  /* 0x00000002518a7211 */ /* 0x000fe400078208ff */
[----:B------:R-:W-:-:S02]  /*17420*/  LEA.HI.X.SX32 R117, R139, R132, 0x1, P0 ;  /* 0x000000848b757211 */ /* 0x000fc400000f0eff */
[----:B------:R-:W-:Y:S02]  /*17430*/  LEA.HI.X.SX32 R139, R81, R132, 0x1, P1 ;  /* 0x00000084518b7211 */ /* 0x000fe400008f0eff */
[C---:B------:R-:W-:Y:S02]  /*17440*/  LEA R81, R94.reuse, R185, 0x1 ;  /* 0x000000b95e517211 */ /* 0x040fe400078e08ff */
[-C--:B------:R-:W-:Y:S02]  /*17450*/  LEA R122, P0, R143, R2.reuse, 0x1 ;  /* 0x000000028f7a7211 */ /* 0x080fe400078008ff */
[----:B------:R-:W-:Y:S01]  /*17460*/  LEA R126, P2, R145, R2, 0x1 ;  /* 0x00000002917e7211 */ /* 0x000fe200078408ff */
[C---:B------:R-:W-:Y:S01]  /*17470*/  IMAD R187, R94.reuse, 0x2, R81 ;  /* 0x000000025ebb7824 */ /* 0x040fe200078e0251 */
[----:B------:R-:W-:Y:S02]  /*17480*/  LEA.HI.X.SX32 R123, R143, R132, 0x1, P0 ;  /* 0x000000848f7b7211 */ /* 0x000fe400000f0eff */
[----:B------:R-:W-:Y:S01]  /*17490*/  LEA R128, P0, R147, R2, 0x1 ;  /* 0x0000000293807211 */ /* 0x000fe200078008ff */
[----:B------:R-:W-:Y:S01]  /*174a0*/  IMAD R189, R94, 0x2, R187 ;  /* 0x000000025ebd7824 */ /* 0x000fe200078e02bb */
[----:B------:R-:W-:-:S02]  /*174b0*/  LEA.HI.X.SX32 R127, R145, R132, 0x1, P2 ;  /* 0x00000084917f7211 */ /* 0x000fc400010f0eff */
[----:B------:R-:W-:Y:S02]  /*174c0*/  LEA R134, P2, R151, R2, 0x1 ;  /* 0x0000000297867211 */ /* 0x000fe400078408ff */
[C---:B------:R-:W-:Y:S02]  /*174d0*/  LEA R191, R94.reuse, R189, 0x1 ;  /* 0x000000bd5ebf7211 */ /* 0x040fe400078e08ff */
[----:B------:R-:W-:Y:S02]  /*174e0*/  LEA.HI.X.SX32 R129, R147, R132, 0x1, P0 ;  /* 0x0000008493817211 */ /* 0x000fe400000f0eff */
[-C--:B------:R-:W-:Y:S01]  /*174f0*/  LEA R136, P0, R153, R2.reuse, 0x1 ;  /* 0x0000000299887211 */ /* 0x080fe200078008ff */
[C---:B------:R-:W-:Y:S01]  /*17500*/  IMAD R193, R94.reuse, 0x2, R191 ;  /* 0x000000025ec17824 */ /* 0x040fe200078e02bf */
[----:B------:R-:W-:Y:S02]  /*17510*/  LEA R144, P1, R159, R2, 0x1 ;  /* 0x000000029f907211 */ /* 0x000fe400078208ff */
[----:B------:R-:W-:Y:S01]  /*17520*/  LEA.HI.X.SX32 R135, R151, R132, 0x1, P2 ;  /* 0x0000008497877211 */ /* 0x000fe200010f0eff */
[----:B------:R-:W-:Y:S01]  /*17530*/  IMAD R195, R94, 0x2, R193 ;  /* 0x000000025ec37824 */ /* 0x000fe200078e02c1 */
[----:B------:R-:W-:-:S02]  /*17540*/  LEA R140, P2, R155, R2, 0x1 ;  /* 0x000000029b8c7211 */ /* 0x000fc400078408ff */
[-C--:B------:R-:W-:Y:S02]  /*17550*/  LEA.HI.X.SX32 R137, R153, R132.reuse, 0x1, P0 ;  /* 0x0000008499897211 */ /* 0x080fe400000f0eff */
[----:B------:R-:W-:Y:S02]  /*17560*/  LEA.HI.X.SX32 R145, R159, R132, 0x1, P1 ;  /* 0x000000849f917211 */ /* 0x000fe400008f0eff */
[-C--:B------:R-:W-:Y:S02]  /*17570*/  LEA R142, P0, R157, R2.reuse, 0x1 ;  /* 0x000000029d8e7211 */ /* 0x080fe400078008ff */
[----:B------:R-:W-:Y:S02]  /*17580*/  LEA R150, P1, R165, R2, 0x1 ;  /* 0x00000002a5967211 */ /* 0x000fe400078208ff */
[----:B------:R-:W-:Y:S02]  /*17590*/  LEA.HI.X.SX32 R141, R155, R132, 0x1, P2 ;  /* 0x000000849b8d7211 */ /* 0x000fe400010f0eff */
[----:B------:R-:W-:-:S02]  /*175a0*/  LEA R146, P2, R161, R2, 0x1 ;  /* 0x00000002a1927211 */ /* 0x000fc400078408ff */
[-C--:B------:R-:W-:Y:S02]  /*175b0*/  LEA.HI.X.SX32 R143, R157, R132.reuse, 0x1, P0 ;  /* 0x000000849d8f7211 */ /* 0x080fe400000f0eff */
[----:B------:R-:W-:Y:S02]  /*175c0*/  LEA.HI.X.SX32 R151, R165, R132, 0x1, P1 ;  /* 0x00000084a5977211 */ /* 0x000fe400008f0eff */
[-C--:B------:R-:W-:Y:S02]  /*175d0*/  LEA R148, P0, R163, R2.reuse, 0x1 ;  /* 0x00000002a3947211 */ /* 0x080fe400078008ff */
[----:B------:R-:W-:Y:S02]  /*175e0*/  LEA R156, P1, R171, R2, 0x1 ;  /* 0x00000002ab9c7211 */ /* 0x000fe400078208ff */
[----:B------:R-:W-:Y:S02]  /*175f0*/  LEA R197, R94, R195, 0x1 ;  /* 0x000000c35ec57211 */ /* 0x000fe400078e08ff */
[----:B------:R-:W-:-:S02]  /*17600*/  LEA.HI.X.SX32 R147, R161, R132, 0x1, P2 ;  /* 0x00000084a1937211 */ /* 0x000fc400010f0eff */
[----:B------:R-:W-:Y:S01]  /*17610*/  LEA R152, P2, R167, R2, 0x1 ;  /* 0x00000002a7987211 */ /* 0x000fe200078408ff */
[----:B------:R-:W-:Y:S01]  /*17620*/  IMAD R199, R94, 0x2, R197 ;  /* 0x000000025ec77824 */ /* 0x000fe200078e02c5 */
[-C--:B------:R-:W-:Y:S02]  /*17630*/  LEA.HI.X.SX32 R149, R163, R132.reuse, 0x1, P0 ;  /* 0x00000084a3957211 */ /* 0x080fe400000f0eff */
[----:B------:R-:W-:Y:S02]  /*17640*/  LEA.HI.X.SX32 R157, R171, R132, 0x1, P1 ;  /* 0x00000084ab9d7211 */ /* 0x000fe400008f0eff */
[-C--:B------:R-:W-:Y:S02]  /*17650*/  LEA R154, P0, R169, R2.reuse, 0x1 ;  /* 0x00000002a99a7211 */ /* 0x080fe400078008ff */
[----:B------:R-:W-:Y:S02]  /*17660*/  LEA R162, P1, R7, R2, 0x1 ;  /* 0x0000000207a27211 */ /* 0x000fe400078208ff */
[----:B------:R-:W-:-:S02]  /*17670*/  LEA.HI.X.SX32 R153, R167, R132, 0x1, P2 ;  /* 0x00000084a7997211 */ /* 0x000fc400010f0eff */
[----:B------:R-:W-:Y:S02]  /*17680*/  LEA R158, P2, R173, R2, 0x1 ;  /* 0x00000002ad9e7211 */ /* 0x000fe400078408ff */
[-C--:B------:R-:W-:Y:S02]  /*17690*/  LEA.HI.X.SX32 R155, R169, R132.reuse, 0x1, P0 ;  /* 0x00000084a99b7211 */ /* 0x080fe400000f0eff */
[----:B------:R-:W-:Y:S01]  /*176a0*/  LEA.HI.X.SX32 R163, R7, R132, 0x1, P1 ;  /* 0x0000008407a37211 */ /* 0x000fe200008f0eff */
[----:B------:R-:W-:Y:S01]  /*176b0*/  IMAD R7, R94, 0x2, R199 ;  /* 0x000000025e077824 */ /* 0x000fe200078e02c7 */
[----:B------:R-:W-:Y:S02]  /*176c0*/  LEA R160, P0, R175, R2, 0x1 ;  /* 0x00000002afa07211 */ /* 0x000fe400078008ff */
[----:B------:R-:W-:Y:S02]  /*176d0*/  LEA.HI.X.SX32 R159, R173, R132, 0x1, P2 ;  /* 0x00000084ad9f7211 */ /* 0x000fe400010f0eff */
[----:B------:R-:W-:-:S02]  /*176e0*/  LEA R164, P2, R177, R2, 0x1 ;  /* 0x00000002b1a47211 */ /* 0x000fc400078408ff */
[----:B------:R-:W-:Y:S02]  /*176f0*/  LEA.HI.X.SX32 R161, R175, R132, 0x1, P0 ;  /* 0x00000084afa17211 */ /* 0x000fe400000f0eff */
[----:B------:R-:W-:Y:S02]  /*17700*/  LEA R166, P0, R5, R2, 0x1 ;  /* 0x0000000205a67211 */ /* 0x000fe400078008ff */
[C---:B------:R-:W-:Y:S02]  /*17710*/  LEA R201, R94.reuse, R7, 0x1 ;  /* 0x000000075ec97211 */ /* 0x040fe400078e08ff */
[----:B------:R-:W-:Y:S02]  /*17720*/  LEA.HI.X.SX32 R165, R177, R132, 0x1, P2 ;  /* 0x00000084b1a57211 */ /* 0x000fe400010f0eff */
[----:B------:R-:W-:Y:S02]  /*17730*/  LEA R170, P2, R95, R2, 0x1 ;  /* 0x000000025faa7211 */ /* 0x000fe400078408ff */
[-C--:B------:R-:W-:Y:S01]  /*17740*/  LEA.HI.X.SX32 R167, R5, R132.reuse, 0x1, P0 ;  /* 0x0000008405a77211 */ /* 0x080fe200000f0eff */
[----:B------:R-:W-:Y:S01]  /*17750*/  IMAD R5, R94, 0x2, R201 ;  /* 0x000000025e057824 */ /* 0x000fe200078e02c9 */
[----:B------:R-:W-:-:S02]  /*17760*/  LEA.HI.X.SX32 R171, R95, R132, 0x1, P2 ;  /* 0x000000845fab7211 */ /* 0x000fc400010f0eff */
[-C--:B------:R-:W-:Y:S01]  /*17770*/  LEA R172, P0, R181, R2.reuse, 0x1 ;  /* 0x00000002b5ac7211 */ /* 0x080fe200078008ff */
[C---:B------:R-:W-:Y:S01]  /*17780*/  IMAD R95, R94.reuse, 0x2, R5 ;  /* 0x000000025e5f7824 */ /* 0x040fe200078e0205 */
[----:B------:R-:W-:Y:S02]  /*17790*/  LEA R168, P1, R179, R2, 0x1 ;  /* 0x00000002b3a87211 */ /* 0x000fe400078208ff */
[----:B------:R-:W-:Y:S02]  /*177a0*/  LEA.HI.X.SX32 R173, R181, R132, 0x1, P0 ;  /* 0x00000084b5ad7211 */ /* 0x000fe400000f0eff */
[C---:B------:R-:W-:Y:S02]  /*177b0*/  LEA R203, R94.reuse, R95, 0x1 ;  /* 0x0000005f5ecb7211 */ /* 0x040fe400078e08ff */
[----:B------:R-:W-:Y:S02]  /*177c0*/  LEA R178, P0, R81, R2, 0x1 ;  /* 0x0000000251b27211 */ /* 0x000fe400078008ff */
[----:B------:R-:W-:Y:S01]  /*177d0*/  LEA.HI.X.SX32 R169, R179, R132, 0x1, P1 ;  /* 0x00000084b3a97211 */ /* 0x000fe200008f0eff */
[----:B------:R-:W-:Y:S01]  /*177e0*/  IMAD R205, R94, 0x2, R203 ;  /* 0x000000025ecd7824 */ /* 0x000fe200078e02cb */
[----:B------:R-:W-:-:S02]  /*177f0*/  LEA R176, P2, R185, R2, 0x1 ;  /* 0x00000002b9b07211 */ /* 0x000fc400078408ff */
[----:B------:R-:W-:Y:S01]  /*17800*/  LEA.HI.X.SX32 R179, R81, R132, 0x1, P0 ;  /* 0x0000008451b37211 */ /* 0x000fe200000f0eff */
[C---:B------:R-:W-:Y:S01]  /*17810*/  IMAD R81, R94.reuse, 0x2, R205 ;  /* 0x000000025e517824 */ /* 0x040fe200078e02cd */
[----:B------:R-:W-:Y:S02]  /*17820*/  LEA R174, P1, R183, R2, 0x1 ;  /* 0x00000002b7ae7211 */ /* 0x000fe400078208ff */
[----:B------:R-:W-:Y:S02]  /*17830*/  LEA.HI.X.SX32 R177, R185, R132, 0x1, P2 ;  /* 0x00000084b9b17211 */ /* 0x000fe400010f0eff */
[----:B------:R-:W-:Y:S02]  /*17840*/  LEA R182, P2, R189, R2, 0x1 ;  /* 0x00000002bdb67211 */ /* 0x000fe400078408ff */
[----:B------:R-:W-:Y:S02]  /*17850*/  LEA R209, R94, R81, 0x1 ;  /* 0x000000515ed17211 */ /* 0x000fe400078e08ff */
[----:B------:R-:W-:-:S02]  /*17860*/  LEA.HI.X.SX32 R175, R183, R132, 0x1, P1 ;  /* 0x00000084b7af7211 */ /* 0x000fc400008f0eff */
[----:B------:R-:W-:Y:S01]  /*17870*/  LEA R180, P1, R187, R2, 0x1 ;  /* 0x00000002bbb47211 */ /* 0x000fe200078208ff */
[C---:B------:R-:W-:Y:S01]  /*17880*/  IMAD R211, R94.reuse, 0x2, R209 ;  /* 0x000000025ed37824 */ /* 0x040fe200078e02d1 */
[----:B------:R-:W-:Y:S02]  /*17890*/  LEA.HI.X.SX32 R183, R189, R132, 0x1, P2 ;  /* 0x00000084bdb77211 */ /* 0x000fe400010f0eff */
[----:B------:R-:W-:Y:S01]  /*178a0*/  LEA R188, P2, R195, R2, 0x1 ;  /* 0x00000002c3bc7211 */ /* 0x000fe200078408ff */
[----:B------:R-:W-:Y:S01]  /*178b0*/  IMAD R213, R94, 0x2, R211 ;  /* 0x000000025ed57824 */ /* 0x000fe200078e02d3 */
[----:B------:R-:W-:Y:S02]  /*178c0*/  LEA.HI.X.SX32 R181, R187, R132, 0x1, P1 ;  /* 0x00000084bbb57211 */ /* 0x000fe400008f0eff */
[----:B------:R-:W-:Y:S02]  /*178d0*/  LEA R186, P1, R193, R2, 0x1 ;  /* 0x00000002c1ba7211 */ /* 0x000fe400078208ff */
[----:B------:R-:W-:-:S02]  /*178e0*/  LEA.HI.X.SX32 R189, R195, R132, 0x1, P2 ;  /* 0x00000084c3bd7211 */ /* 0x000fc400010f0eff */
[-C--:B------:R-:W-:Y:S02]  /*178f0*/  LEA R194, P2, R7, R2.reuse, 0x1 ;  /* 0x0000000207c27211 */ /* 0x080fe400078408ff */
[----:B------:R-:W-:Y:S02]  /*17900*/  LEA R184, P0, R191, R2, 0x1 ;  /* 0x00000002bfb87211 */ /* 0x000fe400078008ff */
[----:B------:R-:W-:Y:S02]  /*17910*/  LEA.HI.X.SX32 R187, R193, R132, 0x1, P1 ;  /* 0x00000084c1bb7211 */ /* 0x000fe400008f0eff */
[----:B------:R-:W-:Y:S02]  /*17920*/  LEA R192, P1, R199, R2, 0x1 ;  /* 0x00000002c7c07211 */ /* 0x000fe400078208ff */
[----:B------:R-:W-:Y:S02]  /*17930*/  LEA.HI.X.SX32 R195, R7, R132, 0x1, P2 ;  /* 0x0000008407c37211 */ /* 0x000fe400010f0eff */
[----:B------:R-:W-:-:S02]  /*17940*/  LEA R7, R94, R213, 0x1 ;  /* 0x000000d55e077211 */ /* 0x000fc400078e08ff */
[----:B------:R-:W-:Y:S02]  /*17950*/  LEA.HI.X.SX32 R185, R191, R132, 0x1, P0 ;  /* 0x00000084bfb97211 */ /* 0x000fe400000f0eff */
[----:B------:R-:W-:Y:S01]  /*17960*/  LEA R190, P0, R197, R2, 0x1 ;  /* 0x00000002c5be7211 */ /* 0x000fe200078008ff */
[----:B------:R-:W-:Y:S01]  /*17970*/  IMAD R217, R94, 0x2, R7 ;  /* 0x000000025ed97824 */ /* 0x000fe200078e0207 */
[----:B------:R-:W-:Y:S02]  /*17980*/  LEA.HI.X.SX32 R193, R199, R132, 0x1, P1 ;  /* 0x00000084c7c17211 */ /* 0x000fe400008f0eff */
[----:B------:R-:W-:Y:S02]  /*17990*/  LEA R198, P1, R5, R2, 0x1 ;  /* 0x0000000205c67211 */ /* 0x000fe400078208ff */
[----:B------:R-:W-:Y:S02]  /*179a0*/  LEA.HI.X.SX32 R191, R197, R132, 0x1, P0 ;  /* 0x00000084c5bf7211 */ /* 0x000fe400000f0eff */
[----:B------:R-:W-:-:S02]  /*179b0*/  LEA R196, P0, R201, R2, 0x1 ;  /* 0x00000002c9c47211 */ /* 0x000fc400078008ff */
[----:B------:R-:W-:Y:S01]  /*179c0*/  LEA.HI.X.SX32 R199, R5, R132, 0x1, P1 ;  /* 0x0000008405c77211 */ /* 0x000fe200008f0eff */
[C---:B------:R-:W-:Y:S01]  /*179d0*/  IMAD R5, R94.reuse, 0x2, R217 ;  /* 0x000000025e057824 */ /* 0x040fe200078e02d9 */
[----:B------:R-:W-:Y:S02]  /*179e0*/  LEA R200, P2, R95, R2, 0x1 ;  /* 0x000000025fc87211 */ /* 0x000fe400078408ff */
[-C--:B------:R-:W-:Y:S02]  /*179f0*/  LEA.HI.X.SX32 R197, R201, R132.reuse, 0x1, P0 ;  /* 0x00000084c9c57211 */ /* 0x080fe400000f0eff */
[----:B------:R-:W-:Y:S02]  /*17a00*/  LEA.HI.X.SX32 R201, R95, R132, 0x1, P2 ;  /* 0x000000845fc97211 */ /* 0x000fe400010f0eff */
[----:B------:R-:W-:Y:S02]  /*17a10*/  LEA R206, P2, R81, R2, 0x1 ;  /* 0x0000000251ce7211 */ /* 0x000fe400078408ff */
[----:B------:R-:W-:-:S02]  /*17a20*/  LEA R95, R94, R5, 0x1 ;  /* 0x000000055e5f7211 */ /* 0x000fc400078e08ff */
[----:B------:R-:W-:Y:S02]  /*17a30*/  LEA.HI.X.SX32 R207, R81, R132, 0x1, P2 ;  /* 0x0000008451cf7211 */ /* 0x000fe400010f0eff */
[-C--:B------:R-:W-:Y:S01]  /*17a40*/  LEA R202, P0, R203, R2.reuse, 0x1 ;  /* 0x00000002cbca7211 */ /* 0x080fe200078008ff */
[C---:B------:R-:W-:Y:S01]  /*17a50*/  IMAD R81, R94.reuse, 0x2, R95 ;  /* 0x000000025e517824 */ /* 0x040fe200078e025f */
[-C--:B------:R-:W-:Y:S02]  /*17a60*/  LEA R204, P1, R205, R2.reuse, 0x1 ;  /* 0x00000002cdcc7211 */ /* 0x080fe400078208ff */
[----:B------:R-:W-:Y:S01]  /*17a70*/  LEA R212, P2, R213, R2, 0x1 ;  /* 0x00000002d5d47211 */ /* 0x000fe200078408ff */
[----:B------:R-:W-:Y:S01]  /*17a80*/  IMAD R225, R94, 0x2, R81 ;  /* 0x000000025ee17824 */ /* 0x000fe200078e0251 */
[-C--:B------:R-:W-:Y:S02]  /*17a90*/  LEA.HI.X.SX32 R203, R203, R132.reuse, 0x1, P0 ;  /* 0x00000084cbcb7211 */ /* 0x080fe400000f0eff */
[----:B------:R-:W-:-:S02]  /*17aa0*/  LEA.HI.X.SX32 R205, R205, R132, 0x1, P1 ;  /* 0x00000084cdcd7211 */ /* 0x000fc400008f0eff */
[C---:B------:R-:W-:Y:S02]  /*17ab0*/  LEA R227, R94.reuse, R225, 0x1 ;  /* 0x000000e15ee37211 */ /* 0x040fe400078e08ff */
[----:B------:R-:W-:Y:S02]  /*17ac0*/  LEA.HI.X.SX32 R213, R213, R132, 0x1, P2 ;  /* 0x00000084d5d57211 */ /* 0x000fe400010f0eff */
[-C--:B------:R-:W-:Y:S01]  /*17ad0*/  LEA R208, P0, R209, R2.reuse, 0x1 ;  /* 0x00000002d1d07211 */ /* 0x080fe200078008ff */
[----:B------:R-:W-:Y:S01]  /*17ae0*/  IMAD R229, R94, 0x2, R227 ;  /* 0x000000025ee57824 */ /* 0x000fe200078e02e3 */
[-C--:B------:R-:W-:Y:S02]  /*17af0*/  LEA R210, P1, R211, R2.reuse, 0x1 ;  /* 0x00000002d3d27211 */ /* 0x080fe400078208ff */
[----:B------:R-:W-:Y:S02]  /*17b00*/  LEA R218, P2, R5, R2, 0x1 ;  /* 0x0000000205da7211 */ /* 0x000fe400078408ff */
[----:B------:R-:W-:-:S02]  /*17b10*/  LEA.HI.X.SX32 R209, R209, R132, 0x1, P0 ;  /* 0x00000084d1d17211 */ /* 0x000fc400000f0eff */
[-C--:B------:R-:W-:Y:S02]  /*17b20*/  LEA.HI.X.SX32 R211, R211, R132.reuse, 0x1, P1 ;  /* 0x00000084d3d37211 */ /* 0x080fe400008f0eff */
[----:B------:R-:W-:Y:S01]  /*17b30*/  LEA.HI.X.SX32 R219, R5, R132, 0x1, P2 ;  /* 0x0000008405db7211 */ /* 0x000fe200010f0eff */
[----:B------:R-:W-:Y:S01]  /*17b40*/  IMAD R5, R94, 0x2, R229 ;  /* 0x000000025e057824 */ /* 0x000fe200078e02e5 */
[-C--:B------:R-:W-:Y:S02]  /*17b50*/  LEA R214, P0, R7, R2.reuse, 0x1 ;  /* 0x0000000207d67211 */ /* 0x080fe400078008ff */
[----:B------:R-:W-:Y:S02]  /*17b60*/  LEA R216, P1, R217, R2, 0x1 ;  /* 0x00000002d9d87211 */ /* 0x000fe400078208ff */
[-C--:B------:R-:W-:Y:S02]  /*17b70*/  LEA.HI.X.SX32 R215, R7, R132.reuse, 0x1, P0 ;  /* 0x0000008407d77211 */ /* 0x080fe400000f0eff */
        /* <DEDUP_REMOVED lines=11> */
[----:B------:R-:W-:Y:S02]  /*17c30*/  LEA R226, P0, R227, R2, 0x1 ;  /* 0x00000002e3e27211 */ /* 0x000fe400078008ff */
[-C--:B------:R-:W-:Y:S02]  /*17c40*/  LEA.HI.X.SX32 R231, R5, R132.reuse, 0x1, P2 ;  /* 0x0000008405e77211 */ /* 0x080fe400010f0eff */
[----:B------:R-:W-:Y:S02]  /*17c50*/  LEA R5, R94, R235, 0x1 ;  /* 0x000000eb5e057211 */ /* 0x000fe400078e08ff */
[----:B------:R-:W-:Y:S02]  /*17c60*/  LEA.HI.X.SX32 R227, R227, R132, 0x1, P0 ;  /* 0x00000084e3e37211 */ /* 0x000fe400000f0eff */
[----:B------:R-:W-:-:S02]  /*17c70*/  LEA R94, P0, R7, R2, 0x1 ;  /* 0x00000002075e7211 */ /* 0x000fc400078008ff */
[----:B------:R-:W-:Y:S02]  /*17c80*/  LEA R236, P3, R5, R2, 0x1 ;  /* 0x0000000205ec7211 */ /* 0x000fe400078608ff */
[-C--:B------:R-:W-:Y:S02]  /*17c90*/  LEA.HI.X.SX32 R95, R7, R132.reuse, 0x1, P0 ;  /* 0x00000084075f7211 */ /* 0x080fe400000f0eff */
[----:B------:R-:W-:Y:S02]  /*17ca0*/  LEA.HI.X.SX32 R237, R5, R132, 0x1, P3 ;  /* 0x0000008405ed7211 */ /* 0x000fe400018f0eff */
[----:B------:R-:W5:Y:S01]  /*17cb0*/  LDS.128 R4, [R91] ;  /* 0x000000005b047984 */ /* 0x000f620000000c00 */
[-C--:B------:R-:W-:Y:S02]  /*17cc0*/  LEA R228, P1, R229, R2.reuse, 0x1 ;  /* 0x00000002e5e47211 */ /* 0x080fe400078208ff */
[----:B------:R-:W-:Y:S02]  /*17cd0*/  LEA R234, P2, R235, R2, 0x1 ;  /* 0x00000002ebea7211 */ /* 0x000fe400078408ff */
[----:B------:R-:W-:-:S02]  /*17ce0*/  LEA.HI.X.SX32 R229, R229, R132, 0x1, P1 ;  /* 0x00000084e5e57211 */ /* 0x000fc400008f0eff */
[----:B------:R-:W-:Y:S02]  /*17cf0*/  LEA R232, P1, R81, R2, 0x1 ;  /* 0x0000000251e87211 */ /* 0x000fe400078208ff */
[----:B------:R-:W-:Y:S02]  /*17d00*/  PRMT R2, R42, 0x7632, R2 ;  /* 0x000076322a027816 */ /* 0x000fe40000000002 */
[----:B----4-:R-:W-:Y:S02]  /*17d10*/  PRMT R13, R43, 0x7632, R13 ;  /* 0x000076322b0d7816 */ /* 0x010fe4000000000d */
[----:B0-----:R-:W-:Y:S01]  /*17d20*/  PRMT R15, R48, 0x7632, R15 ;  /* 0x00007632300f7816 */ /* 0x001fe2000000000f */
[----:B------:R0:W-:Y:S01]  /*17d30*/  STG.E.U16 desc[UR10][R22.64], R2 ;  /* 0x0000000216007986 */ /* 0x0001e2000c10150a */
[----:B------:R-:W-:Y:S02]  /*17d40*/  PRMT R12, R50, 0x7632, R12 ;  /* 0x00007632320c7816 */ /* 0x000fe4000000000c */
[----:B-1----:R-:W-:Y:S01]  /*17d50*/  PRMT R14, R57, 0x7632, R14 ;  /* 0x00007632390e7816 */ /* 0x002fe2000000000e */
[----:B------:R-:W-:Y:S01]  /*17d60*/  STG.E.U16 desc[UR10][R28.64], R43 ;  /* 0x0000002b1c007986 */ /* 0x000fe2000c10150a */
[----:B------:R-:W-:-:S02]  /*17d70*/  PRMT R42, R58, 0x7632, R42 ;  /* 0x000076323a2a7816 */ /* 0x000fc4000000002a */
[-C--:B------:R-:W-:Y:S01]  /*17d80*/  LEA.HI.X.SX32 R233, R81, R132.reuse, 0x1, P1 ;  /* 0x0000008451e97211 */ /* 0x080fe200008f0eff */
[----:B------:R1:W-:Y:S01]  /*17d90*/  STG.E.U16 desc[UR10][R20.64], R13 ;  /* 0x0000000d14007986 */ /* 0x0003e2000c10150a */
[----:B------:R-:W-:Y:S02]  /*17da0*/  PRMT R81, R32, 0x7632, R81 ;  /* 0x0000763220517816 */ /* 0x000fe40000000051 */
[----:B------:R-:W-:Y:S01]  /*17db0*/  LEA.HI.X.SX32 R235, R235, R132, 0x1, P2 ;  /* 0x00000084ebeb7211 */ /* 0x000fe200010f0eff */
[----:B------:R4:W-:Y:S01]  /*17dc0*/  STG.E.U16 desc[UR10][R30.64], R48 ;  /* 0x000000301e007986 */ /* 0x0009e2000c10150a */
[----:B0-----:R-:W-:Y:S02]  /*17dd0*/  PRMT R2, R51, 0x7632, R2 ;  /* 0x0000763233027816 */ /* 0x001fe40000000002 */
[----:B------:R-:W-:Y:S01]  /*17de0*/  ISETP.GE.U32.AND P0, PT, R90, 0x40, PT ;  /* 0x000000405a00780c */ /* 0x000fe20003f06070 */
[----:B------:R-:W-:Y:S04]  /*17df0*/  STG.E.U16 desc[UR10][R40.64], R15 ;  /* 0x0000000f28007986 */ /* 0x000fe8000c10150a */
[----:B------:R0:W-:Y:S01]  /*17e00*/  STG.E.U16 desc[UR10][R60.64], R49 ;  /* 0x000000313c007986 */ /* 0x0001e2000c10150a */
[----:B-1----:R-:W-:-:S02]  /*17e10*/  PRMT R13, R56, 0x7632, R13 ;  /* 0x00007632380d7816 */ /* 0x002fc4000000000d */
[----:B----4-:R-:W-:Y:S02]  /*17e20*/  PRMT R31, R49, 0x7632, R31 ;  /* 0x00007632311f7816 */ /* 0x010fe4000000001f */
[----:B-----5:R-:W-:-:S03]  /*17e30*/  PRMT R48, R4, 0x7632, R48 ;  /* 0x0000763204307816 */ /* 0x020fc60000000030 */
[----:B------:R1:W-:Y:S01]  /*17e40*/  STG.E.U16 desc[UR10][R62.64], R31 ;  /* 0x0000001f3e007986 */ /* 0x0003e2000c10150a */
[----:B0-----:R-:W-:-:S03]  /*17e50*/  PRMT R60, R10, 0x7632, R60 ;  /* 0x000076320a3c7816 */ /* 0x001fc6000000003c */
[----:B------:R0:W-:Y:S04]  /*17e60*/  STG.E.U16 desc[UR10][R64.64], R50 ;  /* 0x0000003240007986 */ /* 0x0001e8000c10150a */
[----:B------:R4:W-:Y:S04]  /*17e70*/  STG.E.U16 desc[UR10][R66.64], R12 ;  /* 0x0000000c42007986 */ /* 0x0009e8000c10150a */
[----:B------:R5:W-:Y:S01]  /*17e80*/  STG.E.U16 desc[UR10][R68.64], R51 ;  /* 0x0000003344007986 */ /* 0x000be2000c10150a */
[----:B-1----:R-:W-:-:S03]  /*17e90*/  PRMT R62, R11, 0x7632, R62 ;  /* 0x000076320b3e7816 */ /* 0x002fc6000000003e */
[----:B------:R1:W-:Y:S01]  /*17ea0*/  STG.E.U16 desc[UR10][R70.64], R2 ;  /* 0x0000000246007986 */ /* 0x0003e2000c10150a */
[----:B0-----:R-:W-:Y:S02]  /*17eb0*/  PRMT R50, R5, 0x7632, R50 ;  /* 0x0000763205327816 */ /* 0x001fe40000000032 */
[----:B------:R-:W-:Y:S01]  /*17ec0*/  PRMT R64, R16, 0x7632, R64 ;  /* 0x0000763210407816 */ /* 0x000fe20000000040 */
[----:B------:R0:W-:Y:S01]  /*17ed0*/  STG.E.U16 desc[UR10][R72.64], R56 ;  /* 0x0000003848007986 */ /* 0x0001e2000c10150a */
[----:B----4-:R-:W-:Y:S02]  /*17ee0*/  PRMT R12, R59, 0x7632, R12 ;  /* 0x000076323b0c7816 */ /* 0x010fe4000000000c */
[----:B------:R-:W-:Y:S01]  /*17ef0*/  PRMT R67, R17, 0x7632, R67 ;  /* 0x0000763211437816 */ /* 0x000fe20000000043 */
[----:B------:R4:W-:Y:S01]  /*17f00*/  STG.E.U16 desc[UR10][R74.64], R13 ;  /* 0x0000000d4a007986 */ /* 0x0009e2000c10150a */
[----:B-----5:R-:W-:-:S03]  /*17f10*/  PRMT R69, R18, 0x7632, R69 ;  /* 0x0000763212457816 */ /* 0x020fc60000000045 */
[----:B------:R5:W-:Y:S01]  /*17f20*/  STG.E.U16 desc[UR10][R76.64], R57 ;  /* 0x000000394c007986 */ /* 0x000be2000c10150a */
[----:B-1----:R-:W-:Y:S02]  /*17f30*/  PRMT R2, R6, 0x7632, R2 ;  /* 0x0000763206027816 */ /* 0x002fe40000000002 */
[----:B------:R-:W-:Y:S01]  /*17f40*/  PRMT R71, R19, 0x7632, R71 ;  /* 0x0000763213477816 */ /* 0x000fe20000000047 */
        /* <DEDUP_REMOVED lines=9> */
[----:B-1----:R-:W-:-:S03]  /*17fe0*/  PRMT R79, R27, 0x7632, R79 ;  /* 0x000076321b4f7816 */ /* 0x002fc6000000004f */
[----:B------:R1:W-:Y:S01]  /*17ff0*/  STG.E.U16 desc[UR10][R88.64], R12 ;  /* 0x0000000c58007986 */ /* 0x0003e2000c10150a */
[----:B0-----:R-:W-:Y:S02]  /*18000*/  PRMT R58, R9, 0x7632, R58 ;  /* 0x00007632093a7816 */ /* 0x001fe4000000003a */
[----:B------:R-:W-:Y:S01]  /*18010*/  PRMT R83, R33, 0x7632, R83 ;  /* 0x0000763221537816 */ /* 0x000fe20000000053 */
[----:B------:R0:W-:Y:S01]  /*18020*/  STG.E.U16 desc[UR10][R92.64], R4 ;  /* 0x000000045c007986 */ /* 0x0001e2000c10150a */
[----:B----4-:R-:W-:-:S03]  /*18030*/  PRMT R85, R34, 0x7632, R85 ;  /* 0x0000763222557816 */ /* 0x010fc60000000055 */
[----:B------:R4:W-:Y:S01]  /*18040*/  STG.E.U16 desc[UR10][R96.64], R48 ;  /* 0x0000003060007986 */ /* 0x0009e2000c10150a */
[----:B-----5:R-:W-:-:S03]  /*18050*/  PRMT R87, R35, 0x7632, R87 ;  /* 0x0000763223577816 */ /* 0x020fc60000000057 */
[----:B------:R5:W-:Y:S01]  /*18060*/  STG.E.U16 desc[UR10][R98.64], R5 ;  /* 0x0000000562007986 */ /* 0x000be2000c10150a */
[----:B-1----:R-:W-:-:S03]  /*18070*/  PRMT R89, R36, 0x7632, R89 ;  /* 0x0000763224597816 */ /* 0x002fc60000000059 */
[----:B------:R1:W-:Y:S01]  /*18080*/  STG.E.U16 desc[UR10][R100.64], R50 ;  /* 0x0000003264007986 */ /* 0x0003e2000c10150a */
[----:B0-----:R-:W-:-:S03]  /*18090*/  PRMT R93, R38, 0x7632, R93 ;  /* 0x00007632265d7816 */ /* 0x001fc6000000005d */
        /* <DEDUP_REMOVED lines=9> */
[----:B----4-:R-:W-:Y:S02]  /*18130*/  PRMT R2, R37, 0x7632, R2 ;  /* 0x0000763225027816 */ /* 0x010fe40000000002 */
[----:B------:R-:W-:Y:S01]  /*18140*/  PRMT R105, R52, 0x7632, R105 ;  /* 0x0000763234697816 */ /* 0x000fe20000000069 */
[----:B------:R-:W-:Y:S01]  /*18150*/  STG.E.U16 desc[UR10][R112.64], R56 ;  /* 0x0000003870007986 */ /* 0x000fe2000c10150a */
[----:B-----5:R-:W-:-:S03]  /*18160*/  PRMT R107, R53, 0x7632, R107 ;  /* 0x00007632356b7816 */ /* 0x020fc6000000006b */
[----:B------:R-:W-:Y:S01]  /*18170*/  STG.E.U16 desc[UR10][R114.64], R9 ;  /* 0x0000000972007986 */ /* 0x000fe2000c10150a */
[----:B-1----:R-:W-:-:S03]  /*18180*/  PRMT R109, R54, 0x7632, R109 ;  /* 0x00007632366d7816 */ /* 0x002fc6000000006d */
[----:B------:R-:W-:Y:S01]  /*18190*/  STG.E.U16 desc[UR10][R116.64], R58 ;  /* 0x0000003a74007986 */ /* 0x000fe2000c10150a */
[----:B0-----:R-:W-:Y:S02]  /*181a0*/  PRMT R8, R39, 0x7632, R8 ;  /* 0x0000763227087816 */ /* 0x001fe40000000008 */
[----:B------:R-:W-:Y:S01]  /*181b0*/  PRMT R111, R55, 0x7632, R111 ;  /* 0x00007632376f7816 */ /* 0x000fe2000000006f */
[----:B------:R-:W-:Y:S04]  /*181c0*/  STG.E.U16 desc[UR10][R118.64], R10 ;  /* 0x0000000a76007986 */ /* 0x000fe8000c10150a */
        /* <DEDUP_REMOVED lines=8> */
[----:B------:R-:W0:Y:S04]  /*18250*/  LDS.128 R4, [R91+0x800] ;  /* 0x000800005b047984 */ /* 0x000e280000000c00 */
        /* <DEDUP_REMOVED lines=9> */
[----:B------:R-:W-:Y:S01]  /*182f0*/  STG.E.U16 desc[UR10][R156.64], R27 ;  /* 0x0000001b9c007986 */ /* 0x000fe2000c10150a */
[----:B0-----:R-:W-:-:S02]  /*18300*/  PRMT R113, R4, 0x7632, R113 ;  /* 0x0000763204717816 */ /* 0x001fc40000000071 */
[----:B------:R-:W-:Y:S01]  /*18310*/  PRMT R115, R5, 0x7632, R115 ;  /* 0x0000763205737816 */ /* 0x000fe20000000073 */
[----:B------:R-:W-:Y:S01]  /*18320*/  STG.E.U16 desc[UR10][R158.64], R79 ;  /* 0x0000004f9e007986 */ /* 0x000fe2000c10150a */
[----:B------:R-:W-:Y:S02]  /*18330*/  PRMT R116, R6, 0x7632, R116 ;  /* 0x0000763206747816 */ /* 0x000fe40000000074 */
        /* <DEDUP_REMOVED lines=12> */
[----:B------:R2:W-:Y:S04]  /*18400*/  STG.E.U16 desc[UR10][R182.64], R2 ;  /* 0x00000002b6007986 */ /* 0x0005e8000c10150a */
[----:B------:R-:W-:Y:S04]  /*18410*/  STG.E.U16 desc[UR10][R184.64], R38 ;  /* 0x00000026b8007986 */ /* 0x000fe8000c10150a */
[----:B------:R-:W-:Y:S04]  /*18420*/  STG.E.U16 desc[UR10][R186.64], R93 ;  /* 0x0000005dba007986 */ /* 0x000fe8000c10150a */
[----:B------:R-:W-:Y:S01]  /*18430*/  STG.E.U16 desc[UR10][R188.64], R39 ;  /* 0x00000027bc007986 */ /* 0x000fe2000c10150a */
[----:B--2---:R-:W-:-:S03]  /*18440*/  IMAD R2, R239, UR4, RZ ;  /* 0x00000004ef027c24 */ /* 0x004fc6000f8e02ff */
[----:B------:R0:W-:Y:S04]  /*18450*/  STG.E.U16 desc[UR10][R190.64], R8 ;  /* 0x00000008be007986 */ /* 0x0001e8000c10150a */
[----:B------:R-:W-:Y:S04]  /*18460*/  STG.E.U16 desc[UR10][R192.64], R44 ;  /* 0x0000002cc0007986 */ /* 0x000fe8000c10150a */
[----:B------:R-:W-:Y:S04]  /*18470*/  STG.E.U16 desc[UR10][R194.64], R97 ;  /* 0x00000061c2007986 */ /* 0x000fe8000c10150a */
[----:B------:R-:W-:Y:S01]  /*18480*/  STG.E.U16 desc[UR10][R196.64], R45 ;  /* 0x0000002dc4007986 */ /* 0x000fe2000c10150a */
[----:B0-----:R-:W-:Y:S01]  /*18490*/  LOP3.LUT R8, R3, 0xf0, RZ, 0xc0, !PT ;  /* 0x000000f003087812 */ /* 0x001fe200078ec0ff */
[----:B------:R-:W-:-:S02]  /*184a0*/  IMAD.SHL.U32 R3, R2, 0x4, RZ ;  /* 0x0000000402037824 */ /* 0x000fc400078e00ff */
        /* <DEDUP_REMOVED lines=15> */
[----:B------:R1:W-:Y:S04]  /*185a0*/  STG.E.U16 desc[UR10][R228.64], R5 ;  /* 0x00000005e4007986 */ /* 0x0003e8000c10150a */
[----:B------:R-:W-:Y:S01]  /*185b0*/  STG.E.U16 desc[UR10][R230.64], R115 ;  /* 0x00000073e6007986 */ /* 0x000fe2000c10150a */
[----:B0-----:R-:W-:-:S03]  /*185c0*/  IMAD.HI R4, R2, 0x4, RZ ;  /* 0x0000000402047827 */ /* 0x001fc600078e02ff */
[----:B------:R0:W-:Y:S04]  /*185d0*/  STG.E.U16 desc[UR10][R94.64], R6 ;  /* 0x000000065e007986 */ /* 0x0001e8000c10150a */
[----:B------:R-:W-:Y:S01]  /*185e0*/  STG.E.U16 desc[UR10][R232.64], R116 ;  /* 0x00000074e8007986 */ /* 0x000fe2000c10150a */
[----:B-1----:R-:W-:-:S03]  /*185f0*/  IMAD.HI R5, R238, 0x4, RZ ;  /* 0x00000004ee057827 */ /* 0x002fc600078e02ff */
[----:B------:R-:W-:Y:S04]  /*18600*/  STG.E.U16 desc[UR10][R234.64], R7 ;  /* 0x00000007ea007986 */ /* 0x000fe8000c10150a */
[----:B------:R-:W-:Y:S01]  /*18610*/  STG.E.U16 desc[UR10][R236.64], R118 ;  /* 0x00000076ec007986 */ /* 0x000fe2000c10150a */
[----:B0-----:R-:W-:Y:S01]  /*18620*/  SHF.L.U32 R6, R238, 0x2, RZ ;  /* 0x00000002ee067819 */ /* 0x001fe200000006ff */
[----:B------:R-:W-:Y:S03]  /*18630*/  BAR.SYNC.DEFER_BLOCKING 0x0 ;  /* 0x0000000000007b1d */ /* 0x000fe60000010000 */
[----:B---3--:R-:W-:-:S04]  /*18640*/  IADD3 R2, P1, P2, R6, UR8, R3 ;  /* 0x0000000806027c10 */ /* 0x008fc8000fa3e003 */
[----:B------:R-:W-:Y:S01]  /*18650*/  IADD3.X R3, PT, PT, R5, UR9, R4, P1, P2 ;  /* 0x0000000905037c10 */ /* 0x000fe20008fe4404 */
[----:B------:R-:W-:Y:S01]  /*18660*/  STSM.16.M88 [R0], R133 ;  /* 0x0000008500007844 */ /* 0x000fe20000000000 */
[----:B------:R-:W-:Y:S06]  /*18670*/  BAR.SYNC.DEFER_BLOCKING 0x0 ;  /* 0x0000000000007b1d */ /* 0x000fec0000010000 */
[----:B------:R-:W0:Y:S04]  /*18680*/  LDSM.16.M88 R9, [R8+UR6] ;  /* 0x000000060809783b */ /* 0x000e280008000000 */
[----:B0-----:R0:W-:Y:S01]  /*18690*/  @!P0 STG.E desc[UR10][R2.64], R9 ;  /* 0x0000000902008986 */ /* 0x0011e2000c10190a */
[----:B------:R-:W-:Y:S06]  /*186a0*/  BAR.SYNC.DEFER_BLOCKING 0x0 ;  /* 0x0000000000007b1d */ /* 0x000fec0000010000 */
[----:B------:R-:W-:Y:S05]  /*186b0*/  BRA.U UP0, `(.L_x_20) ;  /* 0x0000000100a07547 */ /* 0x000fea000b800000 */
[----:B------:R-:W1:Y:S01]  /*186c0*/  S2UR UR5, SR_CgaCtaId ;  /* 0x00000000000579c3 */ /* 0x000e620000008800 */
[----:B------:R-:W-:Y:S01]  /*186d0*/  NOP ;  /* 0x0000000000007918 */ /* 0x000fe20000000000 */
[----:B------:R-:W-:Y:S01]  /*186e0*/  UMOV UR4, 0x50 ;  /* 0x0000005000047882 */ /* 0x000fe20000000000 */
[----:B------:R-:W-:Y:S01]  /*186f0*/  IMAD.U32 R0, RZ, RZ, UR7 ;  /* 0x00000007ff007e24 */ /* 0x000fe2000f8e00ff */
[----:B0-----:R-:W-:Y:S01]  /*18700*/  MOV R3, 0xffff ;  /* 0x0000ffff00037802 */ /* 0x001fe20000000f00 */
[----:B------:R-:W-:-:S03]  /*18710*/  IMAD.MOV.U32 R7, RZ, RZ, 0x1 ;  /* 0x00000001ff077424 */ /* 0x000fc600078e00ff */
[----:B------:R-:W-:-:S04]  /*18720*/  LOP3.LUT R0, R0, 0xffff, RZ, 0xc0, !PT ;  /* 0x0000ffff00007812 */ /* 0x000fc800078ec0ff */
[----:B------:R-:W-:-:S05]  /*18730*/  SHF.R.U32.HI R0, RZ, 0x5, R0 ;  /* 0x00000005ff007819 */ /* 0x000fca0000011600 */
[----:B------:R-:W-:Y:S01]  /*18740*/  VIADD R2, R0, 0x10 ;  /* 0x0000001000027836 */ /* 0x000fe20000000000 */
[----:B------:R-:W-:Y:S01]  /*18750*/  SHF.L.U32 R0, R3, R0, RZ ;  /* 0x0000000003007219 */ /* 0x000fe200000006ff */
[----:B-1----:R-:W-:-:S03]  /*18760*/  ULEA UR6, UR5, UR4, 0x18 ;  /* 0x0000000405067291 */ /* 0x002fc6000f8ec0ff */
[----:B------:R-:W-:-:S04]  /*18770*/  SHF.L.U32 R3, R7, R2, RZ ;  /* 0x0000000207037219 */ /* 0x000fc800000006ff */
[----:B------:R-:W-:Y:S02]  /*18780*/  LOP3.LUT R0, R3, R0, RZ, 0xfc, !PT ;  /* 0x0000000003007212 */ /* 0x000fe400078efcff */
[----:B------:R-:W0:Y:S02]  /*18790*/  LDS R5, [UR6] ;  /* 0x00000006ff057984 */ /* 0x000e240008000800 */
[C---:B------:R-:W-:Y:S02]  /*187a0*/  LOP3.LUT R2, R0.reuse, 0xffff, RZ, 0xc0, !PT ;  /* 0x0000ffff00027812 */ /* 0x040fe400078ec0ff */
[----:B0-----:R-:W-:-:S04]  /*187b0*/  LOP3.LUT R3, R0, 0xffff, R5, 0x80, !PT ;  /* 0x0000ffff00037812 */ /* 0x001fc800078e8005 */
[----:B------:R-:W-:-:S13]  /*187c0*/  ISETP.NE.AND P0, PT, R3, R2, PT ;  /* 0x000000020300720c */ /* 0x000fda0003f05270 */
[----:B------:R-:W-:Y:S05]  /*187d0*/  @P0 BRA `(.L_x_21) ;  /* 0x0000000000500947 */ /* 0x000fea0003800000 */
[----:B------:R-:W-:Y:S02]  /*187e0*/  SHF.R.U32.HI R5, RZ, 0x10, R5 ;  /* 0x00000010ff057819 */ /* 0x000fe40000011605 */
[----:B------:R-:W-:-:S04]  /*187f0*/  SHF.R.U32.HI R2, RZ, 0x10, R0 ;  /* 0x00000010ff027819 */ /* 0x000fc80000011600 */
[----:B------:R-:W-:-:S04]  /*18800*/  LOP3.LUT R5, R5, R2, RZ, 0xc0, !PT ;  /* 0x0000000205057212 */ /* 0x000fc800078ec0ff */
[----:B------:R-:W-:-:S13]  /*18810*/  ISETP.NE.AND P0, PT, R5, R2, PT ;  /* 0x000000020500720c */ /* 0x000fda0003f05270 */
[----:B------:R-:W-:Y:S05]  /*18820*/  @P0 BRA `(.L_x_22) ;  /* 0x0000000000300947 */ /* 0x000fea0003800000 */
[----:B------:R-:W-:Y:S01]  /*18830*/  R2UR UR4, R0 ;  /* 0x00000000000472ca */ /* 0x000fe200000e0000 */
[----:B------:R-:W-:Y:S01]  /*18840*/  VOTEU.ANY UR5, UPT, PT ;  /* 0x0000000000057886 */ /* 0x000fe200038e0100 */
[----:B------:R-:W0:Y:S01]  /*18850*/  S2R R0, SR_LANEID ;  /* 0x0000000000007919 */ /* 0x000e220000000000 */
[----:B------:R-:W-:-:S10]  /*18860*/  UFLO.U32 UR5, UR5 ;  /* 0x00000005000572bd */ /* 0x000fd400080e0000 */
[----:B------:R-:W-:-:S06]  /*18870*/  ULOP3.LUT UR4, URZ, UR4, URZ, 0x33, !UPT ;  /* 0x00000004ff047292 */ /* 0x000fcc000f8e33ff */
[----:B------:R-:W-:-:S04]  /*18880*/  MOV R2, UR4 ;  /* 0x0000000400027c02 */ /* 0x000fc80008000f00 */
[----:B------:R-:W1:Y:S02]  /*18890*/  REDUX UR7, R2 ;  /* 0x00000000020773c4 */ /* 0x000e640000000000 */
[----:B------:R2:W-:Y:S01]  /*188a0*/  UTCATOMSWS.AND URZ, UR4 ;  /* 0x0000000400ff79e3 */ /* 0x0005e20008000000 */
[----:B0-----:R-:W-:Y:S01]  /*188b0*/  ISETP.EQ.U32.AND P0, PT, R0, UR5, PT ;  /* 0x0000000500007c0c */ /* 0x001fe2000bf02070 */
[----:B-1----:R-:W-:-:S12]  /*188c0*/  IMAD.U32 R0, RZ, RZ, UR7 ;  /* 0x00000007ff007e24 */ /* 0x002fd8000f8e00ff */
[----:B------:R2:W-:Y:S01]  /*188d0*/  @P0 ATOMS.AND RZ, [UR6], R0 ;  /* 0x00000000ffff098c */ /* 0x0005e2000a800006 */
[----:B------:R-:W-:Y:S05]  /*188e0*/  BRA `(.L_x_20) ;  /* 0x0000000000147947 */ /* 0x000fea0003800000 */
.L_x_22:
[----:B------:R-:W-:-:S07]  /*188f0*/  MOV R2, 0x18910 ;  /* 0x0001891000027802 */ /* 0x000fce0000000f00 */
[----:B------:R-:W-:Y:S05]  /*18900*/  CALL.REL.NOINC `($__internal_0_$__cuda_sm10x_tcgen05_guardrail_trap_col_being_dealloced_not_returned_by_alloc) ;  /* 0x0000000000447944 */ /* 0x000fea0003c00000 */
[----:B------:R-:W-:Y:S05]  /*18910*/  BRA `(.L_x_20) ;  /* 0x0000000000087947 */ /* 0x000fea0003800000 */
.L_x_21:
[----:B------:R-:W-:-:S07]  /*18920*/  MOV R2, 0x18940 ;  /* 0x0001894000027802 */ /* 0x000fce0000000f00 */
[----:B------:R-:W-:Y:S05]  /*18930*/  CALL.REL.NOINC `($__internal_2_$__cuda_sm10x_tcgen05_guardrail_trap_unallocated_columns_being_dealloced) ;  /* 0x0000000000507944 */ /* 0x000fea0003c00000 */
.L_x_20:
[----:B------:R-:W-:Y:S01]  /*18940*/  NOP ;  /* 0x0000000000007918 */ /* 0x000fe20000000000 */
[----:B--2---:R-:W-:Y:S05]  /*18950*/  EXIT ;  /* 0x000000000000794d */ /* 0x004fea0003800000 */
.L_x_8:
[----:B------:R-:W1:Y:S02]  /*18960*/  SYNCS.PHASECHK.TRANS64.TRYWAIT P5, [UR6+0x10000], RZ ;  /* 0x010000ffff0075a7 */ /* 0x000e6400080a1106 */
[----:B-1----:R-:W-:Y:S05]  /*18970*/  @!P5 BRA `(.L_x_8) ;  /* 0xfffffffc00f8d947 */ /* 0x002fea000383ffff */
[----:B------:R-:W-:Y:S05]  /*18980*/  BRA `(.L_x_7) ;  /* 0xfffffef800a87947 */ /* 0x000fea000383ffff */
.L_x_14:
[----:B------:R-:W1:Y:S02]  /*18990*/  SYNCS.PHASECHK.TRANS64.TRYWAIT P1, [UR6+0x20010], RZ ;  /* 0x020010ffff0075a7 */ /* 0x000e640008021106 */
[----:B-1----:R-:W-:Y:S05]  /*189a0*/  @!P1 BRA `(.L_x_14) ;  /* 0xfffffffc00f89947 */ /* 0x002fea000383ffff */
[----:B------:R-:W-:Y:S05]  /*189b0*/  BRA `(.L_x_23) ;  /* 0xffffff7000807947 */ /* 0x000fea000383ffff */
.L_x_15:
[----:B------:R-:W2:Y:S02]  /*189c0*/  SYNCS.PHASECHK.TRANS64.TRYWAIT P1, [UR4], R36 ;  /* 0x00000024ff0075a7 */ /* 0x000ea40008021104 */
[----:B--2---:R-:W-:Y:S05]  /*189d0*/  @!P1 BRA `(.L_x_15) ;  /* 0xfffffffc00f89947 */ /* 0x004fea000383ffff */
[----:B------:R-:W-:Y:S05]  /*189e0*/  BRA `(.L_x_24) ;  /* 0xffffff88000c7947 */ /* 0x000fea000383ffff */
.L_x_19:
[----:B------:R-:W0:Y:S02]  /*189f0*/  SYNCS.PHASECHK.TRANS64.TRYWAIT P1, [UR4], R142 ;  /* 0x0000008eff0075a7 */ /* 0x000e240008021104 */
[----:B0-----:R-:W-:Y:S05]  /*18a00*/  @!P1 BRA `(.L_x_19) ;  /* 0xfffffffc00f89947 */ /* 0x001fea000383ffff */
[----:B------:R-:W-:Y:S05]  /*18a10*/  BRA `(.L_x_18) ;  /* 0xffffffb400587947 */ /* 0x000fea000383ffff */
        .weak           $__internal_0_$__cuda_sm10x_tcgen05_guardrail_trap_col_being_dealloced_not_returned_by_alloc
        .type           $__internal_0_$__cuda_sm10x_tcgen05_guardrail_trap_col_being_dealloced_not_returned_by_alloc,@function
        .size           $__internal_0_$__cuda_sm10x_tcgen05_guardrail_trap_col_being_dealloced_not_returned_by_alloc,($__internal_1_$__cuda_sm10x_tcgen05_guardrail_trap_phase_invalid_during_alloc - $__internal_0_$__cuda_sm10x_tcgen05_guardrail_trap_col_being_dealloced_not_returned_by_alloc)
$__internal_0_$__cuda_sm10x_tcgen05_guardrail_trap_col_being_dealloced_not_returned_by_alloc:
[----:B------:R-:W-:Y:S05]  /*18a20*/  BPT.TRAP 0x1 ;  /* 0x000000040000795c */ /* 0x000fea0000300000 */
[----:B------:R-:W-:-:S04]  /*18a30*/  IMAD.MOV.U32 R3, RZ, RZ, 0x0 ;  /* 0x00000000ff037424 */ /* 0x000fc800078e00ff */
[----:B------:R-:W-:Y:S05]  /*18a40*/  RET.REL.NODEC R2 `(attn_fwd) ;  /* 0xfffffe74026c7950 */ /* 0x000fea0003c3ffff */
        .weak           $__internal_1_$__cuda_sm10x_tcgen05_guardrail_trap_phase_invalid_during_alloc
        .type           $__internal_1_$__cuda_sm10x_tcgen05_guardrail_trap_phase_invalid_during_alloc,@function
        .size           $__internal_1_$__cuda_sm10x_tcgen05_guardrail_trap_phase_invalid_during_alloc,($__internal_2_$__cuda_sm10x_tcgen05_guardrail_trap_unallocated_columns_being_dealloced - $__internal_1_$__cuda_sm10x_tcgen05_guardrail_trap_phase_invalid_during_alloc)
$__internal_1_$__cuda_sm10x_tcgen05_guardrail_trap_phase_invalid_during_alloc:
[----:B------:R-:W-:Y:S05]  /*18a50*/  BPT.TRAP 0x1 ;  /* 0x000000040000795c */ /* 0x000fea0000300000 */
[----:B------:R-:W-:-:S04]  /*18a60*/  HFMA2 R3, -RZ, RZ, 0, 0 ;  /* 0x00000000ff037431 */ /* 0x000fc800000001ff */
[----:B------:R-:W-:Y:S05]  /*18a70*/  RET.REL.NODEC R2 `(attn_fwd) ;  /* 0xfffffe7402607950 */ /* 0x000fea0003c3ffff */
        .weak           $__internal_2_$__cuda_sm10x_tcgen05_guardrail_trap_unallocated_columns_being_dealloced
        .type           $__internal_2_$__cuda_sm10x_tcgen05_guardrail_trap_unallocated_columns_being_dealloced,@function
        .size           $__internal_2_$__cuda_sm10x_tcgen05_guardrail_trap_unallocated_columns_being_dealloced,(.L_x_28 - $__internal_2_$__cuda_sm10x_tcgen05_guardrail_trap_unallocated_columns_being_dealloced)
$__internal_2_$__cuda_sm10x_tcgen05_guardrail_trap_unallocated_columns_being_dealloced:
[----:B------:R-:W-:Y:S05]  /*18a80*/  BPT.TRAP 0x1 ;  /* 0x000000040000795c */ /* 0x000fea0000300000 */
[----:B------:R-:W-:-:S04]  /*18a90*/  IMAD.MOV.U32 R3, RZ, RZ, 0x0 ;  /* 0x00000000ff037424 */ /* 0x000fc800078e00ff */
[----:B------:R-:W-:Y:S05]  /*18aa0*/  RET.REL.NODEC R2 `(attn_fwd) ;  /* 0xfffffe7402547950 */ /* 0x000fea0003c3ffff */
.L_x_25:
[----:B------:R-:W-:-:S00]  /*18ab0*/  BRA `(.L_x_25) ;  /* 0xfffffffc00fc7947 */ /* 0x000fc0000383ffff */
[----:B------:R-:W-:-:S00]  /*18ac0*/  NOP ;  /* 0x0000000000007918 */ /* 0x000fc00000000000 */
        /* <DEDUP_REMOVED lines=11> */
.L_x_28:


//--------------------- .nv.global.init           --------------------------
	.section	.nv.global.init,"aw",@progbits
.nv.global.init:
	.type		_$_str,@object
	.size		_$_str,(.L_3 - _$_str)
_$_str:
        /*0000*/ 	.byte	0x5f, 0x5f, 0x43, 0x55, 0x44, 0x41, 0x5f, 0x46, 0x54, 0x5a, 0x00
.L_3:


//--------------------- .nv.shared.attn_fwd       --------------------------
	.section	.nv.shared.attn_fwd,"aw",@nobits
	.sectionflags	@""
	.align	16
	.zero		1024


//--------------------- .nv.shared.reserved.0     --------------------------
	.section	.nv.shared.reserved.0,"aw",@nobits
	.align	8
	.weak		__nv_reservedSMEM_offset_0_alias
	.size		__nv_reservedSMEM_offset_0_alias, 0, 64
	.other		__nv_reservedSMEM_offset_0_alias,@"STO_CUDA_RESERVED_SHARED STV_DEFAULT"
__nv_reservedSMEM_offset_0_alias:
	.zero		0
.nv.shared.reserved.0:
	.zero		64
	.weak		__nv_reservedSMEM_allocation_phase
	.type		__nv_reservedSMEM_allocation_phase,@object
	.size		__nv_reservedSMEM_allocation_phase,(.L_0 - __nv_reservedSMEM_allocation_phase)
__nv_reservedSMEM_allocation_phase:
	.zero		1
.L_0:
	.zero		7
	.weak		__nv_reservedSMEM_devtool_atexit_pc
	.type		__nv_reservedSMEM_devtool_atexit_pc,@object
	.size		__nv_reservedSMEM_devtool_atexit_pc,(__nv_reservedSMEM_allocation_mask - __nv_reservedSMEM_devtool_atexit_pc)
__nv_reservedSMEM_devtool_atexit_pc:
	.zero		8
	.weak		__nv_reservedSMEM_allocation_mask
	.type		__nv_reservedSMEM_allocation_mask,@object
	.size		__nv_reservedSMEM_allocation_mask,(.L_2 - __nv_reservedSMEM_allocation_mask)
__nv_reservedSMEM_allocation_mask:
	.zero		4
.L_2:


//--------------------- .nv.constant0.attn_fwd    --------------------------
	.section	.nv.constant0.attn_fwd,"a",@progbits
	.sectionflags	@""
	.align	4
.nv.constant0.attn_fwd:
	.zero		1032


//--------------------- SYMBOLS --------------------------

	.type		.nv.reservedSmem.offset0,@object
	.size		.nv.reservedSmem.offset0,0x4
	.type		.nv.reservedSmem.cap,@object
	.size		.nv.reservedSmem.cap,0x4
